//
// Generated by NVIDIA NVVM Compiler
//
// Compiler Build ID: CL-36424714
// Cuda compilation tools, release 13.0, V13.0.88
// Based on NVVM 20.0.0
//

.version 9.0
.target sm_100
.address_size 64

	// .globl	_Z14RgbToLabKernelPK3rgbP3labii
.global .align 1 .b8 _ZN34_INTERNAL_6d011200_4_k_cu_c165e5594cuda3std3__45__cpo5beginE[1];
.global .align 1 .b8 _ZN34_INTERNAL_6d011200_4_k_cu_c165e5594cuda3std3__45__cpo3endE[1];
.global .align 1 .b8 _ZN34_INTERNAL_6d011200_4_k_cu_c165e5594cuda3std3__45__cpo6cbeginE[1];
.global .align 1 .b8 _ZN34_INTERNAL_6d011200_4_k_cu_c165e5594cuda3std3__45__cpo4cendE[1];
.global .align 1 .b8 _ZN34_INTERNAL_6d011200_4_k_cu_c165e5594cuda3std3__45__cpo6rbeginE[1];
.global .align 1 .b8 _ZN34_INTERNAL_6d011200_4_k_cu_c165e5594cuda3std3__45__cpo4rendE[1];
.global .align 1 .b8 _ZN34_INTERNAL_6d011200_4_k_cu_c165e5594cuda3std3__45__cpo7crbeginE[1];
.global .align 1 .b8 _ZN34_INTERNAL_6d011200_4_k_cu_c165e5594cuda3std3__45__cpo5crendE[1];
.global .align 1 .b8 _ZN34_INTERNAL_6d011200_4_k_cu_c165e5594cuda3std3__436_GLOBAL__N__6d011200_4_k_cu_c165e5596ignoreE[1];
.global .align 1 .b8 _ZN34_INTERNAL_6d011200_4_k_cu_c165e5594cuda3std3__419piecewise_constructE[1];
.global .align 1 .b8 _ZN34_INTERNAL_6d011200_4_k_cu_c165e5594cuda3std3__48in_placeE[1];
.global .align 1 .b8 _ZN34_INTERNAL_6d011200_4_k_cu_c165e5594cuda3std3__420unreachable_sentinelE[1];
.global .align 1 .b8 _ZN34_INTERNAL_6d011200_4_k_cu_c165e5594cuda3std3__47nulloptE[1];
.global .align 1 .b8 _ZN34_INTERNAL_6d011200_4_k_cu_c165e5594cuda3std3__48unexpectE[1];
.global .align 1 .b8 _ZN34_INTERNAL_6d011200_4_k_cu_c165e5594cuda3std6ranges3__45__cpo4swapE[1];
.global .align 1 .b8 _ZN34_INTERNAL_6d011200_4_k_cu_c165e5594cuda3std6ranges3__45__cpo9iter_moveE[1];
.global .align 1 .b8 _ZN34_INTERNAL_6d011200_4_k_cu_c165e5594cuda3std6ranges3__45__cpo5beginE[1];
.global .align 1 .b8 _ZN34_INTERNAL_6d011200_4_k_cu_c165e5594cuda3std6ranges3__45__cpo3endE[1];
.global .align 1 .b8 _ZN34_INTERNAL_6d011200_4_k_cu_c165e5594cuda3std6ranges3__45__cpo6cbeginE[1];
.global .align 1 .b8 _ZN34_INTERNAL_6d011200_4_k_cu_c165e5594cuda3std6ranges3__45__cpo4cendE[1];
.global .align 1 .b8 _ZN34_INTERNAL_6d011200_4_k_cu_c165e5594cuda3std6ranges3__45__cpo7advanceE[1];
.global .align 1 .b8 _ZN34_INTERNAL_6d011200_4_k_cu_c165e5594cuda3std6ranges3__45__cpo9iter_swapE[1];
.global .align 1 .b8 _ZN34_INTERNAL_6d011200_4_k_cu_c165e5594cuda3std6ranges3__45__cpo4nextE[1];
.global .align 1 .b8 _ZN34_INTERNAL_6d011200_4_k_cu_c165e5594cuda3std6ranges3__45__cpo4prevE[1];
.global .align 1 .b8 _ZN34_INTERNAL_6d011200_4_k_cu_c165e5594cuda3std6ranges3__45__cpo4dataE[1];
.global .align 1 .b8 _ZN34_INTERNAL_6d011200_4_k_cu_c165e5594cuda3std6ranges3__45__cpo5cdataE[1];
.global .align 1 .b8 _ZN34_INTERNAL_6d011200_4_k_cu_c165e5594cuda3std6ranges3__45__cpo4sizeE[1];
.global .align 1 .b8 _ZN34_INTERNAL_6d011200_4_k_cu_c165e5594cuda3std6ranges3__45__cpo5ssizeE[1];
.global .align 1 .b8 _ZN34_INTERNAL_6d011200_4_k_cu_c165e5594cuda3std6ranges3__45__cpo8distanceE[1];
.global .align 1 .b8 _ZN34_INTERNAL_6d011200_4_k_cu_c165e5596thrust24THRUST_300001_SM_1000_NS8cuda_cub3parE[1];
.global .align 1 .b8 _ZN34_INTERNAL_6d011200_4_k_cu_c165e5596thrust24THRUST_300001_SM_1000_NS8cuda_cub10par_nosyncE[1];
.global .align 1 .b8 _ZN34_INTERNAL_6d011200_4_k_cu_c165e5596thrust24THRUST_300001_SM_1000_NS6system6detail10sequential3seqE[1];
.global .align 1 .b8 _ZN34_INTERNAL_6d011200_4_k_cu_c165e5596thrust24THRUST_300001_SM_1000_NS6system3cpp3parE[1];
.global .align 1 .b8 _ZN34_INTERNAL_6d011200_4_k_cu_c165e5596thrust24THRUST_300001_SM_1000_NS12placeholders2_1E[1];
.global .align 1 .b8 _ZN34_INTERNAL_6d011200_4_k_cu_c165e5596thrust24THRUST_300001_SM_1000_NS12placeholders2_2E[1];
.global .align 1 .b8 _ZN34_INTERNAL_6d011200_4_k_cu_c165e5596thrust24THRUST_300001_SM_1000_NS12placeholders2_3E[1];
.global .align 1 .b8 _ZN34_INTERNAL_6d011200_4_k_cu_c165e5596thrust24THRUST_300001_SM_1000_NS12placeholders2_4E[1];
.global .align 1 .b8 _ZN34_INTERNAL_6d011200_4_k_cu_c165e5596thrust24THRUST_300001_SM_1000_NS12placeholders2_5E[1];
.global .align 1 .b8 _ZN34_INTERNAL_6d011200_4_k_cu_c165e5596thrust24THRUST_300001_SM_1000_NS12placeholders2_6E[1];
.global .align 1 .b8 _ZN34_INTERNAL_6d011200_4_k_cu_c165e5596thrust24THRUST_300001_SM_1000_NS12placeholders2_7E[1];
.global .align 1 .b8 _ZN34_INTERNAL_6d011200_4_k_cu_c165e5596thrust24THRUST_300001_SM_1000_NS12placeholders2_8E[1];
.global .align 1 .b8 _ZN34_INTERNAL_6d011200_4_k_cu_c165e5596thrust24THRUST_300001_SM_1000_NS12placeholders2_9E[1];
.global .align 1 .b8 _ZN34_INTERNAL_6d011200_4_k_cu_c165e5596thrust24THRUST_300001_SM_1000_NS12placeholders3_10E[1];
.global .align 1 .b8 _ZN34_INTERNAL_6d011200_4_k_cu_c165e5596thrust24THRUST_300001_SM_1000_NS3seqE[1];
.global .align 1 .b8 _ZN34_INTERNAL_6d011200_4_k_cu_c165e5596thrust24THRUST_300001_SM_1000_NS6deviceE[1];
.extern .shared .align 16 .b8 _ZN6thrust24THRUST_300001_SM_1000_NS8cuda_cub4core6detail5shmemE[];

.visible .entry _Z14RgbToLabKernelPK3rgbP3labii(
	.param .u64 .ptr .align 1 _Z14RgbToLabKernelPK3rgbP3labii_param_0,
	.param .u64 .ptr .align 1 _Z14RgbToLabKernelPK3rgbP3labii_param_1,
	.param .u32 _Z14RgbToLabKernelPK3rgbP3labii_param_2,
	.param .u32 _Z14RgbToLabKernelPK3rgbP3labii_param_3
)
{
	.reg .pred 	%p<58>;
	.reg .b16 	%rs<4>;
	.reg .b32 	%r<80>;
	.reg .b32 	%f<414>;
	.reg .b64 	%rd<9>;

	ld.param.u64 	%rd2, [_Z14RgbToLabKernelPK3rgbP3labii_param_0];
	ld.param.u64 	%rd3, [_Z14RgbToLabKernelPK3rgbP3labii_param_1];
	ld.param.u32 	%r2, [_Z14RgbToLabKernelPK3rgbP3labii_param_2];
	ld.param.u32 	%r3, [_Z14RgbToLabKernelPK3rgbP3labii_param_3];
	mov.u32 	%r5, %ctaid.x;
	mov.u32 	%r6, %ntid.x;
	mov.u32 	%r7, %tid.x;
	mad.lo.s32 	%r8, %r5, %r6, %r7;
	mov.u32 	%r9, %ctaid.y;
	mov.u32 	%r10, %ntid.y;
	mov.u32 	%r11, %tid.y;
	mad.lo.s32 	%r12, %r9, %r10, %r11;
	mad.lo.s32 	%r1, %r2, %r12, %r8;
	setp.ge.s32 	%p1, %r8, %r2;
	setp.ge.s32 	%p2, %r12, %r3;
	or.pred  	%p3, %p1, %p2;
	@%p3 bra 	$L__BB0_44;
	cvta.to.global.u64 	%rd4, %rd2;
	mul.wide.s32 	%rd5, %r1, 3;
	add.s64 	%rd1, %rd4, %rd5;
	ld.global.u8 	%rs1, [%rd1];
	cvt.rn.f32.u16 	%f48, %rs1;
	div.rn.f32 	%f1, %f48, 0f437F0000;
	setp.gtu.f32 	%p4, %f1, 0f3D25AEE6;
	@%p4 bra 	$L__BB0_3;
	div.rn.f32 	%f408, %f1, 0f414EB852;
	bra.uni 	$L__BB0_8;
$L__BB0_3:
	add.f32 	%f50, %f1, 0f3D6147AE;
	div.rn.f32 	%f3, %f50, 0f3F870A3D;
	abs.f32 	%f4, %f3;
	setp.eq.f32 	%p5, %f3, 0f3F800000;
	mov.f32 	%f408, 0f3F800000;
	@%p5 bra 	$L__BB0_8;
	setp.num.f32 	%p6, %f4, %f4;
	@%p6 bra 	$L__BB0_6;
	mov.f32 	%f106, 0f4019999A;
	add.rn.f32 	%f408, %f3, %f106;
	bra.uni 	$L__BB0_8;
$L__BB0_6:
	setp.lt.f32 	%p7, %f4, 0f00800000;
	mul.f32 	%f51, %f4, 0f4B800000;
	selp.f32 	%f52, %f51, %f4, %p7;
	mov.b32 	%r14, %f52;
	add.s32 	%r15, %r14, -1060439283;
	and.b32  	%r16, %r15, -8388608;
	sub.s32 	%r17, %r14, %r16;
	mov.b32 	%f53, %r17;
	cvt.rn.f32.s32 	%f54, %r16;
	selp.f32 	%f55, 0fC1C00000, 0f00000000, %p7;
	fma.rn.f32 	%f56, %f54, 0f34000000, %f55;
	add.f32 	%f57, %f53, 0fBF800000;
	add.f32 	%f58, %f53, 0f3F800000;
	rcp.approx.ftz.f32 	%f59, %f58;
	add.f32 	%f60, %f57, %f57;
	mul.f32 	%f61, %f60, %f59;
	mul.f32 	%f62, %f61, %f61;
	neg.f32 	%f63, %f61;
	sub.f32 	%f64, %f57, %f61;
	add.f32 	%f65, %f64, %f64;
	fma.rn.f32 	%f66, %f63, %f57, %f65;
	mul.rn.f32 	%f67, %f59, %f66;
	fma.rn.f32 	%f68, %f62, 0f3A2C32E4, 0f3B52E7DB;
	fma.rn.f32 	%f69, %f68, %f62, 0f3C93BB73;
	fma.rn.f32 	%f70, %f69, %f62, 0f3DF6384F;
	mul.rn.f32 	%f71, %f70, %f62;
	fma.rn.f32 	%f72, %f61, 0f3FB8AA3B, %f56;
	mul.f32 	%f73, %f71, 0f40400000;
	sub.f32 	%f74, %f56, %f72;
	fma.rn.f32 	%f75, %f61, 0f3FB8AA3B, %f74;
	fma.rn.f32 	%f76, %f67, 0f3FB8AA3B, %f75;
	fma.rn.f32 	%f77, %f61, 0f32A55E34, %f76;
	fma.rn.f32 	%f78, %f73, %f67, %f77;
	fma.rn.f32 	%f79, %f71, %f61, %f78;
	add.rn.f32 	%f80, %f72, %f79;
	mov.f32 	%f81, 0f4019999A;
	mul.rn.f32 	%f82, %f80, %f81;
	cvt.rni.f32.f32 	%f83, %f82;
	sub.f32 	%f84, %f82, %f83;
	neg.f32 	%f85, %f82;
	fma.rn.f32 	%f86, %f80, 0f4019999A, %f85;
	neg.f32 	%f87, %f72;
	add.rn.f32 	%f88, %f80, %f87;
	neg.f32 	%f89, %f88;
	add.rn.f32 	%f90, %f79, %f89;
	fma.rn.f32 	%f91, %f90, 0f4019999A, %f86;
	add.f32 	%f92, %f84, %f91;
	setp.gt.f32 	%p8, %f83, 0f00000000;
	selp.b32 	%r18, 0, -2097152000, %p8;
	setp.neu.f32 	%p9, %f3, 0f00000000;
	setp.neu.f32 	%p10, %f4, 0f7F800000;
	setp.lt.f32 	%p11, %f82, 0f00000000;
	selp.f32 	%f93, 0f00000000, 0f7F800000, %p11;
	abs.f32 	%f94, %f82;
	setp.gt.f32 	%p12, %f94, 0f43180000;
	cvt.rzi.s32.f32 	%r19, %f83;
	shl.b32 	%r20, %r19, 23;
	sub.s32 	%r21, %r20, %r18;
	mov.b32 	%f95, %r21;
	add.s32 	%r22, %r18, 2130706432;
	mov.b32 	%f96, %r22;
	fma.rn.f32 	%f97, %f92, 0f391FCB8E, 0f3AAF85ED;
	fma.rn.f32 	%f98, %f97, %f92, 0f3C1D9856;
	fma.rn.f32 	%f99, %f98, %f92, 0f3D6357BB;
	fma.rn.f32 	%f100, %f99, %f92, 0f3E75FDEC;
	fma.rn.f32 	%f101, %f100, %f92, 0f3F317218;
	fma.rn.f32 	%f102, %f101, %f92, 0f3F800000;
	mul.f32 	%f103, %f102, %f96;
	mul.f32 	%f104, %f103, %f95;
	selp.f32 	%f408, %f93, %f104, %p12;
	and.pred  	%p13, %p9, %p10;
	@%p13 bra 	$L__BB0_8;
	add.f32 	%f105, %f3, %f3;
	mov.b32 	%r23, %f105;
	and.b32  	%r24, %r23, 2147483647;
	mov.b32 	%f408, %r24;
$L__BB0_8:
	ld.global.u8 	%rs2, [%rd1+1];
	cvt.rn.f32.u16 	%f107, %rs2;
	div.rn.f32 	%f9, %f107, 0f437F0000;
	setp.gtu.f32 	%p14, %f9, 0f3D25AEE6;
	@%p14 bra 	$L__BB0_10;
	div.rn.f32 	%f409, %f9, 0f414EB852;
	bra.uni 	$L__BB0_15;
$L__BB0_10:
	add.f32 	%f109, %f9, 0f3D6147AE;
	div.rn.f32 	%f11, %f109, 0f3F870A3D;
	abs.f32 	%f12, %f11;
	setp.eq.f32 	%p15, %f11, 0f3F800000;
	mov.f32 	%f409, 0f3F800000;
	@%p15 bra 	$L__BB0_15;
	setp.num.f32 	%p16, %f12, %f12;
	@%p16 bra 	$L__BB0_13;
	mov.f32 	%f165, 0f4019999A;
	add.rn.f32 	%f409, %f11, %f165;
	bra.uni 	$L__BB0_15;
$L__BB0_13:
	setp.lt.f32 	%p17, %f12, 0f00800000;
	mul.f32 	%f110, %f12, 0f4B800000;
	selp.f32 	%f111, %f110, %f12, %p17;
	mov.b32 	%r25, %f111;
	add.s32 	%r26, %r25, -1060439283;
	and.b32  	%r27, %r26, -8388608;
	sub.s32 	%r28, %r25, %r27;
	mov.b32 	%f112, %r28;
	cvt.rn.f32.s32 	%f113, %r27;
	selp.f32 	%f114, 0fC1C00000, 0f00000000, %p17;
	fma.rn.f32 	%f115, %f113, 0f34000000, %f114;
	add.f32 	%f116, %f112, 0fBF800000;
	add.f32 	%f117, %f112, 0f3F800000;
	rcp.approx.ftz.f32 	%f118, %f117;
	add.f32 	%f119, %f116, %f116;
	mul.f32 	%f120, %f119, %f118;
	mul.f32 	%f121, %f120, %f120;
	neg.f32 	%f122, %f120;
	sub.f32 	%f123, %f116, %f120;
	add.f32 	%f124, %f123, %f123;
	fma.rn.f32 	%f125, %f122, %f116, %f124;
	mul.rn.f32 	%f126, %f118, %f125;
	fma.rn.f32 	%f127, %f121, 0f3A2C32E4, 0f3B52E7DB;
	fma.rn.f32 	%f128, %f127, %f121, 0f3C93BB73;
	fma.rn.f32 	%f129, %f128, %f121, 0f3DF6384F;
	mul.rn.f32 	%f130, %f129, %f121;
	fma.rn.f32 	%f131, %f120, 0f3FB8AA3B, %f115;
	mul.f32 	%f132, %f130, 0f40400000;
	sub.f32 	%f133, %f115, %f131;
	fma.rn.f32 	%f134, %f120, 0f3FB8AA3B, %f133;
	fma.rn.f32 	%f135, %f126, 0f3FB8AA3B, %f134;
	fma.rn.f32 	%f136, %f120, 0f32A55E34, %f135;
	fma.rn.f32 	%f137, %f132, %f126, %f136;
	fma.rn.f32 	%f138, %f130, %f120, %f137;
	add.rn.f32 	%f139, %f131, %f138;
	mov.f32 	%f140, 0f4019999A;
	mul.rn.f32 	%f141, %f139, %f140;
	cvt.rni.f32.f32 	%f142, %f141;
	sub.f32 	%f143, %f141, %f142;
	neg.f32 	%f144, %f141;
	fma.rn.f32 	%f145, %f139, 0f4019999A, %f144;
	neg.f32 	%f146, %f131;
	add.rn.f32 	%f147, %f139, %f146;
	neg.f32 	%f148, %f147;
	add.rn.f32 	%f149, %f138, %f148;
	fma.rn.f32 	%f150, %f149, 0f4019999A, %f145;
	add.f32 	%f151, %f143, %f150;
	setp.gt.f32 	%p18, %f142, 0f00000000;
	selp.b32 	%r29, 0, -2097152000, %p18;
	setp.neu.f32 	%p19, %f11, 0f00000000;
	setp.neu.f32 	%p20, %f12, 0f7F800000;
	setp.lt.f32 	%p21, %f141, 0f00000000;
	selp.f32 	%f152, 0f00000000, 0f7F800000, %p21;
	abs.f32 	%f153, %f141;
	setp.gt.f32 	%p22, %f153, 0f43180000;
	cvt.rzi.s32.f32 	%r30, %f142;
	shl.b32 	%r31, %r30, 23;
	sub.s32 	%r32, %r31, %r29;
	mov.b32 	%f154, %r32;
	add.s32 	%r33, %r29, 2130706432;
	mov.b32 	%f155, %r33;
	fma.rn.f32 	%f156, %f151, 0f391FCB8E, 0f3AAF85ED;
	fma.rn.f32 	%f157, %f156, %f151, 0f3C1D9856;
	fma.rn.f32 	%f158, %f157, %f151, 0f3D6357BB;
	fma.rn.f32 	%f159, %f158, %f151, 0f3E75FDEC;
	fma.rn.f32 	%f160, %f159, %f151, 0f3F317218;
	fma.rn.f32 	%f161, %f160, %f151, 0f3F800000;
	mul.f32 	%f162, %f161, %f155;
	mul.f32 	%f163, %f162, %f154;
	selp.f32 	%f409, %f152, %f163, %p22;
	and.pred  	%p23, %p19, %p20;
	@%p23 bra 	$L__BB0_15;
	add.f32 	%f164, %f11, %f11;
	mov.b32 	%r34, %f164;
	and.b32  	%r35, %r34, 2147483647;
	mov.b32 	%f409, %r35;
$L__BB0_15:
	ld.global.u8 	%rs3, [%rd1+2];
	cvt.rn.f32.u16 	%f166, %rs3;
	div.rn.f32 	%f17, %f166, 0f437F0000;
	setp.gtu.f32 	%p24, %f17, 0f3D25AEE6;
	@%p24 bra 	$L__BB0_17;
	div.rn.f32 	%f410, %f17, 0f414EB852;
	bra.uni 	$L__BB0_22;
$L__BB0_17:
	add.f32 	%f168, %f17, 0f3D6147AE;
	div.rn.f32 	%f19, %f168, 0f3F870A3D;
	abs.f32 	%f20, %f19;
	setp.eq.f32 	%p25, %f19, 0f3F800000;
	mov.f32 	%f410, 0f3F800000;
	@%p25 bra 	$L__BB0_22;
	setp.num.f32 	%p26, %f20, %f20;
	@%p26 bra 	$L__BB0_20;
	mov.f32 	%f224, 0f4019999A;
	add.rn.f32 	%f410, %f19, %f224;
	bra.uni 	$L__BB0_22;
$L__BB0_20:
	setp.lt.f32 	%p27, %f20, 0f00800000;
	mul.f32 	%f169, %f20, 0f4B800000;
	selp.f32 	%f170, %f169, %f20, %p27;
	mov.b32 	%r36, %f170;
	add.s32 	%r37, %r36, -1060439283;
	and.b32  	%r38, %r37, -8388608;
	sub.s32 	%r39, %r36, %r38;
	mov.b32 	%f171, %r39;
	cvt.rn.f32.s32 	%f172, %r38;
	selp.f32 	%f173, 0fC1C00000, 0f00000000, %p27;
	fma.rn.f32 	%f174, %f172, 0f34000000, %f173;
	add.f32 	%f175, %f171, 0fBF800000;
	add.f32 	%f176, %f171, 0f3F800000;
	rcp.approx.ftz.f32 	%f177, %f176;
	add.f32 	%f178, %f175, %f175;
	mul.f32 	%f179, %f178, %f177;
	mul.f32 	%f180, %f179, %f179;
	neg.f32 	%f181, %f179;
	sub.f32 	%f182, %f175, %f179;
	add.f32 	%f183, %f182, %f182;
	fma.rn.f32 	%f184, %f181, %f175, %f183;
	mul.rn.f32 	%f185, %f177, %f184;
	fma.rn.f32 	%f186, %f180, 0f3A2C32E4, 0f3B52E7DB;
	fma.rn.f32 	%f187, %f186, %f180, 0f3C93BB73;
	fma.rn.f32 	%f188, %f187, %f180, 0f3DF6384F;
	mul.rn.f32 	%f189, %f188, %f180;
	fma.rn.f32 	%f190, %f179, 0f3FB8AA3B, %f174;
	mul.f32 	%f191, %f189, 0f40400000;
	sub.f32 	%f192, %f174, %f190;
	fma.rn.f32 	%f193, %f179, 0f3FB8AA3B, %f192;
	fma.rn.f32 	%f194, %f185, 0f3FB8AA3B, %f193;
	fma.rn.f32 	%f195, %f179, 0f32A55E34, %f194;
	fma.rn.f32 	%f196, %f191, %f185, %f195;
	fma.rn.f32 	%f197, %f189, %f179, %f196;
	add.rn.f32 	%f198, %f190, %f197;
	mov.f32 	%f199, 0f4019999A;
	mul.rn.f32 	%f200, %f198, %f199;
	cvt.rni.f32.f32 	%f201, %f200;
	sub.f32 	%f202, %f200, %f201;
	neg.f32 	%f203, %f200;
	fma.rn.f32 	%f204, %f198, 0f4019999A, %f203;
	neg.f32 	%f205, %f190;
	add.rn.f32 	%f206, %f198, %f205;
	neg.f32 	%f207, %f206;
	add.rn.f32 	%f208, %f197, %f207;
	fma.rn.f32 	%f209, %f208, 0f4019999A, %f204;
	add.f32 	%f210, %f202, %f209;
	setp.gt.f32 	%p28, %f201, 0f00000000;
	selp.b32 	%r40, 0, -2097152000, %p28;
	setp.neu.f32 	%p29, %f19, 0f00000000;
	setp.neu.f32 	%p30, %f20, 0f7F800000;
	setp.lt.f32 	%p31, %f200, 0f00000000;
	selp.f32 	%f211, 0f00000000, 0f7F800000, %p31;
	abs.f32 	%f212, %f200;
	setp.gt.f32 	%p32, %f212, 0f43180000;
	cvt.rzi.s32.f32 	%r41, %f201;
	shl.b32 	%r42, %r41, 23;
	sub.s32 	%r43, %r42, %r40;
	mov.b32 	%f213, %r43;
	add.s32 	%r44, %r40, 2130706432;
	mov.b32 	%f214, %r44;
	fma.rn.f32 	%f215, %f210, 0f391FCB8E, 0f3AAF85ED;
	fma.rn.f32 	%f216, %f215, %f210, 0f3C1D9856;
	fma.rn.f32 	%f217, %f216, %f210, 0f3D6357BB;
	fma.rn.f32 	%f218, %f217, %f210, 0f3E75FDEC;
	fma.rn.f32 	%f219, %f218, %f210, 0f3F317218;
	fma.rn.f32 	%f220, %f219, %f210, 0f3F800000;
	mul.f32 	%f221, %f220, %f214;
	mul.f32 	%f222, %f221, %f213;
	selp.f32 	%f410, %f211, %f222, %p32;
	and.pred  	%p33, %p29, %p30;
	@%p33 bra 	$L__BB0_22;
	add.f32 	%f223, %f19, %f19;
	mov.b32 	%r45, %f223;
	and.b32  	%r46, %r45, 2147483647;
	mov.b32 	%f410, %r46;
$L__BB0_22:
	mul.f32 	%f225, %f409, 0f3EB71437;
	fma.rn.f32 	%f226, %f408, 0f3ED32D7C, %f225;
	fma.rn.f32 	%f227, %f410, 0f3E38C49C, %f226;
	mul.f32 	%f228, %f409, 0f3F371437;
	fma.rn.f32 	%f229, %f408, 0f3E59C6ED, %f228;
	fma.rn.f32 	%f25, %f410, 0f3D93D07D, %f229;
	mul.f32 	%f230, %f409, 0f3DF41AEF;
	fma.rn.f32 	%f231, %f408, 0f3C9E6221, %f230;
	fma.rn.f32 	%f26, %f410, 0f3F734721, %f231;
	div.rn.f32 	%f27, %f227, 0f42BE1810;
	setp.leu.f32 	%p34, %f27, 0f3C1118C2;
	@%p34 bra 	$L__BB0_28;
	abs.f32 	%f28, %f27;
	setp.eq.f32 	%p35, %f27, 0f3F800000;
	mov.f32 	%f411, 0f3F800000;
	@%p35 bra 	$L__BB0_29;
	setp.num.f32 	%p36, %f28, %f28;
	@%p36 bra 	$L__BB0_26;
	mov.f32 	%f288, 0f3EAAAAAB;
	add.rn.f32 	%f411, %f27, %f288;
	bra.uni 	$L__BB0_29;
$L__BB0_26:
	setp.lt.f32 	%p37, %f28, 0f00800000;
	mul.f32 	%f233, %f28, 0f4B800000;
	selp.f32 	%f234, %f233, %f28, %p37;
	mov.b32 	%r47, %f234;
	add.s32 	%r48, %r47, -1060439283;
	and.b32  	%r49, %r48, -8388608;
	sub.s32 	%r50, %r47, %r49;
	mov.b32 	%f235, %r50;
	cvt.rn.f32.s32 	%f236, %r49;
	selp.f32 	%f237, 0fC1C00000, 0f00000000, %p37;
	fma.rn.f32 	%f238, %f236, 0f34000000, %f237;
	add.f32 	%f239, %f235, 0fBF800000;
	add.f32 	%f240, %f235, 0f3F800000;
	rcp.approx.ftz.f32 	%f241, %f240;
	add.f32 	%f242, %f239, %f239;
	mul.f32 	%f243, %f242, %f241;
	mul.f32 	%f244, %f243, %f243;
	neg.f32 	%f245, %f243;
	sub.f32 	%f246, %f239, %f243;
	add.f32 	%f247, %f246, %f246;
	fma.rn.f32 	%f248, %f245, %f239, %f247;
	mul.rn.f32 	%f249, %f241, %f248;
	fma.rn.f32 	%f250, %f244, 0f3A2C32E4, 0f3B52E7DB;
	fma.rn.f32 	%f251, %f250, %f244, 0f3C93BB73;
	fma.rn.f32 	%f252, %f251, %f244, 0f3DF6384F;
	mul.rn.f32 	%f253, %f252, %f244;
	fma.rn.f32 	%f254, %f243, 0f3FB8AA3B, %f238;
	mul.f32 	%f255, %f253, 0f40400000;
	sub.f32 	%f256, %f238, %f254;
	fma.rn.f32 	%f257, %f243, 0f3FB8AA3B, %f256;
	fma.rn.f32 	%f258, %f249, 0f3FB8AA3B, %f257;
	fma.rn.f32 	%f259, %f243, 0f32A55E34, %f258;
	fma.rn.f32 	%f260, %f255, %f249, %f259;
	fma.rn.f32 	%f261, %f253, %f243, %f260;
	add.rn.f32 	%f262, %f254, %f261;
	mov.f32 	%f263, 0f3EAAAAAB;
	mul.rn.f32 	%f264, %f262, %f263;
	cvt.rni.f32.f32 	%f265, %f264;
	sub.f32 	%f266, %f264, %f265;
	neg.f32 	%f267, %f264;
	fma.rn.f32 	%f268, %f262, 0f3EAAAAAB, %f267;
	neg.f32 	%f269, %f254;
	add.rn.f32 	%f270, %f262, %f269;
	neg.f32 	%f271, %f270;
	add.rn.f32 	%f272, %f261, %f271;
	fma.rn.f32 	%f273, %f272, 0f3EAAAAAB, %f268;
	add.f32 	%f274, %f266, %f273;
	setp.gt.f32 	%p38, %f265, 0f00000000;
	selp.b32 	%r51, 0, -2097152000, %p38;
	setp.neu.f32 	%p39, %f28, 0f7F800000;
	setp.lt.f32 	%p40, %f264, 0f00000000;
	selp.f32 	%f275, 0f00000000, 0f7F800000, %p40;
	abs.f32 	%f276, %f264;
	setp.gt.f32 	%p41, %f276, 0f43180000;
	cvt.rzi.s32.f32 	%r52, %f265;
	shl.b32 	%r53, %r52, 23;
	sub.s32 	%r54, %r53, %r51;
	mov.b32 	%f277, %r54;
	add.s32 	%r55, %r51, 2130706432;
	mov.b32 	%f278, %r55;
	fma.rn.f32 	%f279, %f274, 0f391FCB8E, 0f3AAF85ED;
	fma.rn.f32 	%f280, %f279, %f274, 0f3C1D9856;
	fma.rn.f32 	%f281, %f280, %f274, 0f3D6357BB;
	fma.rn.f32 	%f282, %f281, %f274, 0f3E75FDEC;
	fma.rn.f32 	%f283, %f282, %f274, 0f3F317218;
	fma.rn.f32 	%f284, %f283, %f274, 0f3F800000;
	mul.f32 	%f285, %f284, %f278;
	mul.f32 	%f286, %f285, %f277;
	selp.f32 	%f411, %f275, %f286, %p41;
	@%p39 bra 	$L__BB0_29;
	add.f32 	%f287, %f27, %f27;
	mov.b32 	%r56, %f287;
	and.b32  	%r57, %r56, 2147483647;
	mov.b32 	%f411, %r57;
	bra.uni 	$L__BB0_29;
$L__BB0_28:
	fma.rn.f32 	%f411, %f27, 0f40F92F1B, 0f3E0D3DCB;
$L__BB0_29:
	div.rn.f32 	%f34, %f25, 0f42C80000;
	setp.leu.f32 	%p42, %f34, 0f3C1118C2;
	@%p42 bra 	$L__BB0_35;
	abs.f32 	%f35, %f34;
	setp.eq.f32 	%p43, %f34, 0f3F800000;
	mov.f32 	%f412, 0f3F800000;
	@%p43 bra 	$L__BB0_36;
	setp.num.f32 	%p44, %f35, %f35;
	@%p44 bra 	$L__BB0_33;
	mov.f32 	%f345, 0f3EAAAAAB;
	add.rn.f32 	%f412, %f34, %f345;
	bra.uni 	$L__BB0_36;
$L__BB0_33:
	setp.lt.f32 	%p45, %f35, 0f00800000;
	mul.f32 	%f290, %f35, 0f4B800000;
	selp.f32 	%f291, %f290, %f35, %p45;
	mov.b32 	%r58, %f291;
	add.s32 	%r59, %r58, -1060439283;
	and.b32  	%r60, %r59, -8388608;
	sub.s32 	%r61, %r58, %r60;
	mov.b32 	%f292, %r61;
	cvt.rn.f32.s32 	%f293, %r60;
	selp.f32 	%f294, 0fC1C00000, 0f00000000, %p45;
	fma.rn.f32 	%f295, %f293, 0f34000000, %f294;
	add.f32 	%f296, %f292, 0fBF800000;
	add.f32 	%f297, %f292, 0f3F800000;
	rcp.approx.ftz.f32 	%f298, %f297;
	add.f32 	%f299, %f296, %f296;
	mul.f32 	%f300, %f299, %f298;
	mul.f32 	%f301, %f300, %f300;
	neg.f32 	%f302, %f300;
	sub.f32 	%f303, %f296, %f300;
	add.f32 	%f304, %f303, %f303;
	fma.rn.f32 	%f305, %f302, %f296, %f304;
	mul.rn.f32 	%f306, %f298, %f305;
	fma.rn.f32 	%f307, %f301, 0f3A2C32E4, 0f3B52E7DB;
	fma.rn.f32 	%f308, %f307, %f301, 0f3C93BB73;
	fma.rn.f32 	%f309, %f308, %f301, 0f3DF6384F;
	mul.rn.f32 	%f310, %f309, %f301;
	fma.rn.f32 	%f311, %f300, 0f3FB8AA3B, %f295;
	mul.f32 	%f312, %f310, 0f40400000;
	sub.f32 	%f313, %f295, %f311;
	fma.rn.f32 	%f314, %f300, 0f3FB8AA3B, %f313;
	fma.rn.f32 	%f315, %f306, 0f3FB8AA3B, %f314;
	fma.rn.f32 	%f316, %f300, 0f32A55E34, %f315;
	fma.rn.f32 	%f317, %f312, %f306, %f316;
	fma.rn.f32 	%f318, %f310, %f300, %f317;
	add.rn.f32 	%f319, %f311, %f318;
	mov.f32 	%f320, 0f3EAAAAAB;
	mul.rn.f32 	%f321, %f319, %f320;
	cvt.rni.f32.f32 	%f322, %f321;
	sub.f32 	%f323, %f321, %f322;
	neg.f32 	%f324, %f321;
	fma.rn.f32 	%f325, %f319, 0f3EAAAAAB, %f324;
	neg.f32 	%f326, %f311;
	add.rn.f32 	%f327, %f319, %f326;
	neg.f32 	%f328, %f327;
	add.rn.f32 	%f329, %f318, %f328;
	fma.rn.f32 	%f330, %f329, 0f3EAAAAAB, %f325;
	add.f32 	%f331, %f323, %f330;
	setp.gt.f32 	%p46, %f322, 0f00000000;
	selp.b32 	%r62, 0, -2097152000, %p46;
	setp.neu.f32 	%p47, %f35, 0f7F800000;
	setp.lt.f32 	%p48, %f321, 0f00000000;
	selp.f32 	%f332, 0f00000000, 0f7F800000, %p48;
	abs.f32 	%f333, %f321;
	setp.gt.f32 	%p49, %f333, 0f43180000;
	cvt.rzi.s32.f32 	%r63, %f322;
	shl.b32 	%r64, %r63, 23;
	sub.s32 	%r65, %r64, %r62;
	mov.b32 	%f334, %r65;
	add.s32 	%r66, %r62, 2130706432;
	mov.b32 	%f335, %r66;
	fma.rn.f32 	%f336, %f331, 0f391FCB8E, 0f3AAF85ED;
	fma.rn.f32 	%f337, %f336, %f331, 0f3C1D9856;
	fma.rn.f32 	%f338, %f337, %f331, 0f3D6357BB;
	fma.rn.f32 	%f339, %f338, %f331, 0f3E75FDEC;
	fma.rn.f32 	%f340, %f339, %f331, 0f3F317218;
	fma.rn.f32 	%f341, %f340, %f331, 0f3F800000;
	mul.f32 	%f342, %f341, %f335;
	mul.f32 	%f343, %f342, %f334;
	selp.f32 	%f412, %f332, %f343, %p49;
	@%p47 bra 	$L__BB0_36;
	add.f32 	%f344, %f34, %f34;
	mov.b32 	%r67, %f344;
	and.b32  	%r68, %r67, 2147483647;
	mov.b32 	%f412, %r68;
	bra.uni 	$L__BB0_36;
$L__BB0_35:
	fma.rn.f32 	%f412, %f34, 0f40F92F1B, 0f3E0D3DCB;
$L__BB0_36:
	div.rn.f32 	%f41, %f26, 0f42D9C419;
	setp.leu.f32 	%p50, %f41, 0f3C1118C2;
	@%p50 bra 	$L__BB0_42;
	abs.f32 	%f42, %f41;
	setp.eq.f32 	%p51, %f41, 0f3F800000;
	mov.f32 	%f413, 0f3F800000;
	@%p51 bra 	$L__BB0_43;
	setp.num.f32 	%p52, %f42, %f42;
	@%p52 bra 	$L__BB0_40;
	mov.f32 	%f402, 0f3EAAAAAB;
	add.rn.f32 	%f413, %f41, %f402;
	bra.uni 	$L__BB0_43;
$L__BB0_40:
	setp.lt.f32 	%p53, %f42, 0f00800000;
	mul.f32 	%f347, %f42, 0f4B800000;
	selp.f32 	%f348, %f347, %f42, %p53;
	mov.b32 	%r69, %f348;
	add.s32 	%r70, %r69, -1060439283;
	and.b32  	%r71, %r70, -8388608;
	sub.s32 	%r72, %r69, %r71;
	mov.b32 	%f349, %r72;
	cvt.rn.f32.s32 	%f350, %r71;
	selp.f32 	%f351, 0fC1C00000, 0f00000000, %p53;
	fma.rn.f32 	%f352, %f350, 0f34000000, %f351;
	add.f32 	%f353, %f349, 0fBF800000;
	add.f32 	%f354, %f349, 0f3F800000;
	rcp.approx.ftz.f32 	%f355, %f354;
	add.f32 	%f356, %f353, %f353;
	mul.f32 	%f357, %f356, %f355;
	mul.f32 	%f358, %f357, %f357;
	neg.f32 	%f359, %f357;
	sub.f32 	%f360, %f353, %f357;
	add.f32 	%f361, %f360, %f360;
	fma.rn.f32 	%f362, %f359, %f353, %f361;
	mul.rn.f32 	%f363, %f355, %f362;
	fma.rn.f32 	%f364, %f358, 0f3A2C32E4, 0f3B52E7DB;
	fma.rn.f32 	%f365, %f364, %f358, 0f3C93BB73;
	fma.rn.f32 	%f366, %f365, %f358, 0f3DF6384F;
	mul.rn.f32 	%f367, %f366, %f358;
	fma.rn.f32 	%f368, %f357, 0f3FB8AA3B, %f352;
	mul.f32 	%f369, %f367, 0f40400000;
	sub.f32 	%f370, %f352, %f368;
	fma.rn.f32 	%f371, %f357, 0f3FB8AA3B, %f370;
	fma.rn.f32 	%f372, %f363, 0f3FB8AA3B, %f371;
	fma.rn.f32 	%f373, %f357, 0f32A55E34, %f372;
	fma.rn.f32 	%f374, %f369, %f363, %f373;
	fma.rn.f32 	%f375, %f367, %f357, %f374;
	add.rn.f32 	%f376, %f368, %f375;
	mov.f32 	%f377, 0f3EAAAAAB;
	mul.rn.f32 	%f378, %f376, %f377;
	cvt.rni.f32.f32 	%f379, %f378;
	sub.f32 	%f380, %f378, %f379;
	neg.f32 	%f381, %f378;
	fma.rn.f32 	%f382, %f376, 0f3EAAAAAB, %f381;
	neg.f32 	%f383, %f368;
	add.rn.f32 	%f384, %f376, %f383;
	neg.f32 	%f385, %f384;
	add.rn.f32 	%f386, %f375, %f385;
	fma.rn.f32 	%f387, %f386, 0f3EAAAAAB, %f382;
	add.f32 	%f388, %f380, %f387;
	setp.gt.f32 	%p54, %f379, 0f00000000;
	selp.b32 	%r73, 0, -2097152000, %p54;
	setp.neu.f32 	%p55, %f42, 0f7F800000;
	setp.lt.f32 	%p56, %f378, 0f00000000;
	selp.f32 	%f389, 0f00000000, 0f7F800000, %p56;
	abs.f32 	%f390, %f378;
	setp.gt.f32 	%p57, %f390, 0f43180000;
	cvt.rzi.s32.f32 	%r74, %f379;
	shl.b32 	%r75, %r74, 23;
	sub.s32 	%r76, %r75, %r73;
	mov.b32 	%f391, %r76;
	add.s32 	%r77, %r73, 2130706432;
	mov.b32 	%f392, %r77;
	fma.rn.f32 	%f393, %f388, 0f391FCB8E, 0f3AAF85ED;
	fma.rn.f32 	%f394, %f393, %f388, 0f3C1D9856;
	fma.rn.f32 	%f395, %f394, %f388, 0f3D6357BB;
	fma.rn.f32 	%f396, %f395, %f388, 0f3E75FDEC;
	fma.rn.f32 	%f397, %f396, %f388, 0f3F317218;
	fma.rn.f32 	%f398, %f397, %f388, 0f3F800000;
	mul.f32 	%f399, %f398, %f392;
	mul.f32 	%f400, %f399, %f391;
	selp.f32 	%f413, %f389, %f400, %p57;
	@%p55 bra 	$L__BB0_43;
	add.f32 	%f401, %f41, %f41;
	mov.b32 	%r78, %f401;
	and.b32  	%r79, %r78, 2147483647;
	mov.b32 	%f413, %r79;
	bra.uni 	$L__BB0_43;
$L__BB0_42:
	fma.rn.f32 	%f413, %f41, 0f40F92F1B, 0f3E0D3DCB;
$L__BB0_43:
	fma.rn.f32 	%f403, %f412, 0f42E80000, 0fC1800000;
	sub.f32 	%f404, %f411, %f412;
	mul.f32 	%f405, %f404, 0f43FA0000;
	sub.f32 	%f406, %f412, %f413;
	mul.f32 	%f407, %f406, 0f43480000;
	cvta.to.global.u64 	%rd6, %rd3;
	mul.wide.s32 	%rd7, %r1, 12;
	add.s64 	%rd8, %rd6, %rd7;
	st.global.f32 	[%rd8], %f403;
	st.global.f32 	[%rd8+4], %f405;
	st.global.f32 	[%rd8+8], %f407;
$L__BB0_44:
	ret;

}
	// .globl	_Z21ComputeResidualKernelPK3labS1_Pfii
.visible .entry _Z21ComputeResidualKernelPK3labS1_Pfii(
	.param .u64 .ptr .align 1 _Z21ComputeResidualKernelPK3labS1_Pfii_param_0,
	.param .u64 .ptr .align 1 _Z21ComputeResidualKernelPK3labS1_Pfii_param_1,
	.param .u64 .ptr .align 1 _Z21ComputeResidualKernelPK3labS1_Pfii_param_2,
	.param .u32 _Z21ComputeResidualKernelPK3labS1_Pfii_param_3,
	.param .u32 _Z21ComputeResidualKernelPK3labS1_Pfii_param_4
)
{
	.reg .pred 	%p<4>;
	.reg .b32 	%r<14>;
	.reg .b32 	%f<14>;
	.reg .b64 	%rd<12>;

	ld.param.u64 	%rd1, [_Z21ComputeResidualKernelPK3labS1_Pfii_param_0];
	ld.param.u64 	%rd2, [_Z21ComputeResidualKernelPK3labS1_Pfii_param_1];
	ld.param.u64 	%rd3, [_Z21ComputeResidualKernelPK3labS1_Pfii_param_2];
	ld.param.u32 	%r2, [_Z21ComputeResidualKernelPK3labS1_Pfii_param_3];
	ld.param.u32 	%r3, [_Z21ComputeResidualKernelPK3labS1_Pfii_param_4];
	mov.u32 	%r5, %ctaid.x;
	mov.u32 	%r6, %ntid.x;
	mov.u32 	%r7, %tid.x;
	mad.lo.s32 	%r8, %r5, %r6, %r7;
	mov.u32 	%r9, %ctaid.y;
	mov.u32 	%r10, %ntid.y;
	mov.u32 	%r11, %tid.y;
	mad.lo.s32 	%r12, %r9, %r10, %r11;
	mad.lo.s32 	%r1, %r2, %r12, %r8;
	setp.ge.s32 	%p1, %r8, %r2;
	setp.ge.s32 	%p2, %r12, %r3;
	or.pred  	%p3, %p1, %p2;
	@%p3 bra 	$L__BB1_2;
	cvta.to.global.u64 	%rd4, %rd1;
	cvta.to.global.u64 	%rd5, %rd2;
	cvta.to.global.u64 	%rd6, %rd3;
	mul.wide.s32 	%rd7, %r1, 12;
	add.s64 	%rd8, %rd4, %rd7;
	add.s64 	%rd9, %rd5, %rd7;
	ld.global.f32 	%f1, [%rd8];
	ld.global.f32 	%f2, [%rd9];
	sub.f32 	%f3, %f1, %f2;
	ld.global.f32 	%f4, [%rd8+4];
	ld.global.f32 	%f5, [%rd9+4];
	sub.f32 	%f6, %f4, %f5;
	mul.f32 	%f7, %f6, %f6;
	fma.rn.f32 	%f8, %f3, %f3, %f7;
	ld.global.f32 	%f9, [%rd8+8];
	ld.global.f32 	%f10, [%rd9+8];
	sub.f32 	%f11, %f9, %f10;
	fma.rn.f32 	%f12, %f11, %f11, %f8;
	sqrt.rn.f32 	%f13, %f12;
	mul.wide.s32 	%rd10, %r1, 4;
	add.s64 	%rd11, %rd6, %rd10;
	st.global.f32 	[%rd11], %f13;
$L__BB1_2:
	ret;

}
	// .globl	_Z23normalizeResidualKernelPKfPhfii
.visible .entry _Z23normalizeResidualKernelPKfPhfii(
	.param .u64 .ptr .align 1 _Z23normalizeResidualKernelPKfPhfii_param_0,
	.param .u64 .ptr .align 1 _Z23normalizeResidualKernelPKfPhfii_param_1,
	.param .f32 _Z23normalizeResidualKernelPKfPhfii_param_2,
	.param .u32 _Z23normalizeResidualKernelPKfPhfii_param_3,
	.param .u32 _Z23normalizeResidualKernelPKfPhfii_param_4
)
{
	.reg .pred 	%p<4>;
	.reg .b32 	%r<15>;
	.reg .b32 	%f<5>;
	.reg .b64 	%rd<9>;

	ld.param.u64 	%rd1, [_Z23normalizeResidualKernelPKfPhfii_param_0];
	ld.param.u64 	%rd2, [_Z23normalizeResidualKernelPKfPhfii_param_1];
	ld.param.f32 	%f1, [_Z23normalizeResidualKernelPKfPhfii_param_2];
	ld.param.u32 	%r2, [_Z23normalizeResidualKernelPKfPhfii_param_3];
	ld.param.u32 	%r3, [_Z23normalizeResidualKernelPKfPhfii_param_4];
	mov.u32 	%r5, %ctaid.x;
	mov.u32 	%r6, %ntid.x;
	mov.u32 	%r7, %tid.x;
	mad.lo.s32 	%r8, %r5, %r6, %r7;
	mov.u32 	%r9, %ctaid.y;
	mov.u32 	%r10, %ntid.y;
	mov.u32 	%r11, %tid.y;
	mad.lo.s32 	%r12, %r9, %r10, %r11;
	mad.lo.s32 	%r1, %r2, %r12, %r8;
	setp.ge.s32 	%p1, %r8, %r2;
	setp.ge.s32 	%p2, %r12, %r3;
	or.pred  	%p3, %p1, %p2;
	@%p3 bra 	$L__BB2_2;
	cvta.to.global.u64 	%rd3, %rd1;
	cvta.to.global.u64 	%rd4, %rd2;
	cvt.s64.s32 	%rd5, %r1;
	mul.wide.s32 	%rd6, %r1, 4;
	add.s64 	%rd7, %rd3, %rd6;
	ld.global.f32 	%f2, [%rd7];
	div.rn.f32 	%f3, %f2, %f1;
	mul.f32 	%f4, %f3, 0f437F0000;
	cvt.rzi.u32.f32 	%r14, %f4;
	add.s64 	%rd8, %rd4, %rd5;
	st.global.u8 	[%rd8], %r14;
$L__BB2_2:
	ret;

}
	// .globl	_Z11erodeKernelPKhPhiii
.visible .entry _Z11erodeKernelPKhPhiii(
	.param .u64 .ptr .align 1 _Z11erodeKernelPKhPhiii_param_0,
	.param .u64 .ptr .align 1 _Z11erodeKernelPKhPhiii_param_1,
	.param .u32 _Z11erodeKernelPKhPhiii_param_2,
	.param .u32 _Z11erodeKernelPKhPhiii_param_3,
	.param .u32 _Z11erodeKernelPKhPhiii_param_4
)
{
	.reg .pred 	%p<88>;
	.reg .b16 	%rs<90>;
	.reg .b32 	%r<67>;
	.reg .b64 	%rd<15>;

	ld.param.u64 	%rd6, [_Z11erodeKernelPKhPhiii_param_0];
	ld.param.u64 	%rd5, [_Z11erodeKernelPKhPhiii_param_1];
	ld.param.u32 	%r30, [_Z11erodeKernelPKhPhiii_param_2];
	ld.param.u32 	%r33, [_Z11erodeKernelPKhPhiii_param_3];
	ld.param.u32 	%r32, [_Z11erodeKernelPKhPhiii_param_4];
	cvta.to.global.u64 	%rd1, %rd6;
	mov.u32 	%r34, %ctaid.x;
	mov.u32 	%r35, %ntid.x;
	mov.u32 	%r36, %tid.x;
	mad.lo.s32 	%r1, %r34, %r35, %r36;
	mov.u32 	%r37, %ctaid.y;
	mov.u32 	%r38, %ntid.y;
	mov.u32 	%r39, %tid.y;
	mad.lo.s32 	%r40, %r37, %r38, %r39;
	setp.ge.s32 	%p2, %r1, %r30;
	setp.ge.s32 	%p3, %r40, %r33;
	or.pred  	%p4, %p2, %p3;
	@%p4 bra 	$L__BB3_43;
	neg.s32 	%r3, %r32;
	setp.lt.s32 	%p5, %r32, 0;
	mov.b16 	%rs79, 255;
	@%p5 bra 	$L__BB3_42;
	shl.b32 	%r41, %r32, 1;
	and.b32  	%r4, %r41, 6;
	and.b32  	%r5, %r32, 1;
	sub.s32 	%r6, 3, %r32;
	and.b32  	%r42, %r41, -8;
	neg.s32 	%r7, %r42;
	sub.s32 	%r8, %r1, %r32;
	mov.b16 	%rs79, 255;
	mov.u32 	%r59, %r3;
$L__BB3_3:
	setp.lt.u32 	%p6, %r32, 4;
	add.s32 	%r43, %r59, %r40;
	setp.gt.s32 	%p7, %r43, -1;
	setp.lt.s32 	%p8, %r43, %r33;
	and.pred  	%p1, %p7, %p8;
	mul.lo.s32 	%r10, %r43, %r30;
	mov.u32 	%r65, %r3;
	@%p6 bra 	$L__BB3_23;
	add.s32 	%r60, %r8, %r10;
	mov.u32 	%r61, %r8;
	mov.u32 	%r62, %r7;
	mov.u32 	%r63, %r6;
$L__BB3_5:
	.pragma "nounroll";
	setp.gt.s32 	%p9, %r61, -1;
	setp.lt.s32 	%p10, %r61, %r30;
	and.pred  	%p11, %p9, %p10;
	and.pred  	%p12, %p11, %p1;
	cvt.s64.s32 	%rd7, %r60;
	add.s64 	%rd2, %rd1, %rd7;
	not.pred 	%p13, %p12;
	@%p13 bra 	$L__BB3_7;
	ld.global.u8 	%rs39, [%rd2];
	and.b16  	%rs40, %rs79, 255;
	min.u16 	%rs79, %rs39, %rs40;
$L__BB3_7:
	add.s32 	%r44, %r61, 1;
	setp.gt.s32 	%p14, %r44, -1;
	setp.lt.s32 	%p15, %r44, %r30;
	and.pred  	%p16, %p14, %p15;
	and.pred  	%p17, %p16, %p1;
	not.pred 	%p18, %p17;
	@%p18 bra 	$L__BB3_9;
	ld.global.u8 	%rs41, [%rd2+1];
	and.b16  	%rs42, %rs79, 255;
	min.u16 	%rs79, %rs41, %rs42;
$L__BB3_9:
	add.s32 	%r45, %r61, 2;
	setp.gt.s32 	%p19, %r45, -1;
	setp.lt.s32 	%p20, %r45, %r30;
	and.pred  	%p21, %p19, %p20;
	and.pred  	%p22, %p21, %p1;
	not.pred 	%p23, %p22;
	@%p23 bra 	$L__BB3_11;
	ld.global.u8 	%rs43, [%rd2+2];
	and.b16  	%rs44, %rs79, 255;
	min.u16 	%rs79, %rs43, %rs44;
$L__BB3_11:
	add.s32 	%r46, %r61, 3;
	setp.gt.s32 	%p24, %r46, -1;
	setp.lt.s32 	%p25, %r46, %r30;
	and.pred  	%p26, %p24, %p25;
	and.pred  	%p27, %p26, %p1;
	not.pred 	%p28, %p27;
	@%p28 bra 	$L__BB3_13;
	ld.global.u8 	%rs45, [%rd2+3];
	and.b16  	%rs46, %rs79, 255;
	min.u16 	%rs79, %rs45, %rs46;
$L__BB3_13:
	add.s32 	%r47, %r61, 4;
	setp.gt.s32 	%p29, %r47, -1;
	setp.lt.s32 	%p30, %r47, %r30;
	and.pred  	%p31, %p29, %p30;
	and.pred  	%p32, %p31, %p1;
	not.pred 	%p33, %p32;
	@%p33 bra 	$L__BB3_15;
	ld.global.u8 	%rs47, [%rd2+4];
	and.b16  	%rs48, %rs79, 255;
	min.u16 	%rs79, %rs47, %rs48;
$L__BB3_15:
	add.s32 	%r48, %r61, 5;
	setp.gt.s32 	%p34, %r48, -1;
	setp.lt.s32 	%p35, %r48, %r30;
	and.pred  	%p36, %p34, %p35;
	and.pred  	%p37, %p36, %p1;
	not.pred 	%p38, %p37;
	@%p38 bra 	$L__BB3_17;
	ld.global.u8 	%rs49, [%rd2+5];
	and.b16  	%rs50, %rs79, 255;
	min.u16 	%rs79, %rs49, %rs50;
$L__BB3_17:
	add.s32 	%r49, %r61, 6;
	setp.gt.s32 	%p39, %r49, -1;
	setp.lt.s32 	%p40, %r49, %r30;
	and.pred  	%p41, %p39, %p40;
	and.pred  	%p42, %p41, %p1;
	not.pred 	%p43, %p42;
	@%p43 bra 	$L__BB3_19;
	ld.global.u8 	%rs51, [%rd2+6];
	and.b16  	%rs52, %rs79, 255;
	min.u16 	%rs79, %rs51, %rs52;
$L__BB3_19:
	add.s32 	%r50, %r61, 7;
	setp.gt.s32 	%p44, %r50, -1;
	setp.lt.s32 	%p45, %r50, %r30;
	and.pred  	%p46, %p44, %p45;
	and.pred  	%p47, %p46, %p1;
	not.pred 	%p48, %p47;
	@%p48 bra 	$L__BB3_21;
	ld.global.u8 	%rs53, [%rd2+7];
	and.b16  	%rs54, %rs79, 255;
	min.u16 	%rs79, %rs53, %rs54;
$L__BB3_21:
	add.s32 	%r63, %r63, 8;
	add.s32 	%r62, %r62, 8;
	add.s32 	%r61, %r61, 8;
	add.s32 	%r60, %r60, 8;
	setp.ne.s32 	%p49, %r62, 0;
	@%p49 bra 	$L__BB3_5;
	add.s32 	%r65, %r63, -3;
$L__BB3_23:
	setp.lt.u32 	%p50, %r4, 3;
	@%p50 bra 	$L__BB3_33;
	add.s32 	%r22, %r65, %r1;
	setp.gt.s32 	%p51, %r22, -1;
	setp.lt.s32 	%p52, %r22, %r30;
	and.pred  	%p53, %p51, %p52;
	and.pred  	%p54, %p53, %p1;
	add.s32 	%r51, %r22, %r10;
	cvt.s64.s32 	%rd8, %r51;
	add.s64 	%rd3, %rd1, %rd8;
	not.pred 	%p55, %p54;
	@%p55 bra 	$L__BB3_26;
	ld.global.u8 	%rs55, [%rd3];
	and.b16  	%rs56, %rs79, 255;
	min.u16 	%rs79, %rs55, %rs56;
$L__BB3_26:
	add.s32 	%r52, %r22, 1;
	setp.gt.s32 	%p56, %r52, -1;
	setp.lt.s32 	%p57, %r52, %r30;
	and.pred  	%p58, %p56, %p57;
	and.pred  	%p59, %p58, %p1;
	not.pred 	%p60, %p59;
	@%p60 bra 	$L__BB3_28;
	ld.global.u8 	%rs57, [%rd3+1];
	and.b16  	%rs58, %rs79, 255;
	min.u16 	%rs79, %rs57, %rs58;
$L__BB3_28:
	add.s32 	%r53, %r22, 2;
	setp.gt.s32 	%p61, %r53, -1;
	setp.lt.s32 	%p62, %r53, %r30;
	and.pred  	%p63, %p61, %p62;
	and.pred  	%p64, %p63, %p1;
	not.pred 	%p65, %p64;
	@%p65 bra 	$L__BB3_30;
	ld.global.u8 	%rs59, [%rd3+2];
	and.b16  	%rs60, %rs79, 255;
	min.u16 	%rs79, %rs59, %rs60;
$L__BB3_30:
	add.s32 	%r54, %r22, 3;
	setp.gt.s32 	%p66, %r54, -1;
	setp.lt.s32 	%p67, %r54, %r30;
	and.pred  	%p68, %p66, %p67;
	and.pred  	%p69, %p68, %p1;
	not.pred 	%p70, %p69;
	@%p70 bra 	$L__BB3_32;
	ld.global.u8 	%rs61, [%rd3+3];
	and.b16  	%rs62, %rs79, 255;
	min.u16 	%rs79, %rs61, %rs62;
$L__BB3_32:
	add.s32 	%r65, %r65, 4;
$L__BB3_33:
	setp.eq.s32 	%p71, %r5, 0;
	@%p71 bra 	$L__BB3_39;
	add.s32 	%r25, %r65, %r1;
	setp.gt.s32 	%p72, %r25, -1;
	setp.lt.s32 	%p73, %r25, %r30;
	and.pred  	%p74, %p72, %p73;
	and.pred  	%p75, %p74, %p1;
	add.s32 	%r55, %r25, %r10;
	cvt.s64.s32 	%rd9, %r55;
	add.s64 	%rd4, %rd1, %rd9;
	not.pred 	%p76, %p75;
	@%p76 bra 	$L__BB3_36;
	ld.global.u8 	%rs63, [%rd4];
	and.b16  	%rs64, %rs79, 255;
	min.u16 	%rs79, %rs63, %rs64;
$L__BB3_36:
	add.s32 	%r56, %r25, 1;
	setp.gt.s32 	%p77, %r56, -1;
	setp.lt.s32 	%p78, %r56, %r30;
	and.pred  	%p79, %p77, %p78;
	and.pred  	%p80, %p79, %p1;
	not.pred 	%p81, %p80;
	@%p81 bra 	$L__BB3_38;
	ld.global.u8 	%rs65, [%rd4+1];
	and.b16  	%rs66, %rs79, 255;
	min.u16 	%rs79, %rs65, %rs66;
$L__BB3_38:
	add.s32 	%r65, %r65, 2;
$L__BB3_39:
	add.s32 	%r28, %r65, %r1;
	setp.gt.s32 	%p82, %r28, -1;
	setp.lt.s32 	%p83, %r28, %r30;
	and.pred  	%p84, %p82, %p83;
	and.pred  	%p85, %p84, %p1;
	not.pred 	%p86, %p85;
	@%p86 bra 	$L__BB3_41;
	add.s32 	%r57, %r28, %r10;
	cvt.s64.s32 	%rd10, %r57;
	add.s64 	%rd11, %rd1, %rd10;
	ld.global.u8 	%rs67, [%rd11];
	and.b16  	%rs68, %rs79, 255;
	min.u16 	%rs79, %rs67, %rs68;
$L__BB3_41:
	add.s32 	%r29, %r59, 1;
	setp.ne.s32 	%p87, %r59, %r32;
	mov.u32 	%r59, %r29;
	@%p87 bra 	$L__BB3_3;
$L__BB3_42:
	mad.lo.s32 	%r58, %r30, %r40, %r1;
	cvt.s64.s32 	%rd12, %r58;
	cvta.to.global.u64 	%rd13, %rd5;
	add.s64 	%rd14, %rd13, %rd12;
	st.global.u8 	[%rd14], %rs79;
$L__BB3_43:
	ret;

}
	// .globl	_Z12dilateKernelPKhPhiii
.visible .entry _Z12dilateKernelPKhPhiii(
	.param .u64 .ptr .align 1 _Z12dilateKernelPKhPhiii_param_0,
	.param .u64 .ptr .align 1 _Z12dilateKernelPKhPhiii_param_1,
	.param .u32 _Z12dilateKernelPKhPhiii_param_2,
	.param .u32 _Z12dilateKernelPKhPhiii_param_3,
	.param .u32 _Z12dilateKernelPKhPhiii_param_4
)
{
	.reg .pred 	%p<88>;
	.reg .b16 	%rs<90>;
	.reg .b32 	%r<67>;
	.reg .b64 	%rd<15>;

	ld.param.u64 	%rd6, [_Z12dilateKernelPKhPhiii_param_0];
	ld.param.u64 	%rd5, [_Z12dilateKernelPKhPhiii_param_1];
	ld.param.u32 	%r30, [_Z12dilateKernelPKhPhiii_param_2];
	ld.param.u32 	%r33, [_Z12dilateKernelPKhPhiii_param_3];
	ld.param.u32 	%r32, [_Z12dilateKernelPKhPhiii_param_4];
	cvta.to.global.u64 	%rd1, %rd6;
	mov.u32 	%r34, %ctaid.x;
	mov.u32 	%r35, %ntid.x;
	mov.u32 	%r36, %tid.x;
	mad.lo.s32 	%r1, %r34, %r35, %r36;
	mov.u32 	%r37, %ctaid.y;
	mov.u32 	%r38, %ntid.y;
	mov.u32 	%r39, %tid.y;
	mad.lo.s32 	%r40, %r37, %r38, %r39;
	setp.ge.s32 	%p2, %r1, %r30;
	setp.ge.s32 	%p3, %r40, %r33;
	or.pred  	%p4, %p2, %p3;
	@%p4 bra 	$L__BB4_43;
	neg.s32 	%r3, %r32;
	setp.lt.s32 	%p5, %r32, 0;
	mov.b16 	%rs79, 0;
	@%p5 bra 	$L__BB4_42;
	shl.b32 	%r41, %r32, 1;
	and.b32  	%r4, %r41, 6;
	and.b32  	%r5, %r32, 1;
	sub.s32 	%r6, 3, %r32;
	and.b32  	%r42, %r41, -8;
	neg.s32 	%r7, %r42;
	sub.s32 	%r8, %r1, %r32;
	mov.b16 	%rs79, 0;
	mov.u32 	%r59, %r3;
$L__BB4_3:
	setp.lt.u32 	%p6, %r32, 4;
	add.s32 	%r43, %r59, %r40;
	setp.gt.s32 	%p7, %r43, -1;
	setp.lt.s32 	%p8, %r43, %r33;
	and.pred  	%p1, %p7, %p8;
	mul.lo.s32 	%r10, %r43, %r30;
	mov.u32 	%r65, %r3;
	@%p6 bra 	$L__BB4_23;
	add.s32 	%r60, %r8, %r10;
	mov.u32 	%r61, %r8;
	mov.u32 	%r62, %r7;
	mov.u32 	%r63, %r6;
$L__BB4_5:
	.pragma "nounroll";
	setp.gt.s32 	%p9, %r61, -1;
	setp.lt.s32 	%p10, %r61, %r30;
	and.pred  	%p11, %p9, %p10;
	and.pred  	%p12, %p11, %p1;
	cvt.s64.s32 	%rd7, %r60;
	add.s64 	%rd2, %rd1, %rd7;
	not.pred 	%p13, %p12;
	@%p13 bra 	$L__BB4_7;
	ld.global.u8 	%rs39, [%rd2];
	and.b16  	%rs40, %rs79, 255;
	max.u16 	%rs79, %rs39, %rs40;
$L__BB4_7:
	add.s32 	%r44, %r61, 1;
	setp.gt.s32 	%p14, %r44, -1;
	setp.lt.s32 	%p15, %r44, %r30;
	and.pred  	%p16, %p14, %p15;
	and.pred  	%p17, %p16, %p1;
	not.pred 	%p18, %p17;
	@%p18 bra 	$L__BB4_9;
	ld.global.u8 	%rs41, [%rd2+1];
	and.b16  	%rs42, %rs79, 255;
	max.u16 	%rs79, %rs41, %rs42;
$L__BB4_9:
	add.s32 	%r45, %r61, 2;
	setp.gt.s32 	%p19, %r45, -1;
	setp.lt.s32 	%p20, %r45, %r30;
	and.pred  	%p21, %p19, %p20;
	and.pred  	%p22, %p21, %p1;
	not.pred 	%p23, %p22;
	@%p23 bra 	$L__BB4_11;
	ld.global.u8 	%rs43, [%rd2+2];
	and.b16  	%rs44, %rs79, 255;
	max.u16 	%rs79, %rs43, %rs44;
$L__BB4_11:
	add.s32 	%r46, %r61, 3;
	setp.gt.s32 	%p24, %r46, -1;
	setp.lt.s32 	%p25, %r46, %r30;
	and.pred  	%p26, %p24, %p25;
	and.pred  	%p27, %p26, %p1;
	not.pred 	%p28, %p27;
	@%p28 bra 	$L__BB4_13;
	ld.global.u8 	%rs45, [%rd2+3];
	and.b16  	%rs46, %rs79, 255;
	max.u16 	%rs79, %rs45, %rs46;
$L__BB4_13:
	add.s32 	%r47, %r61, 4;
	setp.gt.s32 	%p29, %r47, -1;
	setp.lt.s32 	%p30, %r47, %r30;
	and.pred  	%p31, %p29, %p30;
	and.pred  	%p32, %p31, %p1;
	not.pred 	%p33, %p32;
	@%p33 bra 	$L__BB4_15;
	ld.global.u8 	%rs47, [%rd2+4];
	and.b16  	%rs48, %rs79, 255;
	max.u16 	%rs79, %rs47, %rs48;
$L__BB4_15:
	add.s32 	%r48, %r61, 5;
	setp.gt.s32 	%p34, %r48, -1;
	setp.lt.s32 	%p35, %r48, %r30;
	and.pred  	%p36, %p34, %p35;
	and.pred  	%p37, %p36, %p1;
	not.pred 	%p38, %p37;
	@%p38 bra 	$L__BB4_17;
	ld.global.u8 	%rs49, [%rd2+5];
	and.b16  	%rs50, %rs79, 255;
	max.u16 	%rs79, %rs49, %rs50;
$L__BB4_17:
	add.s32 	%r49, %r61, 6;
	setp.gt.s32 	%p39, %r49, -1;
	setp.lt.s32 	%p40, %r49, %r30;
	and.pred  	%p41, %p39, %p40;
	and.pred  	%p42, %p41, %p1;
	not.pred 	%p43, %p42;
	@%p43 bra 	$L__BB4_19;
	ld.global.u8 	%rs51, [%rd2+6];
	and.b16  	%rs52, %rs79, 255;
	max.u16 	%rs79, %rs51, %rs52;
$L__BB4_19:
	add.s32 	%r50, %r61, 7;
	setp.gt.s32 	%p44, %r50, -1;
	setp.lt.s32 	%p45, %r50, %r30;
	and.pred  	%p46, %p44, %p45;
	and.pred  	%p47, %p46, %p1;
	not.pred 	%p48, %p47;
	@%p48 bra 	$L__BB4_21;
	ld.global.u8 	%rs53, [%rd2+7];
	and.b16  	%rs54, %rs79, 255;
	max.u16 	%rs79, %rs53, %rs54;
$L__BB4_21:
	add.s32 	%r63, %r63, 8;
	add.s32 	%r62, %r62, 8;
	add.s32 	%r61, %r61, 8;
	add.s32 	%r60, %r60, 8;
	setp.ne.s32 	%p49, %r62, 0;
	@%p49 bra 	$L__BB4_5;
	add.s32 	%r65, %r63, -3;
$L__BB4_23:
	setp.lt.u32 	%p50, %r4, 3;
	@%p50 bra 	$L__BB4_33;
	add.s32 	%r22, %r65, %r1;
	setp.gt.s32 	%p51, %r22, -1;
	setp.lt.s32 	%p52, %r22, %r30;
	and.pred  	%p53, %p51, %p52;
	and.pred  	%p54, %p53, %p1;
	add.s32 	%r51, %r22, %r10;
	cvt.s64.s32 	%rd8, %r51;
	add.s64 	%rd3, %rd1, %rd8;
	not.pred 	%p55, %p54;
	@%p55 bra 	$L__BB4_26;
	ld.global.u8 	%rs55, [%rd3];
	and.b16  	%rs56, %rs79, 255;
	max.u16 	%rs79, %rs55, %rs56;
$L__BB4_26:
	add.s32 	%r52, %r22, 1;
	setp.gt.s32 	%p56, %r52, -1;
	setp.lt.s32 	%p57, %r52, %r30;
	and.pred  	%p58, %p56, %p57;
	and.pred  	%p59, %p58, %p1;
	not.pred 	%p60, %p59;
	@%p60 bra 	$L__BB4_28;
	ld.global.u8 	%rs57, [%rd3+1];
	and.b16  	%rs58, %rs79, 255;
	max.u16 	%rs79, %rs57, %rs58;
$L__BB4_28:
	add.s32 	%r53, %r22, 2;
	setp.gt.s32 	%p61, %r53, -1;
	setp.lt.s32 	%p62, %r53, %r30;
	and.pred  	%p63, %p61, %p62;
	and.pred  	%p64, %p63, %p1;
	not.pred 	%p65, %p64;
	@%p65 bra 	$L__BB4_30;
	ld.global.u8 	%rs59, [%rd3+2];
	and.b16  	%rs60, %rs79, 255;
	max.u16 	%rs79, %rs59, %rs60;
$L__BB4_30:
	add.s32 	%r54, %r22, 3;
	setp.gt.s32 	%p66, %r54, -1;
	setp.lt.s32 	%p67, %r54, %r30;
	and.pred  	%p68, %p66, %p67;
	and.pred  	%p69, %p68, %p1;
	not.pred 	%p70, %p69;
	@%p70 bra 	$L__BB4_32;
	ld.global.u8 	%rs61, [%rd3+3];
	and.b16  	%rs62, %rs79, 255;
	max.u16 	%rs79, %rs61, %rs62;
$L__BB4_32:
	add.s32 	%r65, %r65, 4;
$L__BB4_33:
	setp.eq.s32 	%p71, %r5, 0;
	@%p71 bra 	$L__BB4_39;
	add.s32 	%r25, %r65, %r1;
	setp.gt.s32 	%p72, %r25, -1;
	setp.lt.s32 	%p73, %r25, %r30;
	and.pred  	%p74, %p72, %p73;
	and.pred  	%p75, %p74, %p1;
	add.s32 	%r55, %r25, %r10;
	cvt.s64.s32 	%rd9, %r55;
	add.s64 	%rd4, %rd1, %rd9;
	not.pred 	%p76, %p75;
	@%p76 bra 	$L__BB4_36;
	ld.global.u8 	%rs63, [%rd4];
	and.b16  	%rs64, %rs79, 255;
	max.u16 	%rs79, %rs63, %rs64;
$L__BB4_36:
	add.s32 	%r56, %r25, 1;
	setp.gt.s32 	%p77, %r56, -1;
	setp.lt.s32 	%p78, %r56, %r30;
	and.pred  	%p79, %p77, %p78;
	and.pred  	%p80, %p79, %p1;
	not.pred 	%p81, %p80;
	@%p81 bra 	$L__BB4_38;
	ld.global.u8 	%rs65, [%rd4+1];
	and.b16  	%rs66, %rs79, 255;
	max.u16 	%rs79, %rs65, %rs66;
$L__BB4_38:
	add.s32 	%r65, %r65, 2;
$L__BB4_39:
	add.s32 	%r28, %r65, %r1;
	setp.gt.s32 	%p82, %r28, -1;
	setp.lt.s32 	%p83, %r28, %r30;
	and.pred  	%p84, %p82, %p83;
	and.pred  	%p85, %p84, %p1;
	not.pred 	%p86, %p85;
	@%p86 bra 	$L__BB4_41;
	add.s32 	%r57, %r28, %r10;
	cvt.s64.s32 	%rd10, %r57;
	add.s64 	%rd11, %rd1, %rd10;
	ld.global.u8 	%rs67, [%rd11];
	and.b16  	%rs68, %rs79, 255;
	max.u16 	%rs79, %rs67, %rs68;
$L__BB4_41:
	add.s32 	%r29, %r59, 1;
	setp.ne.s32 	%p87, %r59, %r32;
	mov.u32 	%r59, %r29;
	@%p87 bra 	$L__BB4_3;
$L__BB4_42:
	mad.lo.s32 	%r58, %r30, %r40, %r1;
	cvt.s64.s32 	%rd12, %r58;
	cvta.to.global.u64 	%rd13, %rd5;
	add.s64 	%rd14, %rd13, %rd12;
	st.global.u8 	[%rd14], %rs79;
$L__BB4_43:
	ret;

}
	// .globl	_Z25hysteresisThresholdKernelPKhPhPbiiii
.visible .entry _Z25hysteresisThresholdKernelPKhPhPbiiii(
	.param .u64 .ptr .align 1 _Z25hysteresisThresholdKernelPKhPhPbiiii_param_0,
	.param .u64 .ptr .align 1 _Z25hysteresisThresholdKernelPKhPhPbiiii_param_1,
	.param .u64 .ptr .align 1 _Z25hysteresisThresholdKernelPKhPhPbiiii_param_2,
	.param .u32 _Z25hysteresisThresholdKernelPKhPhPbiiii_param_3,
	.param .u32 _Z25hysteresisThresholdKernelPKhPhPbiiii_param_4,
	.param .u32 _Z25hysteresisThresholdKernelPKhPhPbiiii_param_5,
	.param .u32 _Z25hysteresisThresholdKernelPKhPhPbiiii_param_6
)
{
	.reg .pred 	%p<5>;
	.reg .b16 	%rs<4>;
	.reg .b32 	%r<16>;
	.reg .b64 	%rd<14>;

	ld.param.u64 	%rd2, [_Z25hysteresisThresholdKernelPKhPhPbiiii_param_0];
	ld.param.u64 	%rd4, [_Z25hysteresisThresholdKernelPKhPhPbiiii_param_1];
	ld.param.u64 	%rd3, [_Z25hysteresisThresholdKernelPKhPhPbiiii_param_2];
	ld.param.u32 	%r3, [_Z25hysteresisThresholdKernelPKhPhPbiiii_param_3];
	ld.param.u32 	%r4, [_Z25hysteresisThresholdKernelPKhPhPbiiii_param_4];
	ld.param.u32 	%r2, [_Z25hysteresisThresholdKernelPKhPhPbiiii_param_6];
	cvta.to.global.u64 	%rd1, %rd4;
	mov.u32 	%r6, %ctaid.x;
	mov.u32 	%r7, %ntid.x;
	mov.u32 	%r8, %tid.x;
	mad.lo.s32 	%r9, %r6, %r7, %r8;
	mov.u32 	%r10, %ctaid.y;
	mov.u32 	%r11, %ntid.y;
	mov.u32 	%r12, %tid.y;
	mad.lo.s32 	%r13, %r10, %r11, %r12;
	mad.lo.s32 	%r1, %r3, %r13, %r9;
	setp.ge.s32 	%p1, %r9, %r3;
	setp.ge.s32 	%p2, %r13, %r4;
	or.pred  	%p3, %p1, %p2;
	@%p3 bra 	$L__BB5_4;
	cvta.to.global.u64 	%rd5, %rd2;
	cvt.s64.s32 	%rd6, %r1;
	add.s64 	%rd7, %rd5, %rd6;
	ld.global.u8 	%r15, [%rd7];
	setp.ge.s32 	%p4, %r2, %r15;
	@%p4 bra 	$L__BB5_3;
	cvta.to.global.u64 	%rd11, %rd3;
	add.s64 	%rd12, %rd11, %rd6;
	mov.b16 	%rs2, 1;
	st.global.u8 	[%rd12], %rs2;
	add.s64 	%rd13, %rd1, %rd6;
	mov.b16 	%rs3, 255;
	st.global.u8 	[%rd13], %rs3;
	bra.uni 	$L__BB5_4;
$L__BB5_3:
	add.s64 	%rd9, %rd1, %rd6;
	mov.b16 	%rs1, 0;
	st.global.u8 	[%rd9], %rs1;
$L__BB5_4:
	ret;

}
	// .globl	_Z28StrongEdgesPropagationKernelPKhPhPbiii
.visible .entry _Z28StrongEdgesPropagationKernelPKhPhPbiii(
	.param .u64 .ptr .align 1 _Z28StrongEdgesPropagationKernelPKhPhPbiii_param_0,
	.param .u64 .ptr .align 1 _Z28StrongEdgesPropagationKernelPKhPhPbiii_param_1,
	.param .u64 .ptr .align 1 _Z28StrongEdgesPropagationKernelPKhPhPbiii_param_2,
	.param .u32 _Z28StrongEdgesPropagationKernelPKhPhPbiii_param_3,
	.param .u32 _Z28StrongEdgesPropagationKernelPKhPhPbiii_param_4,
	.param .u32 _Z28StrongEdgesPropagationKernelPKhPhPbiii_param_5
)
{
	.reg .pred 	%p<50>;
	.reg .b16 	%rs<29>;
	.reg .b32 	%r<33>;
	.reg .b64 	%rd<41>;

	ld.param.u64 	%rd17, [_Z28StrongEdgesPropagationKernelPKhPhPbiii_param_0];
	ld.param.u64 	%rd18, [_Z28StrongEdgesPropagationKernelPKhPhPbiii_param_1];
	ld.param.u64 	%rd19, [_Z28StrongEdgesPropagationKernelPKhPhPbiii_param_2];
	ld.param.u32 	%r10, [_Z28StrongEdgesPropagationKernelPKhPhPbiii_param_3];
	ld.param.u32 	%r13, [_Z28StrongEdgesPropagationKernelPKhPhPbiii_param_4];
	ld.param.u32 	%r12, [_Z28StrongEdgesPropagationKernelPKhPhPbiii_param_5];
	cvta.to.global.u64 	%rd1, %rd18;
	cvta.to.global.u64 	%rd2, %rd17;
	cvta.to.global.u64 	%rd3, %rd19;
	mov.u32 	%r14, %ctaid.x;
	mov.u32 	%r15, %ntid.x;
	mov.u32 	%r16, %tid.x;
	mad.lo.s32 	%r1, %r14, %r15, %r16;
	mov.u32 	%r17, %ctaid.y;
	mov.u32 	%r18, %ntid.y;
	mov.u32 	%r19, %tid.y;
	mad.lo.s32 	%r20, %r17, %r18, %r19;
	mul.lo.s32 	%r3, %r10, %r20;
	add.s32 	%r4, %r3, %r1;
	setp.ge.s32 	%p3, %r1, %r10;
	setp.ge.s32 	%p4, %r20, %r13;
	or.pred  	%p5, %p3, %p4;
	@%p5 bra 	$L__BB6_38;
	cvt.s64.s32 	%rd20, %r4;
	add.s64 	%rd4, %rd3, %rd20;
	ld.global.u8 	%rs1, [%rd4];
	setp.eq.s16 	%p6, %rs1, 0;
	@%p6 bra 	$L__BB6_38;
	add.s32 	%r5, %r20, -1;
	setp.ge.u32 	%p7, %r5, %r13;
	sub.s32 	%r6, %r3, %r10;
	setp.gt.s32 	%p8, %r1, 0;
	setp.le.s32 	%p9, %r1, %r10;
	and.pred  	%p1, %p8, %p9;
	not.pred 	%p10, %p1;
	cvt.s64.s32 	%rd21, %r6;
	cvt.s64.s32 	%rd5, %r1;
	add.s64 	%rd22, %rd5, %rd21;
	add.s64 	%rd6, %rd1, %rd22;
	add.s64 	%rd7, %rd3, %rd22;
	add.s64 	%rd8, %rd2, %rd22;
	or.pred  	%p11, %p10, %p7;
	@%p11 bra 	$L__BB6_6;
	ld.global.u8 	%r21, [%rd8+-1];
	setp.gt.s32 	%p12, %r12, %r21;
	@%p12 bra 	$L__BB6_6;
	ld.global.u8 	%rs2, [%rd7+-1];
	setp.ne.s16 	%p13, %rs2, 0;
	@%p13 bra 	$L__BB6_6;
	mov.b16 	%rs3, 1;
	st.global.u8 	[%rd7+-1], %rs3;
	mov.b16 	%rs4, 255;
	st.global.u8 	[%rd6+-1], %rs4;
$L__BB6_6:
	setp.ge.u32 	%p14, %r5, %r13;
	setp.lt.s32 	%p15, %r1, 0;
	or.pred  	%p16, %p15, %p14;
	@%p16 bra 	$L__BB6_10;
	add.s32 	%r7, %r1, %r6;
	cvt.s64.s32 	%rd23, %r7;
	add.s64 	%rd24, %rd2, %rd23;
	ld.global.u8 	%r22, [%rd24];
	setp.gt.s32 	%p17, %r12, %r22;
	@%p17 bra 	$L__BB6_10;
	cvt.s64.s32 	%rd25, %r7;
	add.s64 	%rd9, %rd3, %rd25;
	ld.global.u8 	%rs5, [%rd9];
	setp.ne.s16 	%p18, %rs5, 0;
	@%p18 bra 	$L__BB6_10;
	cvt.s64.s32 	%rd26, %r7;
	mov.b16 	%rs6, 1;
	st.global.u8 	[%rd9], %rs6;
	add.s64 	%rd27, %rd1, %rd26;
	mov.b16 	%rs7, 255;
	st.global.u8 	[%rd27], %rs7;
$L__BB6_10:
	setp.ge.u32 	%p19, %r5, %r13;
	add.s32 	%r23, %r1, 1;
	setp.gt.s32 	%p20, %r1, -2;
	setp.lt.s32 	%p21, %r23, %r10;
	and.pred  	%p2, %p20, %p21;
	not.pred 	%p22, %p2;
	or.pred  	%p23, %p22, %p19;
	@%p23 bra 	$L__BB6_14;
	ld.global.u8 	%r24, [%rd8+1];
	setp.gt.s32 	%p24, %r12, %r24;
	@%p24 bra 	$L__BB6_14;
	ld.global.u8 	%rs8, [%rd7+1];
	setp.ne.s16 	%p25, %rs8, 0;
	@%p25 bra 	$L__BB6_14;
	mov.b16 	%rs9, 1;
	st.global.u8 	[%rd7+1], %rs9;
	mov.b16 	%rs10, 255;
	st.global.u8 	[%rd6+1], %rs10;
$L__BB6_14:
	cvt.s64.s32 	%rd28, %r3;
	add.s64 	%rd29, %rd5, %rd28;
	add.s64 	%rd10, %rd1, %rd29;
	add.s64 	%rd11, %rd3, %rd29;
	add.s64 	%rd12, %rd2, %rd29;
	@%p10 bra 	$L__BB6_18;
	ld.global.u8 	%r25, [%rd12+-1];
	setp.gt.s32 	%p27, %r12, %r25;
	@%p27 bra 	$L__BB6_18;
	ld.global.u8 	%rs11, [%rd11+-1];
	setp.ne.s16 	%p28, %rs11, 0;
	@%p28 bra 	$L__BB6_18;
	mov.b16 	%rs12, 1;
	st.global.u8 	[%rd11+-1], %rs12;
	mov.b16 	%rs13, 255;
	st.global.u8 	[%rd10+-1], %rs13;
$L__BB6_18:
	setp.lt.s32 	%p29, %r1, 0;
	@%p29 bra 	$L__BB6_22;
	add.s64 	%rd31, %rd2, %rd20;
	ld.global.u8 	%r26, [%rd31];
	setp.gt.s32 	%p30, %r12, %r26;
	@%p30 bra 	$L__BB6_22;
	ld.global.u8 	%rs14, [%rd4];
	setp.ne.s16 	%p31, %rs14, 0;
	@%p31 bra 	$L__BB6_22;
	mov.b16 	%rs15, 1;
	st.global.u8 	[%rd4], %rs15;
	add.s64 	%rd33, %rd1, %rd20;
	mov.b16 	%rs16, 255;
	st.global.u8 	[%rd33], %rs16;
$L__BB6_22:
	@%p22 bra 	$L__BB6_26;
	ld.global.u8 	%r27, [%rd12+1];
	setp.gt.s32 	%p33, %r12, %r27;
	@%p33 bra 	$L__BB6_26;
	ld.global.u8 	%rs17, [%rd11+1];
	setp.ne.s16 	%p34, %rs17, 0;
	@%p34 bra 	$L__BB6_26;
	mov.b16 	%rs18, 1;
	st.global.u8 	[%rd11+1], %rs18;
	mov.b16 	%rs19, 255;
	st.global.u8 	[%rd10+1], %rs19;
$L__BB6_26:
	add.s32 	%r8, %r20, 1;
	setp.ge.u32 	%p35, %r8, %r13;
	shl.b32 	%r28, %r10, 1;
	add.s32 	%r29, %r6, %r28;
	cvt.s64.s32 	%rd34, %r29;
	add.s64 	%rd35, %rd5, %rd34;
	add.s64 	%rd13, %rd1, %rd35;
	add.s64 	%rd14, %rd3, %rd35;
	add.s64 	%rd15, %rd2, %rd35;
	or.pred  	%p37, %p10, %p35;
	@%p37 bra 	$L__BB6_30;
	ld.global.u8 	%r30, [%rd15+-1];
	setp.gt.s32 	%p38, %r12, %r30;
	@%p38 bra 	$L__BB6_30;
	ld.global.u8 	%rs20, [%rd14+-1];
	setp.ne.s16 	%p39, %rs20, 0;
	@%p39 bra 	$L__BB6_30;
	mov.b16 	%rs21, 1;
	st.global.u8 	[%rd14+-1], %rs21;
	mov.b16 	%rs22, 255;
	st.global.u8 	[%rd13+-1], %rs22;
$L__BB6_30:
	setp.ge.u32 	%p40, %r8, %r13;
	setp.lt.s32 	%p41, %r1, 0;
	or.pred  	%p42, %p41, %p40;
	@%p42 bra 	$L__BB6_34;
	add.s32 	%r9, %r4, %r10;
	cvt.s64.s32 	%rd36, %r9;
	add.s64 	%rd37, %rd2, %rd36;
	ld.global.u8 	%r31, [%rd37];
	setp.gt.s32 	%p43, %r12, %r31;
	@%p43 bra 	$L__BB6_34;
	cvt.s64.s32 	%rd38, %r10;
	add.s64 	%rd16, %rd4, %rd38;
	ld.global.u8 	%rs23, [%rd16];
	setp.ne.s16 	%p44, %rs23, 0;
	@%p44 bra 	$L__BB6_34;
	mov.b16 	%rs24, 1;
	st.global.u8 	[%rd16], %rs24;
	add.s64 	%rd40, %rd1, %rd36;
	mov.b16 	%rs25, 255;
	st.global.u8 	[%rd40], %rs25;
$L__BB6_34:
	setp.ge.u32 	%p45, %r8, %r13;
	or.pred  	%p47, %p22, %p45;
	@%p47 bra 	$L__BB6_38;
	ld.global.u8 	%r32, [%rd15+1];
	setp.gt.s32 	%p48, %r12, %r32;
	@%p48 bra 	$L__BB6_38;
	ld.global.u8 	%rs26, [%rd14+1];
	setp.ne.s16 	%p49, %rs26, 0;
	@%p49 bra 	$L__BB6_38;
	mov.b16 	%rs27, 1;
	st.global.u8 	[%rd14+1], %rs27;
	mov.b16 	%rs28, 255;
	st.global.u8 	[%rd13+1], %rs28;
$L__BB6_38:
	ret;

}
	// .globl	_Z13putMaskKernelPK3rgbPKhPS_ii
.visible .entry _Z13putMaskKernelPK3rgbPKhPS_ii(
	.param .u64 .ptr .align 1 _Z13putMaskKernelPK3rgbPKhPS_ii_param_0,
	.param .u64 .ptr .align 1 _Z13putMaskKernelPK3rgbPKhPS_ii_param_1,
	.param .u64 .ptr .align 1 _Z13putMaskKernelPK3rgbPKhPS_ii_param_2,
	.param .u32 _Z13putMaskKernelPK3rgbPKhPS_ii_param_3,
	.param .u32 _Z13putMaskKernelPK3rgbPKhPS_ii_param_4
)
{
	.reg .pred 	%p<5>;
	.reg .b16 	%rs<17>;
	.reg .b32 	%r<17>;
	.reg .b32 	%f<10>;
	.reg .b64 	%rd<13>;

	ld.param.u64 	%rd1, [_Z13putMaskKernelPK3rgbPKhPS_ii_param_0];
	ld.param.u64 	%rd2, [_Z13putMaskKernelPK3rgbPKhPS_ii_param_1];
	ld.param.u64 	%rd3, [_Z13putMaskKernelPK3rgbPKhPS_ii_param_2];
	ld.param.u32 	%r2, [_Z13putMaskKernelPK3rgbPKhPS_ii_param_3];
	ld.param.u32 	%r3, [_Z13putMaskKernelPK3rgbPKhPS_ii_param_4];
	mov.u32 	%r5, %ctaid.x;
	mov.u32 	%r6, %ntid.x;
	mov.u32 	%r7, %tid.x;
	mad.lo.s32 	%r8, %r5, %r6, %r7;
	mov.u32 	%r9, %ctaid.y;
	mov.u32 	%r10, %ntid.y;
	mov.u32 	%r11, %tid.y;
	mad.lo.s32 	%r12, %r9, %r10, %r11;
	mad.lo.s32 	%r1, %r2, %r12, %r8;
	setp.ge.s32 	%p1, %r8, %r2;
	setp.ge.s32 	%p2, %r12, %r3;
	or.pred  	%p3, %p1, %p2;
	@%p3 bra 	$L__BB7_4;
	cvta.to.global.u64 	%rd4, %rd1;
	cvta.to.global.u64 	%rd5, %rd2;
	cvt.s64.s32 	%rd6, %r1;
	mul.wide.s32 	%rd7, %r1, 3;
	add.s64 	%rd8, %rd4, %rd7;
	ld.global.u8 	%rs16, [%rd8];
	ld.global.u8 	%rs15, [%rd8+1];
	ld.global.u8 	%rs14, [%rd8+2];
	add.s64 	%rd9, %rd5, %rd6;
	ld.global.u8 	%rs10, [%rd9];
	setp.eq.s16 	%p4, %rs10, 0;
	@%p4 bra 	$L__BB7_3;
	cvt.rn.f32.u16 	%f1, %rs16;
	fma.rn.f32 	%f2, %f1, 0f3F000000, 0f42FF0000;
	min.f32 	%f3, %f2, 0f437F0000;
	cvt.rzi.u32.f32 	%r14, %f3;
	cvt.u16.u32 	%rs16, %r14;
	cvt.rn.f32.u16 	%f4, %rs15;
	fma.rn.f32 	%f5, %f4, 0f3F000000, 0f00000000;
	min.f32 	%f6, %f5, 0f437F0000;
	cvt.rzi.u32.f32 	%r15, %f6;
	cvt.u16.u32 	%rs15, %r15;
	cvt.rn.f32.u16 	%f7, %rs14;
	fma.rn.f32 	%f8, %f7, 0f3F000000, 0f00000000;
	min.f32 	%f9, %f8, 0f437F0000;
	cvt.rzi.u32.f32 	%r16, %f9;
	cvt.u16.u32 	%rs14, %r16;
$L__BB7_3:
	cvta.to.global.u64 	%rd10, %rd3;
	add.s64 	%rd12, %rd10, %rd7;
	st.global.u8 	[%rd12], %rs16;
	st.global.u8 	[%rd12+1], %rs15;
	st.global.u8 	[%rd12+2], %rs14;
$L__BB7_4:
	ret;

}
	// .globl	_ZN6thrust24THRUST_300001_SM_1000_NS8cuda_cub4core6detail13_kernel_agentINS1_8__reduce11ReduceAgentINS0_12zip_iteratorIN4cuda3std3__45tupleIJNS0_10device_ptrIfEENS0_17counting_iteratorIlNS0_11use_defaultESF_SF_EEEEEEEPNSB_IJflEEESJ_iNS1_9__extrema9arg_max_fIflNSA_4lessIfEEEEEEJSI_SK_iSP_EEEvDpT0_
.visible .entry _ZN6thrust24THRUST_300001_SM_1000_NS8cuda_cub4core6detail13_kernel_agentINS1_8__reduce11ReduceAgentINS0_12zip_iteratorIN4cuda3std3__45tupleIJNS0_10device_ptrIfEENS0_17counting_iteratorIlNS0_11use_defaultESF_SF_EEEEEEEPNSB_IJflEEESJ_iNS1_9__extrema9arg_max_fIflNSA_4lessIfEEEEEEJSI_SK_iSP_EEEvDpT0_(
	.param .align 8 .b8 _ZN6thrust24THRUST_300001_SM_1000_NS8cuda_cub4core6detail13_kernel_agentINS1_8__reduce11ReduceAgentINS0_12zip_iteratorIN4cuda3std3__45tupleIJNS0_10device_ptrIfEENS0_17counting_iteratorIlNS0_11use_defaultESF_SF_EEEEEEEPNSB_IJflEEESJ_iNS1_9__extrema9arg_max_fIflNSA_4lessIfEEEEEEJSI_SK_iSP_EEEvDpT0__param_0[16],
	.param .u64 .ptr .align 1 _ZN6thrust24THRUST_300001_SM_1000_NS8cuda_cub4core6detail13_kernel_agentINS1_8__reduce11ReduceAgentINS0_12zip_iteratorIN4cuda3std3__45tupleIJNS0_10device_ptrIfEENS0_17counting_iteratorIlNS0_11use_defaultESF_SF_EEEEEEEPNSB_IJflEEESJ_iNS1_9__extrema9arg_max_fIflNSA_4lessIfEEEEEEJSI_SK_iSP_EEEvDpT0__param_1,
	.param .u32 _ZN6thrust24THRUST_300001_SM_1000_NS8cuda_cub4core6detail13_kernel_agentINS1_8__reduce11ReduceAgentINS0_12zip_iteratorIN4cuda3std3__45tupleIJNS0_10device_ptrIfEENS0_17counting_iteratorIlNS0_11use_defaultESF_SF_EEEEEEEPNSB_IJflEEESJ_iNS1_9__extrema9arg_max_fIflNSA_4lessIfEEEEEEJSI_SK_iSP_EEEvDpT0__param_2,
	.param .align 1 .b8 _ZN6thrust24THRUST_300001_SM_1000_NS8cuda_cub4core6detail13_kernel_agentINS1_8__reduce11ReduceAgentINS0_12zip_iteratorIN4cuda3std3__45tupleIJNS0_10device_ptrIfEENS0_17counting_iteratorIlNS0_11use_defaultESF_SF_EEEEEEEPNSB_IJflEEESJ_iNS1_9__extrema9arg_max_fIflNSA_4lessIfEEEEEEJSI_SK_iSP_EEEvDpT0__param_3[1]
)
.maxntid 256
{
	.reg .pred 	%p<213>;
	.reg .b32 	%r<400>;
	.reg .b32 	%f<242>;
	.reg .b64 	%rd<305>;

	ld.param.u64 	%rd195, [_ZN6thrust24THRUST_300001_SM_1000_NS8cuda_cub4core6detail13_kernel_agentINS1_8__reduce11ReduceAgentINS0_12zip_iteratorIN4cuda3std3__45tupleIJNS0_10device_ptrIfEENS0_17counting_iteratorIlNS0_11use_defaultESF_SF_EEEEEEEPNSB_IJflEEESJ_iNS1_9__extrema9arg_max_fIflNSA_4lessIfEEEEEEJSI_SK_iSP_EEEvDpT0__param_0+8];
	ld.param.u64 	%rd194, [_ZN6thrust24THRUST_300001_SM_1000_NS8cuda_cub4core6detail13_kernel_agentINS1_8__reduce11ReduceAgentINS0_12zip_iteratorIN4cuda3std3__45tupleIJNS0_10device_ptrIfEENS0_17counting_iteratorIlNS0_11use_defaultESF_SF_EEEEEEEPNSB_IJflEEESJ_iNS1_9__extrema9arg_max_fIflNSA_4lessIfEEEEEEJSI_SK_iSP_EEEvDpT0__param_0];
	ld.param.u32 	%r36, [_ZN6thrust24THRUST_300001_SM_1000_NS8cuda_cub4core6detail13_kernel_agentINS1_8__reduce11ReduceAgentINS0_12zip_iteratorIN4cuda3std3__45tupleIJNS0_10device_ptrIfEENS0_17counting_iteratorIlNS0_11use_defaultESF_SF_EEEEEEEPNSB_IJflEEESJ_iNS1_9__extrema9arg_max_fIflNSA_4lessIfEEEEEEJSI_SK_iSP_EEEvDpT0__param_2];
	setp.eq.s32 	%p1, %r36, 0;
	@%p1 bra 	$L__BB8_206;
	cvta.to.global.u64 	%rd1, %rd194;
	setp.gt.s32 	%p2, %r36, 1279;
	@%p2 bra 	$L__BB8_122;
	mov.u32 	%r1, %tid.x;
	setp.ge.s32 	%p96, %r1, %r36;
	mov.f32 	%f188, 0f00000000;
	mov.b64 	%rd246, 0;
	mov.u32 	%r391, %r1;
	@%p96 bra 	$L__BB8_4;
	cvt.u64.u32 	%rd222, %r1;
	mul.wide.u32 	%rd223, %r1, 4;
	add.s64 	%rd224, %rd1, %rd223;
	add.s64 	%rd246, %rd195, %rd222;
	ld.global.f32 	%f188, [%rd224];
	add.s32 	%r391, %r1, 256;
$L__BB8_4:
	setp.ge.s32 	%p97, %r391, %r36;
	@%p97 bra 	$L__BB8_26;
	not.b32 	%r160, %r391;
	add.s32 	%r4, %r36, %r160;
	and.b32  	%r161, %r4, 768;
	setp.eq.s32 	%p98, %r161, 768;
	@%p98 bra 	$L__BB8_11;
	cvt.u64.u32 	%rd226, %r391;
	add.s64 	%rd237, %rd195, %rd226;
	mul.wide.u32 	%rd227, %r391, 4;
	add.s64 	%rd236, %rd1, %rd227;
	shr.u32 	%r162, %r4, 8;
	add.s32 	%r163, %r162, 1;
	and.b32  	%r164, %r163, 3;
	neg.s32 	%r389, %r164;
$L__BB8_7:
	.pragma "nounroll";
	mov.u64 	%rd9, %rd246;
	mov.f32 	%f3, %f188;
	ld.global.f32 	%f4, [%rd236];
	setp.lt.f32 	%p99, %f3, %f4;
	mov.u64 	%rd246, %rd237;
	mov.f32 	%f188, %f4;
	@%p99 bra 	$L__BB8_10;
	setp.lt.f32 	%p100, %f4, %f3;
	mov.u64 	%rd246, %rd9;
	mov.f32 	%f188, %f3;
	@%p100 bra 	$L__BB8_10;
	setp.lt.s64 	%p101, %rd9, %rd237;
	min.s64 	%rd246, %rd9, %rd237;
	selp.f32 	%f188, %f3, %f4, %p101;
$L__BB8_10:
	add.s32 	%r391, %r391, 256;
	add.s64 	%rd237, %rd237, 256;
	add.s64 	%rd236, %rd236, 1024;
	add.s32 	%r389, %r389, 1;
	setp.ne.s32 	%p102, %r389, 0;
	@%p102 bra 	$L__BB8_7;
$L__BB8_11:
	setp.lt.u32 	%p103, %r4, 768;
	@%p103 bra 	$L__BB8_26;
	add.s32 	%r392, %r391, 512;
$L__BB8_13:
	mov.u32 	%r12, %r392;
	add.s32 	%r165, %r12, -512;
	cvt.s64.s32 	%rd228, %r165;
	mul.wide.s32 	%rd229, %r165, 4;
	add.s64 	%rd17, %rd1, %rd229;
	add.s64 	%rd18, %rd195, %rd228;
	ld.global.f32 	%f10, [%rd17];
	setp.lt.f32 	%p104, %f188, %f10;
	mov.u64 	%rd243, %rd18;
	mov.f32 	%f185, %f10;
	@%p104 bra 	$L__BB8_16;
	setp.lt.f32 	%p105, %f10, %f188;
	mov.u64 	%rd243, %rd246;
	mov.f32 	%f185, %f188;
	@%p105 bra 	$L__BB8_16;
	setp.lt.s64 	%p106, %rd246, %rd18;
	min.s64 	%rd243, %rd246, %rd18;
	selp.f32 	%f185, %f188, %f10, %p106;
$L__BB8_16:
	add.s32 	%r166, %r12, -256;
	cvt.s64.s32 	%rd230, %r166;
	add.s64 	%rd21, %rd195, %rd230;
	ld.global.f32 	%f13, [%rd17+1024];
	setp.lt.f32 	%p107, %f185, %f13;
	mov.u64 	%rd244, %rd21;
	mov.f32 	%f186, %f13;
	@%p107 bra 	$L__BB8_19;
	setp.lt.f32 	%p108, %f13, %f185;
	mov.u64 	%rd244, %rd243;
	mov.f32 	%f186, %f185;
	@%p108 bra 	$L__BB8_19;
	setp.lt.s64 	%p109, %rd243, %rd21;
	min.s64 	%rd244, %rd243, %rd21;
	selp.f32 	%f186, %f185, %f13, %p109;
$L__BB8_19:
	cvt.s64.s32 	%rd231, %r12;
	add.s64 	%rd24, %rd195, %rd231;
	ld.global.f32 	%f16, [%rd17+2048];
	setp.lt.f32 	%p110, %f186, %f16;
	mov.u64 	%rd245, %rd24;
	mov.f32 	%f187, %f16;
	@%p110 bra 	$L__BB8_22;
	setp.lt.f32 	%p111, %f16, %f186;
	mov.u64 	%rd245, %rd244;
	mov.f32 	%f187, %f186;
	@%p111 bra 	$L__BB8_22;
	setp.lt.s64 	%p112, %rd244, %rd24;
	min.s64 	%rd245, %rd244, %rd24;
	selp.f32 	%f187, %f186, %f16, %p112;
$L__BB8_22:
	add.s32 	%r167, %r12, 256;
	cvt.s64.s32 	%rd232, %r167;
	add.s64 	%rd27, %rd195, %rd232;
	ld.global.f32 	%f19, [%rd17+3072];
	setp.lt.f32 	%p113, %f187, %f19;
	mov.u64 	%rd246, %rd27;
	mov.f32 	%f188, %f19;
	@%p113 bra 	$L__BB8_25;
	setp.lt.f32 	%p114, %f19, %f187;
	mov.u64 	%rd246, %rd245;
	mov.f32 	%f188, %f187;
	@%p114 bra 	$L__BB8_25;
	setp.lt.s64 	%p115, %rd245, %rd27;
	min.s64 	%rd246, %rd245, %rd27;
	selp.f32 	%f188, %f187, %f19, %p115;
$L__BB8_25:
	add.s32 	%r392, %r12, 1024;
	add.s32 	%r168, %r12, 512;
	setp.lt.s32 	%p116, %r168, %r36;
	@%p116 bra 	$L__BB8_13;
$L__BB8_26:
	setp.lt.s32 	%p117, %r36, 256;
	@%p117 bra 	$L__BB8_71;
	// begin inline asm
	mov.u32 %r282, %laneid;
	// end inline asm
	mov.b32 	%r284, %f188;
	mov.b32 	%r300, 1;
	mov.b32 	%r301, 31;
	mov.b32 	%r302, -1;
	// begin inline asm
	shfl.sync.down.b32 %r283, %r284, %r300, %r301, %r302;
	// end inline asm
	mov.b32 	%f23, %r283;
	// begin inline asm
	shfl.sync.down.b32 %r288, %r289, %r300, %r301, %r302;
	// end inline asm
	mov.b64 	{%r294, %r299}, %rd246;
	// begin inline asm
	shfl.sync.down.b32 %r293, %r294, %r300, %r301, %r302;
	// end inline asm
	// begin inline asm
	shfl.sync.down.b32 %r298, %r299, %r300, %r301, %r302;
	// end inline asm
	mov.b64 	%rd31, {%r293, %r298};
	setp.gt.s32 	%p169, %r282, 30;
	mov.u64 	%rd248, %rd246;
	mov.f32 	%f190, %f188;
	@%p169 bra 	$L__BB8_31;
	setp.lt.f32 	%p170, %f188, %f23;
	mov.u64 	%rd248, %rd31;
	mov.f32 	%f190, %f23;
	@%p170 bra 	$L__BB8_31;
	setp.gt.f32 	%p171, %f188, %f23;
	mov.u64 	%rd248, %rd246;
	mov.f32 	%f190, %f188;
	@%p171 bra 	$L__BB8_31;
	setp.lt.s64 	%p172, %rd246, %rd31;
	min.s64 	%rd248, %rd246, %rd31;
	selp.f32 	%f190, %f188, %f23, %p172;
$L__BB8_31:
	mov.b32 	%r304, %f190;
	mov.b32 	%r320, 2;
	mov.b32 	%r321, 31;
	mov.b32 	%r322, -1;
	// begin inline asm
	shfl.sync.down.b32 %r303, %r304, %r320, %r321, %r322;
	// end inline asm
	mov.b32 	%f26, %r303;
	// begin inline asm
	shfl.sync.down.b32 %r308, %r309, %r320, %r321, %r322;
	// end inline asm
	mov.b64 	{%r314, %r319}, %rd248;
	// begin inline asm
	shfl.sync.down.b32 %r313, %r314, %r320, %r321, %r322;
	// end inline asm
	// begin inline asm
	shfl.sync.down.b32 %r318, %r319, %r320, %r321, %r322;
	// end inline asm
	mov.b64 	%rd34, {%r313, %r318};
	setp.gt.s32 	%p173, %r282, 29;
	mov.u64 	%rd249, %rd248;
	mov.f32 	%f191, %f190;
	@%p173 bra 	$L__BB8_35;
	setp.lt.f32 	%p174, %f190, %f26;
	mov.u64 	%rd249, %rd34;
	mov.f32 	%f191, %f26;
	@%p174 bra 	$L__BB8_35;
	setp.gt.f32 	%p175, %f190, %f26;
	mov.u64 	%rd249, %rd248;
	mov.f32 	%f191, %f190;
	@%p175 bra 	$L__BB8_35;
	setp.lt.s64 	%p176, %rd248, %rd34;
	min.s64 	%rd249, %rd248, %rd34;
	selp.f32 	%f191, %f190, %f26, %p176;
$L__BB8_35:
	mov.b32 	%r324, %f191;
	mov.b32 	%r340, 4;
	mov.b32 	%r341, 31;
	mov.b32 	%r342, -1;
	// begin inline asm
	shfl.sync.down.b32 %r323, %r324, %r340, %r341, %r342;
	// end inline asm
	mov.b32 	%f29, %r323;
	// begin inline asm
	shfl.sync.down.b32 %r328, %r329, %r340, %r341, %r342;
	// end inline asm
	mov.b64 	{%r334, %r339}, %rd249;
	// begin inline asm
	shfl.sync.down.b32 %r333, %r334, %r340, %r341, %r342;
	// end inline asm
	// begin inline asm
	shfl.sync.down.b32 %r338, %r339, %r340, %r341, %r342;
	// end inline asm
	mov.b64 	%rd37, {%r333, %r338};
	setp.gt.s32 	%p177, %r282, 27;
	mov.u64 	%rd250, %rd249;
	mov.f32 	%f192, %f191;
	@%p177 bra 	$L__BB8_39;
	setp.lt.f32 	%p178, %f191, %f29;
	mov.u64 	%rd250, %rd37;
	mov.f32 	%f192, %f29;
	@%p178 bra 	$L__BB8_39;
	setp.gt.f32 	%p179, %f191, %f29;
	mov.u64 	%rd250, %rd249;
	mov.f32 	%f192, %f191;
	@%p179 bra 	$L__BB8_39;
	setp.lt.s64 	%p180, %rd249, %rd37;
	min.s64 	%rd250, %rd249, %rd37;
	selp.f32 	%f192, %f191, %f29, %p180;
$L__BB8_39:
	mov.b32 	%r344, %f192;
	mov.b32 	%r360, 8;
	mov.b32 	%r361, 31;
	mov.b32 	%r362, -1;
	// begin inline asm
	shfl.sync.down.b32 %r343, %r344, %r360, %r361, %r362;
	// end inline asm
	mov.b32 	%f32, %r343;
	// begin inline asm
	shfl.sync.down.b32 %r348, %r349, %r360, %r361, %r362;
	// end inline asm
	mov.b64 	{%r354, %r359}, %rd250;
	// begin inline asm
	shfl.sync.down.b32 %r353, %r354, %r360, %r361, %r362;
	// end inline asm
	// begin inline asm
	shfl.sync.down.b32 %r358, %r359, %r360, %r361, %r362;
	// end inline asm
	mov.b64 	%rd40, {%r353, %r358};
	setp.gt.s32 	%p181, %r282, 23;
	mov.u64 	%rd251, %rd250;
	mov.f32 	%f193, %f192;
	@%p181 bra 	$L__BB8_43;
	setp.lt.f32 	%p182, %f192, %f32;
	mov.u64 	%rd251, %rd40;
	mov.f32 	%f193, %f32;
	@%p182 bra 	$L__BB8_43;
	setp.gt.f32 	%p183, %f192, %f32;
	mov.u64 	%rd251, %rd250;
	mov.f32 	%f193, %f192;
	@%p183 bra 	$L__BB8_43;
	setp.lt.s64 	%p184, %rd250, %rd40;
	min.s64 	%rd251, %rd250, %rd40;
	selp.f32 	%f193, %f192, %f32, %p184;
$L__BB8_43:
	mov.b32 	%r364, %f193;
	mov.b32 	%r380, 16;
	mov.b32 	%r381, 31;
	mov.b32 	%r382, -1;
	// begin inline asm
	shfl.sync.down.b32 %r363, %r364, %r380, %r381, %r382;
	// end inline asm
	mov.b32 	%f35, %r363;
	// begin inline asm
	shfl.sync.down.b32 %r368, %r369, %r380, %r381, %r382;
	// end inline asm
	mov.b64 	{%r374, %r379}, %rd251;
	// begin inline asm
	shfl.sync.down.b32 %r373, %r374, %r380, %r381, %r382;
	// end inline asm
	// begin inline asm
	shfl.sync.down.b32 %r378, %r379, %r380, %r381, %r382;
	// end inline asm
	mov.b64 	%rd43, {%r373, %r378};
	setp.gt.s32 	%p185, %r282, 15;
	mov.u64 	%rd304, %rd251;
	mov.f32 	%f241, %f193;
	@%p185 bra 	$L__BB8_47;
	setp.lt.f32 	%p186, %f193, %f35;
	mov.u64 	%rd304, %rd43;
	mov.f32 	%f241, %f35;
	@%p186 bra 	$L__BB8_47;
	setp.gt.f32 	%p187, %f193, %f35;
	mov.u64 	%rd304, %rd251;
	mov.f32 	%f241, %f193;
	@%p187 bra 	$L__BB8_47;
	setp.lt.s64 	%p188, %rd251, %rd43;
	min.s64 	%rd304, %rd251, %rd43;
	selp.f32 	%f241, %f193, %f35, %p188;
$L__BB8_47:
	setp.ne.s32 	%p189, %r282, 0;
	@%p189 bra 	$L__BB8_49;
	shr.u32 	%r383, %r1, 1;
	and.b32  	%r384, %r383, 496;
	mov.u32 	%r385, _ZN6thrust24THRUST_300001_SM_1000_NS8cuda_cub4core6detail5shmemE;
	add.s32 	%r386, %r385, %r384;
	st.shared.f32 	[%r386+8], %f241;
	st.shared.u64 	[%r386+16], %rd304;
$L__BB8_49:
	bar.sync 	0;
	setp.ne.s32 	%p190, %r1, 0;
	@%p190 bra 	$L__BB8_204;
	ld.shared.f32 	%f38, [_ZN6thrust24THRUST_300001_SM_1000_NS8cuda_cub4core6detail5shmemE+24];
	ld.shared.u64 	%rd46, [_ZN6thrust24THRUST_300001_SM_1000_NS8cuda_cub4core6detail5shmemE+32];
	setp.lt.f32 	%p191, %f241, %f38;
	mov.u64 	%rd253, %rd46;
	mov.f32 	%f195, %f38;
	@%p191 bra 	$L__BB8_53;
	setp.lt.f32 	%p192, %f38, %f241;
	mov.u64 	%rd253, %rd304;
	mov.f32 	%f195, %f241;
	@%p192 bra 	$L__BB8_53;
	setp.lt.s64 	%p193, %rd304, %rd46;
	min.s64 	%rd253, %rd304, %rd46;
	selp.f32 	%f195, %f241, %f38, %p193;
$L__BB8_53:
	ld.shared.f32 	%f41, [_ZN6thrust24THRUST_300001_SM_1000_NS8cuda_cub4core6detail5shmemE+40];
	ld.shared.u64 	%rd49, [_ZN6thrust24THRUST_300001_SM_1000_NS8cuda_cub4core6detail5shmemE+48];
	setp.lt.f32 	%p194, %f195, %f41;
	mov.u64 	%rd254, %rd49;
	mov.f32 	%f196, %f41;
	@%p194 bra 	$L__BB8_56;
	setp.lt.f32 	%p195, %f41, %f195;
	mov.u64 	%rd254, %rd253;
	mov.f32 	%f196, %f195;
	@%p195 bra 	$L__BB8_56;
	setp.lt.s64 	%p196, %rd253, %rd49;
	min.s64 	%rd254, %rd253, %rd49;
	selp.f32 	%f196, %f195, %f41, %p196;
$L__BB8_56:
	ld.shared.f32 	%f44, [_ZN6thrust24THRUST_300001_SM_1000_NS8cuda_cub4core6detail5shmemE+56];
	ld.shared.u64 	%rd52, [_ZN6thrust24THRUST_300001_SM_1000_NS8cuda_cub4core6detail5shmemE+64];
	setp.lt.f32 	%p197, %f196, %f44;
	mov.u64 	%rd255, %rd52;
	mov.f32 	%f197, %f44;
	@%p197 bra 	$L__BB8_59;
	setp.lt.f32 	%p198, %f44, %f196;
	mov.u64 	%rd255, %rd254;
	mov.f32 	%f197, %f196;
	@%p198 bra 	$L__BB8_59;
	setp.lt.s64 	%p199, %rd254, %rd52;
	min.s64 	%rd255, %rd254, %rd52;
	selp.f32 	%f197, %f196, %f44, %p199;
$L__BB8_59:
	ld.shared.f32 	%f47, [_ZN6thrust24THRUST_300001_SM_1000_NS8cuda_cub4core6detail5shmemE+72];
	ld.shared.u64 	%rd55, [_ZN6thrust24THRUST_300001_SM_1000_NS8cuda_cub4core6detail5shmemE+80];
	setp.lt.f32 	%p200, %f197, %f47;
	mov.u64 	%rd256, %rd55;
	mov.f32 	%f198, %f47;
	@%p200 bra 	$L__BB8_62;
	setp.lt.f32 	%p201, %f47, %f197;
	mov.u64 	%rd256, %rd255;
	mov.f32 	%f198, %f197;
	@%p201 bra 	$L__BB8_62;
	setp.lt.s64 	%p202, %rd255, %rd55;
	min.s64 	%rd256, %rd255, %rd55;
	selp.f32 	%f198, %f197, %f47, %p202;
$L__BB8_62:
	ld.shared.f32 	%f50, [_ZN6thrust24THRUST_300001_SM_1000_NS8cuda_cub4core6detail5shmemE+88];
	ld.shared.u64 	%rd58, [_ZN6thrust24THRUST_300001_SM_1000_NS8cuda_cub4core6detail5shmemE+96];
	setp.lt.f32 	%p203, %f198, %f50;
	mov.u64 	%rd257, %rd58;
	mov.f32 	%f199, %f50;
	@%p203 bra 	$L__BB8_65;
	setp.lt.f32 	%p204, %f50, %f198;
	mov.u64 	%rd257, %rd256;
	mov.f32 	%f199, %f198;
	@%p204 bra 	$L__BB8_65;
	setp.lt.s64 	%p205, %rd256, %rd58;
	min.s64 	%rd257, %rd256, %rd58;
	selp.f32 	%f199, %f198, %f50, %p205;
$L__BB8_65:
	ld.shared.f32 	%f53, [_ZN6thrust24THRUST_300001_SM_1000_NS8cuda_cub4core6detail5shmemE+104];
	ld.shared.u64 	%rd61, [_ZN6thrust24THRUST_300001_SM_1000_NS8cuda_cub4core6detail5shmemE+112];
	setp.lt.f32 	%p206, %f199, %f53;
	mov.u64 	%rd258, %rd61;
	mov.f32 	%f200, %f53;
	@%p206 bra 	$L__BB8_68;
	setp.lt.f32 	%p207, %f53, %f199;
	mov.u64 	%rd258, %rd257;
	mov.f32 	%f200, %f199;
	@%p207 bra 	$L__BB8_68;
	setp.lt.s64 	%p208, %rd257, %rd61;
	min.s64 	%rd258, %rd257, %rd61;
	selp.f32 	%f200, %f199, %f53, %p208;
$L__BB8_68:
	ld.shared.f32 	%f56, [_ZN6thrust24THRUST_300001_SM_1000_NS8cuda_cub4core6detail5shmemE+120];
	ld.shared.u64 	%rd64, [_ZN6thrust24THRUST_300001_SM_1000_NS8cuda_cub4core6detail5shmemE+128];
	setp.lt.f32 	%p209, %f200, %f56;
	mov.f32 	%f241, %f56;
	mov.u64 	%rd304, %rd64;
	@%p209 bra 	$L__BB8_204;
	setp.lt.f32 	%p210, %f56, %f200;
	mov.f32 	%f241, %f200;
	mov.u64 	%rd304, %rd258;
	@%p210 bra 	$L__BB8_204;
	setp.lt.s64 	%p211, %rd258, %rd64;
	min.s64 	%rd304, %rd258, %rd64;
	selp.f32 	%f241, %f200, %f56, %p211;
	bra.uni 	$L__BB8_204;
$L__BB8_71:
	// begin inline asm
	mov.u32 %r169, %laneid;
	// end inline asm
	and.b32  	%r190, %r1, 992;
	add.s32 	%r191, %r190, 32;
	setp.gt.s32 	%p118, %r191, %r36;
	not.b32 	%r192, %r190;
	add.s32 	%r193, %r36, %r192;
	selp.b32 	%r188, %r193, 31, %p118;
	mov.b32 	%r171, %f188;
	mov.b32 	%r187, 1;
	mov.b32 	%r189, -1;
	// begin inline asm
	shfl.sync.down.b32 %r170, %r171, %r187, %r188, %r189;
	// end inline asm
	mov.b32 	%f58, %r170;
	// begin inline asm
	shfl.sync.down.b32 %r175, %r176, %r187, %r188, %r189;
	// end inline asm
	mov.b64 	{%r181, %r186}, %rd246;
	// begin inline asm
	shfl.sync.down.b32 %r180, %r181, %r187, %r188, %r189;
	// end inline asm
	// begin inline asm
	shfl.sync.down.b32 %r185, %r186, %r187, %r188, %r189;
	// end inline asm
	mov.b64 	%rd66, {%r180, %r185};
	setp.ge.s32 	%p119, %r169, %r188;
	mov.f32 	%f201, %f188;
	mov.u64 	%rd259, %rd246;
	@%p119 bra 	$L__BB8_75;
	setp.lt.f32 	%p120, %f188, %f58;
	mov.f32 	%f201, %f58;
	mov.u64 	%rd259, %rd66;
	@%p120 bra 	$L__BB8_75;
	setp.gt.f32 	%p121, %f188, %f58;
	mov.f32 	%f201, %f188;
	mov.u64 	%rd259, %rd246;
	@%p121 bra 	$L__BB8_75;
	setp.lt.s64 	%p122, %rd246, %rd66;
	selp.f32 	%f201, %f188, %f58, %p122;
	min.s64 	%rd259, %rd246, %rd66;
$L__BB8_75:
	mov.b32 	%r195, %f201;
	mov.b32 	%r211, 2;
	mov.b32 	%r213, -1;
	// begin inline asm
	shfl.sync.down.b32 %r194, %r195, %r211, %r188, %r213;
	// end inline asm
	mov.b32 	%f61, %r194;
	// begin inline asm
	shfl.sync.down.b32 %r199, %r200, %r211, %r188, %r213;
	// end inline asm
	mov.b64 	{%r205, %r210}, %rd259;
	// begin inline asm
	shfl.sync.down.b32 %r204, %r205, %r211, %r188, %r213;
	// end inline asm
	// begin inline asm
	shfl.sync.down.b32 %r209, %r210, %r211, %r188, %r213;
	// end inline asm
	mov.b64 	%rd69, {%r204, %r209};
	add.s32 	%r214, %r169, 2;
	setp.gt.s32 	%p123, %r214, %r188;
	mov.f32 	%f202, %f201;
	mov.u64 	%rd260, %rd259;
	@%p123 bra 	$L__BB8_79;
	setp.lt.f32 	%p124, %f201, %f61;
	mov.f32 	%f202, %f61;
	mov.u64 	%rd260, %rd69;
	@%p124 bra 	$L__BB8_79;
	setp.gt.f32 	%p125, %f201, %f61;
	mov.f32 	%f202, %f201;
	mov.u64 	%rd260, %rd259;
	@%p125 bra 	$L__BB8_79;
	setp.lt.s64 	%p126, %rd259, %rd69;
	selp.f32 	%f202, %f201, %f61, %p126;
	min.s64 	%rd260, %rd259, %rd69;
$L__BB8_79:
	mov.b32 	%r216, %f202;
	mov.b32 	%r232, 4;
	mov.b32 	%r234, -1;
	// begin inline asm
	shfl.sync.down.b32 %r215, %r216, %r232, %r188, %r234;
	// end inline asm
	mov.b32 	%f64, %r215;
	// begin inline asm
	shfl.sync.down.b32 %r220, %r221, %r232, %r188, %r234;
	// end inline asm
	mov.b64 	{%r226, %r231}, %rd260;
	// begin inline asm
	shfl.sync.down.b32 %r225, %r226, %r232, %r188, %r234;
	// end inline asm
	// begin inline asm
	shfl.sync.down.b32 %r230, %r231, %r232, %r188, %r234;
	// end inline asm
	mov.b64 	%rd72, {%r225, %r230};
	add.s32 	%r235, %r169, 4;
	setp.gt.s32 	%p127, %r235, %r188;
	mov.f32 	%f203, %f202;
	mov.u64 	%rd261, %rd260;
	@%p127 bra 	$L__BB8_83;
	setp.lt.f32 	%p128, %f202, %f64;
	mov.f32 	%f203, %f64;
	mov.u64 	%rd261, %rd72;
	@%p128 bra 	$L__BB8_83;
	setp.gt.f32 	%p129, %f202, %f64;
	mov.f32 	%f203, %f202;
	mov.u64 	%rd261, %rd260;
	@%p129 bra 	$L__BB8_83;
	setp.lt.s64 	%p130, %rd260, %rd72;
	selp.f32 	%f203, %f202, %f64, %p130;
	min.s64 	%rd261, %rd260, %rd72;
$L__BB8_83:
	mov.b32 	%r237, %f203;
	mov.b32 	%r253, 8;
	mov.b32 	%r255, -1;
	// begin inline asm
	shfl.sync.down.b32 %r236, %r237, %r253, %r188, %r255;
	// end inline asm
	mov.b32 	%f67, %r236;
	// begin inline asm
	shfl.sync.down.b32 %r241, %r242, %r253, %r188, %r255;
	// end inline asm
	mov.b64 	{%r247, %r252}, %rd261;
	// begin inline asm
	shfl.sync.down.b32 %r246, %r247, %r253, %r188, %r255;
	// end inline asm
	// begin inline asm
	shfl.sync.down.b32 %r251, %r252, %r253, %r188, %r255;
	// end inline asm
	mov.b64 	%rd75, {%r246, %r251};
	add.s32 	%r256, %r169, 8;
	setp.gt.s32 	%p131, %r256, %r188;
	mov.f32 	%f204, %f203;
	mov.u64 	%rd262, %rd261;
	@%p131 bra 	$L__BB8_87;
	setp.lt.f32 	%p132, %f203, %f67;
	mov.f32 	%f204, %f67;
	mov.u64 	%rd262, %rd75;
	@%p132 bra 	$L__BB8_87;
	setp.gt.f32 	%p133, %f203, %f67;
	mov.f32 	%f204, %f203;
	mov.u64 	%rd262, %rd261;
	@%p133 bra 	$L__BB8_87;
	setp.lt.s64 	%p134, %rd261, %rd75;
	selp.f32 	%f204, %f203, %f67, %p134;
	min.s64 	%rd262, %rd261, %rd75;
$L__BB8_87:
	mov.b32 	%r258, %f204;
	mov.b32 	%r274, 16;
	mov.b32 	%r276, -1;
	// begin inline asm
	shfl.sync.down.b32 %r257, %r258, %r274, %r188, %r276;
	// end inline asm
	mov.b32 	%f70, %r257;
	// begin inline asm
	shfl.sync.down.b32 %r262, %r263, %r274, %r188, %r276;
	// end inline asm
	mov.b64 	{%r268, %r273}, %rd262;
	// begin inline asm
	shfl.sync.down.b32 %r267, %r268, %r274, %r188, %r276;
	// end inline asm
	// begin inline asm
	shfl.sync.down.b32 %r272, %r273, %r274, %r188, %r276;
	// end inline asm
	mov.b64 	%rd78, {%r267, %r272};
	add.s32 	%r277, %r169, 16;
	setp.gt.s32 	%p135, %r277, %r188;
	mov.f32 	%f241, %f204;
	mov.u64 	%rd304, %rd262;
	@%p135 bra 	$L__BB8_91;
	setp.lt.f32 	%p136, %f204, %f70;
	mov.f32 	%f241, %f70;
	mov.u64 	%rd304, %rd78;
	@%p136 bra 	$L__BB8_91;
	setp.gt.f32 	%p137, %f204, %f70;
	mov.f32 	%f241, %f204;
	mov.u64 	%rd304, %rd262;
	@%p137 bra 	$L__BB8_91;
	setp.lt.s64 	%p138, %rd262, %rd78;
	selp.f32 	%f241, %f204, %f70, %p138;
	min.s64 	%rd304, %rd262, %rd78;
$L__BB8_91:
	setp.ne.s32 	%p139, %r169, 0;
	@%p139 bra 	$L__BB8_93;
	shr.u32 	%r278, %r1, 1;
	and.b32  	%r279, %r278, 496;
	mov.u32 	%r280, _ZN6thrust24THRUST_300001_SM_1000_NS8cuda_cub4core6detail5shmemE;
	add.s32 	%r281, %r280, %r279;
	st.shared.f32 	[%r281+8], %f241;
	st.shared.u64 	[%r281+16], %rd304;
$L__BB8_93:
	bar.sync 	0;
	setp.ne.s32 	%p140, %r1, 0;
	@%p140 bra 	$L__BB8_204;
	setp.lt.s32 	%p141, %r36, 33;
	mov.f32 	%f206, %f241;
	mov.u64 	%rd264, %rd304;
	@%p141 bra 	$L__BB8_98;
	ld.shared.f32 	%f73, [_ZN6thrust24THRUST_300001_SM_1000_NS8cuda_cub4core6detail5shmemE+24];
	ld.shared.u64 	%rd81, [_ZN6thrust24THRUST_300001_SM_1000_NS8cuda_cub4core6detail5shmemE+32];
	setp.lt.f32 	%p142, %f241, %f73;
	mov.f32 	%f206, %f73;
	mov.u64 	%rd264, %rd81;
	@%p142 bra 	$L__BB8_98;
	setp.lt.f32 	%p143, %f73, %f241;
	mov.f32 	%f206, %f241;
	mov.u64 	%rd264, %rd304;
	@%p143 bra 	$L__BB8_98;
	setp.lt.s64 	%p144, %rd304, %rd81;
	selp.f32 	%f206, %f241, %f73, %p144;
	min.s64 	%rd264, %rd304, %rd81;
$L__BB8_98:
	setp.lt.s32 	%p145, %r36, 65;
	mov.f32 	%f207, %f206;
	mov.u64 	%rd265, %rd264;
	@%p145 bra 	$L__BB8_102;
	ld.shared.f32 	%f76, [_ZN6thrust24THRUST_300001_SM_1000_NS8cuda_cub4core6detail5shmemE+40];
	ld.shared.u64 	%rd84, [_ZN6thrust24THRUST_300001_SM_1000_NS8cuda_cub4core6detail5shmemE+48];
	setp.lt.f32 	%p146, %f206, %f76;
	mov.f32 	%f207, %f76;
	mov.u64 	%rd265, %rd84;
	@%p146 bra 	$L__BB8_102;
	setp.lt.f32 	%p147, %f76, %f206;
	mov.f32 	%f207, %f206;
	mov.u64 	%rd265, %rd264;
	@%p147 bra 	$L__BB8_102;
	setp.lt.s64 	%p148, %rd264, %rd84;
	selp.f32 	%f207, %f206, %f76, %p148;
	min.s64 	%rd265, %rd264, %rd84;
$L__BB8_102:
	setp.lt.s32 	%p149, %r36, 97;
	mov.f32 	%f208, %f207;
	mov.u64 	%rd266, %rd265;
	@%p149 bra 	$L__BB8_106;
	ld.shared.f32 	%f79, [_ZN6thrust24THRUST_300001_SM_1000_NS8cuda_cub4core6detail5shmemE+56];
	ld.shared.u64 	%rd87, [_ZN6thrust24THRUST_300001_SM_1000_NS8cuda_cub4core6detail5shmemE+64];
	setp.lt.f32 	%p150, %f207, %f79;
	mov.f32 	%f208, %f79;
	mov.u64 	%rd266, %rd87;
	@%p150 bra 	$L__BB8_106;
	setp.lt.f32 	%p151, %f79, %f207;
	mov.f32 	%f208, %f207;
	mov.u64 	%rd266, %rd265;
	@%p151 bra 	$L__BB8_106;
	setp.lt.s64 	%p152, %rd265, %rd87;
	selp.f32 	%f208, %f207, %f79, %p152;
	min.s64 	%rd266, %rd265, %rd87;
$L__BB8_106:
	setp.lt.s32 	%p153, %r36, 129;
	mov.f32 	%f209, %f208;
	mov.u64 	%rd267, %rd266;
	@%p153 bra 	$L__BB8_110;
	ld.shared.f32 	%f82, [_ZN6thrust24THRUST_300001_SM_1000_NS8cuda_cub4core6detail5shmemE+72];
	ld.shared.u64 	%rd90, [_ZN6thrust24THRUST_300001_SM_1000_NS8cuda_cub4core6detail5shmemE+80];
	setp.lt.f32 	%p154, %f208, %f82;
	mov.f32 	%f209, %f82;
	mov.u64 	%rd267, %rd90;
	@%p154 bra 	$L__BB8_110;
	setp.lt.f32 	%p155, %f82, %f208;
	mov.f32 	%f209, %f208;
	mov.u64 	%rd267, %rd266;
	@%p155 bra 	$L__BB8_110;
	setp.lt.s64 	%p156, %rd266, %rd90;
	selp.f32 	%f209, %f208, %f82, %p156;
	min.s64 	%rd267, %rd266, %rd90;
$L__BB8_110:
	setp.lt.s32 	%p157, %r36, 161;
	mov.f32 	%f210, %f209;
	mov.u64 	%rd268, %rd267;
	@%p157 bra 	$L__BB8_114;
	ld.shared.f32 	%f85, [_ZN6thrust24THRUST_300001_SM_1000_NS8cuda_cub4core6detail5shmemE+88];
	ld.shared.u64 	%rd93, [_ZN6thrust24THRUST_300001_SM_1000_NS8cuda_cub4core6detail5shmemE+96];
	setp.lt.f32 	%p158, %f209, %f85;
	mov.f32 	%f210, %f85;
	mov.u64 	%rd268, %rd93;
	@%p158 bra 	$L__BB8_114;
	setp.lt.f32 	%p159, %f85, %f209;
	mov.f32 	%f210, %f209;
	mov.u64 	%rd268, %rd267;
	@%p159 bra 	$L__BB8_114;
	setp.lt.s64 	%p160, %rd267, %rd93;
	selp.f32 	%f210, %f209, %f85, %p160;
	min.s64 	%rd268, %rd267, %rd93;
$L__BB8_114:
	setp.lt.s32 	%p161, %r36, 193;
	mov.f32 	%f211, %f210;
	mov.u64 	%rd269, %rd268;
	@%p161 bra 	$L__BB8_118;
	ld.shared.f32 	%f88, [_ZN6thrust24THRUST_300001_SM_1000_NS8cuda_cub4core6detail5shmemE+104];
	ld.shared.u64 	%rd96, [_ZN6thrust24THRUST_300001_SM_1000_NS8cuda_cub4core6detail5shmemE+112];
	setp.lt.f32 	%p162, %f210, %f88;
	mov.f32 	%f211, %f88;
	mov.u64 	%rd269, %rd96;
	@%p162 bra 	$L__BB8_118;
	setp.lt.f32 	%p163, %f88, %f210;
	mov.f32 	%f211, %f210;
	mov.u64 	%rd269, %rd268;
	@%p163 bra 	$L__BB8_118;
	setp.lt.s64 	%p164, %rd268, %rd96;
	selp.f32 	%f211, %f210, %f88, %p164;
	min.s64 	%rd269, %rd268, %rd96;
$L__BB8_118:
	setp.lt.s32 	%p165, %r36, 225;
	mov.f32 	%f241, %f211;
	mov.u64 	%rd304, %rd269;
	@%p165 bra 	$L__BB8_204;
	ld.shared.f32 	%f91, [_ZN6thrust24THRUST_300001_SM_1000_NS8cuda_cub4core6detail5shmemE+120];
	ld.shared.u64 	%rd99, [_ZN6thrust24THRUST_300001_SM_1000_NS8cuda_cub4core6detail5shmemE+128];
	setp.lt.f32 	%p166, %f211, %f91;
	mov.f32 	%f241, %f91;
	mov.u64 	%rd304, %rd99;
	@%p166 bra 	$L__BB8_204;
	setp.lt.f32 	%p167, %f91, %f211;
	mov.f32 	%f241, %f211;
	mov.u64 	%rd304, %rd269;
	@%p167 bra 	$L__BB8_204;
	setp.lt.s64 	%p168, %rd269, %rd99;
	selp.f32 	%f241, %f211, %f91, %p168;
	min.s64 	%rd304, %rd269, %rd99;
	bra.uni 	$L__BB8_204;
$L__BB8_122:
	mov.u32 	%r17, %tid.x;
	cvt.u64.u32 	%rd101, %r17;
	mul.wide.u32 	%rd197, %r17, 4;
	add.s64 	%rd102, %rd1, %rd197;
	ld.global.f32 	%f170, [%rd102];
	add.s32 	%r37, %r17, 256;
	cvt.u64.u32 	%rd198, %r37;
	ld.global.f32 	%f171, [%rd102+1024];
	add.s32 	%r38, %r17, 512;
	cvt.u64.u32 	%rd199, %r38;
	ld.global.f32 	%f172, [%rd102+2048];
	add.s32 	%r39, %r17, 768;
	cvt.u64.u32 	%rd200, %r39;
	ld.global.f32 	%f173, [%rd102+3072];
	or.b32  	%r40, %r17, 1024;
	cvt.u64.u32 	%rd103, %r40;
	add.s64 	%rd291, %rd195, %rd103;
	ld.global.f32 	%f228, [%rd102+4096];
	setp.geu.f32 	%p3, %f170, %f171;
	selp.f32 	%f174, %f170, %f171, %p3;
	selp.b64 	%rd201, %rd101, %rd198, %p3;
	setp.geu.f32 	%p4, %f174, %f172;
	selp.f32 	%f175, %f174, %f172, %p4;
	selp.b64 	%rd202, %rd201, %rd199, %p4;
	setp.geu.f32 	%p5, %f175, %f173;
	selp.f32 	%f94, %f175, %f173, %p5;
	selp.b64 	%rd105, %rd202, %rd200, %p5;
	setp.lt.f32 	%p6, %f94, %f228;
	@%p6 bra 	$L__BB8_124;
	setp.lt.f32 	%p7, %f228, %f94;
	setp.lt.u64 	%p8, %rd105, %rd103;
	or.pred  	%p9, %p7, %p8;
	selp.f32 	%f228, %f94, %f228, %p9;
	add.s64 	%rd203, %rd195, %rd105;
	selp.b64 	%rd291, %rd203, %rd291, %p9;
$L__BB8_124:
	setp.lt.u32 	%p10, %r36, 2560;
	mov.b32 	%r394, 1280;
	@%p10 bra 	$L__BB8_137;
	mov.b32 	%r393, 1280;
	mov.f32 	%f213, %f228;
	mov.u64 	%rd271, %rd291;
$L__BB8_126:
	cvt.u64.u32 	%rd204, %r393;
	add.s64 	%rd205, %rd101, %rd204;
	mul.wide.u32 	%rd206, %r393, 4;
	add.s64 	%rd207, %rd102, %rd206;
	add.s64 	%rd272, %rd205, %rd195;
	ld.global.f32 	%f214, [%rd207];
	add.s64 	%rd273, %rd272, 256;
	ld.global.f32 	%f215, [%rd207+1024];
	add.s64 	%rd274, %rd272, 512;
	ld.global.f32 	%f216, [%rd207+2048];
	add.s64 	%rd275, %rd272, 768;
	ld.global.f32 	%f217, [%rd207+3072];
	add.s64 	%rd291, %rd272, 1024;
	ld.global.f32 	%f228, [%rd207+4096];
	setp.lt.f32 	%p11, %f213, %f214;
	@%p11 bra 	$L__BB8_128;
	setp.lt.f32 	%p12, %f214, %f213;
	setp.lt.s64 	%p13, %rd271, %rd272;
	or.pred  	%p14, %p12, %p13;
	selp.f32 	%f214, %f213, %f214, %p14;
	selp.b64 	%rd272, %rd271, %rd272, %p14;
$L__BB8_128:
	setp.lt.f32 	%p15, %f214, %f215;
	@%p15 bra 	$L__BB8_130;
	setp.lt.f32 	%p16, %f215, %f214;
	setp.lt.s64 	%p17, %rd272, %rd273;
	or.pred  	%p18, %p16, %p17;
	selp.f32 	%f215, %f214, %f215, %p18;
	selp.b64 	%rd273, %rd272, %rd273, %p18;
$L__BB8_130:
	setp.lt.f32 	%p19, %f215, %f216;
	@%p19 bra 	$L__BB8_132;
	setp.lt.f32 	%p20, %f216, %f215;
	setp.lt.s64 	%p21, %rd273, %rd274;
	or.pred  	%p22, %p20, %p21;
	selp.f32 	%f216, %f215, %f216, %p22;
	selp.b64 	%rd274, %rd273, %rd274, %p22;
$L__BB8_132:
	setp.lt.f32 	%p23, %f216, %f217;
	@%p23 bra 	$L__BB8_134;
	setp.lt.f32 	%p24, %f217, %f216;
	setp.lt.s64 	%p25, %rd274, %rd275;
	or.pred  	%p26, %p24, %p25;
	selp.f32 	%f217, %f216, %f217, %p26;
	selp.b64 	%rd275, %rd274, %rd275, %p26;
$L__BB8_134:
	setp.lt.f32 	%p27, %f217, %f228;
	@%p27 bra 	$L__BB8_136;
	setp.lt.f32 	%p28, %f228, %f217;
	setp.lt.s64 	%p29, %rd275, %rd291;
	or.pred  	%p30, %p28, %p29;
	selp.f32 	%f228, %f217, %f228, %p30;
	selp.b64 	%rd291, %rd275, %rd291, %p30;
$L__BB8_136:
	add.s32 	%r394, %r393, 1280;
	add.s32 	%r43, %r393, 2560;
	setp.le.s32 	%p31, %r43, %r36;
	mov.u32 	%r393, %r394;
	mov.f32 	%f213, %f228;
	mov.u64 	%rd271, %rd291;
	@%p31 bra 	$L__BB8_126;
$L__BB8_137:
	setp.le.s32 	%p32, %r36, %r394;
	@%p32 bra 	$L__BB8_160;
	sub.s32 	%r21, %r36, %r394;
	setp.ge.s32 	%p33, %r17, %r21;
	@%p33 bra 	$L__BB8_160;
	not.b32 	%r44, %r17;
	add.s32 	%r45, %r36, %r44;
	sub.s32 	%r22, %r45, %r394;
	and.b32  	%r46, %r22, 768;
	setp.eq.s32 	%p34, %r46, 768;
	mov.u32 	%r397, %r17;
	@%p34 bra 	$L__BB8_145;
	add.s32 	%r47, %r17, %r394;
	cvt.u64.u32 	%rd209, %r47;
	add.s64 	%rd279, %rd195, %rd209;
	mul.wide.u32 	%rd210, %r47, 4;
	add.s64 	%rd278, %rd1, %rd210;
	shr.u32 	%r48, %r22, 8;
	add.s32 	%r49, %r48, 1;
	and.b32  	%r50, %r49, 3;
	neg.s32 	%r395, %r50;
	mov.u32 	%r397, %r17;
$L__BB8_141:
	.pragma "nounroll";
	mov.u64 	%rd129, %rd291;
	mov.f32 	%f114, %f228;
	ld.global.f32 	%f115, [%rd278];
	setp.lt.f32 	%p35, %f114, %f115;
	mov.f32 	%f228, %f115;
	mov.u64 	%rd291, %rd279;
	@%p35 bra 	$L__BB8_144;
	setp.lt.f32 	%p36, %f115, %f114;
	mov.f32 	%f228, %f114;
	mov.u64 	%rd291, %rd129;
	@%p36 bra 	$L__BB8_144;
	setp.lt.s64 	%p37, %rd129, %rd279;
	selp.f32 	%f228, %f114, %f115, %p37;
	min.s64 	%rd291, %rd129, %rd279;
$L__BB8_144:
	add.s32 	%r397, %r397, 256;
	add.s64 	%rd279, %rd279, 256;
	add.s64 	%rd278, %rd278, 1024;
	add.s32 	%r395, %r395, 1;
	setp.ne.s32 	%p38, %r395, 0;
	@%p38 bra 	$L__BB8_141;
$L__BB8_145:
	setp.lt.u32 	%p39, %r22, 768;
	@%p39 bra 	$L__BB8_160;
	add.s32 	%r398, %r397, %r394;
	cvt.u64.u32 	%rd211, %r398;
	add.s64 	%rd286, %rd195, %rd211;
	cvt.u64.u32 	%rd212, %r397;
	cvt.u64.u32 	%rd213, %r394;
	add.s64 	%rd214, %rd212, %rd213;
	shl.b64 	%rd215, %rd214, 2;
	add.s64 	%rd216, %rd215, %rd1;
	add.s64 	%rd285, %rd216, 3072;
	mul.wide.u32 	%rd217, %r398, 4;
	add.s64 	%rd284, %rd1, %rd217;
	add.s32 	%r399, %r397, 512;
$L__BB8_147:
	mov.u32 	%r32, %r399;
	ld.global.f32 	%f121, [%rd284];
	setp.lt.f32 	%p40, %f228, %f121;
	mov.f32 	%f225, %f121;
	mov.u64 	%rd288, %rd286;
	@%p40 bra 	$L__BB8_150;
	setp.lt.f32 	%p41, %f121, %f228;
	mov.f32 	%f225, %f228;
	mov.u64 	%rd288, %rd291;
	@%p41 bra 	$L__BB8_150;
	setp.lt.s64 	%p42, %rd291, %rd286;
	selp.f32 	%f225, %f228, %f121, %p42;
	min.s64 	%rd288, %rd291, %rd286;
$L__BB8_150:
	add.s32 	%r51, %r398, 256;
	cvt.u64.u32 	%rd218, %r51;
	add.s64 	%rd145, %rd195, %rd218;
	ld.global.f32 	%f124, [%rd285+-2048];
	setp.lt.f32 	%p43, %f225, %f124;
	mov.f32 	%f226, %f124;
	mov.u64 	%rd289, %rd145;
	@%p43 bra 	$L__BB8_153;
	setp.lt.f32 	%p44, %f124, %f225;
	mov.f32 	%f226, %f225;
	mov.u64 	%rd289, %rd288;
	@%p44 bra 	$L__BB8_153;
	setp.lt.s64 	%p45, %rd288, %rd145;
	selp.f32 	%f226, %f225, %f124, %p45;
	min.s64 	%rd289, %rd288, %rd145;
$L__BB8_153:
	add.s32 	%r52, %r398, 512;
	cvt.u64.u32 	%rd219, %r52;
	add.s64 	%rd148, %rd195, %rd219;
	ld.global.f32 	%f127, [%rd285+-1024];
	setp.lt.f32 	%p46, %f226, %f127;
	mov.f32 	%f227, %f127;
	mov.u64 	%rd290, %rd148;
	@%p46 bra 	$L__BB8_156;
	setp.lt.f32 	%p47, %f127, %f226;
	mov.f32 	%f227, %f226;
	mov.u64 	%rd290, %rd289;
	@%p47 bra 	$L__BB8_156;
	setp.lt.s64 	%p48, %rd289, %rd148;
	selp.f32 	%f227, %f226, %f127, %p48;
	min.s64 	%rd290, %rd289, %rd148;
$L__BB8_156:
	add.s32 	%r53, %r398, 768;
	cvt.u64.u32 	%rd220, %r53;
	add.s64 	%rd151, %rd195, %rd220;
	ld.global.f32 	%f130, [%rd285];
	setp.lt.f32 	%p49, %f227, %f130;
	mov.f32 	%f228, %f130;
	mov.u64 	%rd291, %rd151;
	@%p49 bra 	$L__BB8_159;
	setp.lt.f32 	%p50, %f130, %f227;
	mov.f32 	%f228, %f227;
	mov.u64 	%rd291, %rd290;
	@%p50 bra 	$L__BB8_159;
	setp.lt.s64 	%p51, %rd290, %rd151;
	selp.f32 	%f228, %f227, %f130, %p51;
	min.s64 	%rd291, %rd290, %rd151;
$L__BB8_159:
	add.s64 	%rd286, %rd286, 1024;
	add.s64 	%rd285, %rd285, 4096;
	add.s64 	%rd284, %rd284, 4096;
	add.s32 	%r399, %r32, 1024;
	add.s32 	%r54, %r32, 512;
	add.s32 	%r398, %r398, 1024;
	setp.lt.s32 	%p52, %r54, %r21;
	@%p52 bra 	$L__BB8_147;
$L__BB8_160:
	// begin inline asm
	mov.u32 %r55, %laneid;
	// end inline asm
	mov.b32 	%r57, %f228;
	mov.b32 	%r73, 1;
	mov.b32 	%r74, 31;
	mov.b32 	%r75, -1;
	// begin inline asm
	shfl.sync.down.b32 %r56, %r57, %r73, %r74, %r75;
	// end inline asm
	mov.b32 	%f134, %r56;
	// begin inline asm
	shfl.sync.down.b32 %r61, %r62, %r73, %r74, %r75;
	// end inline asm
	mov.b64 	{%r67, %r72}, %rd291;
	// begin inline asm
	shfl.sync.down.b32 %r66, %r67, %r73, %r74, %r75;
	// end inline asm
	// begin inline asm
	shfl.sync.down.b32 %r71, %r72, %r73, %r74, %r75;
	// end inline asm
	mov.b64 	%rd158, {%r66, %r71};
	setp.gt.s32 	%p53, %r55, 30;
	mov.f32 	%f230, %f228;
	mov.u64 	%rd293, %rd291;
	@%p53 bra 	$L__BB8_164;
	setp.lt.f32 	%p54, %f228, %f134;
	mov.f32 	%f230, %f134;
	mov.u64 	%rd293, %rd158;
	@%p54 bra 	$L__BB8_164;
	setp.gt.f32 	%p55, %f228, %f134;
	mov.f32 	%f230, %f228;
	mov.u64 	%rd293, %rd291;
	@%p55 bra 	$L__BB8_164;
	setp.lt.s64 	%p56, %rd291, %rd158;
	selp.f32 	%f230, %f228, %f134, %p56;
	min.s64 	%rd293, %rd291, %rd158;
$L__BB8_164:
	mov.b32 	%r77, %f230;
	mov.b32 	%r93, 2;
	mov.b32 	%r94, 31;
	mov.b32 	%r95, -1;
	// begin inline asm
	shfl.sync.down.b32 %r76, %r77, %r93, %r94, %r95;
	// end inline asm
	mov.b32 	%f137, %r76;
	// begin inline asm
	shfl.sync.down.b32 %r81, %r82, %r93, %r94, %r95;
	// end inline asm
	mov.b64 	{%r87, %r92}, %rd293;
	// begin inline asm
	shfl.sync.down.b32 %r86, %r87, %r93, %r94, %r95;
	// end inline asm
	// begin inline asm
	shfl.sync.down.b32 %r91, %r92, %r93, %r94, %r95;
	// end inline asm
	mov.b64 	%rd161, {%r86, %r91};
	setp.gt.s32 	%p57, %r55, 29;
	mov.f32 	%f231, %f230;
	mov.u64 	%rd294, %rd293;
	@%p57 bra 	$L__BB8_168;
	setp.lt.f32 	%p58, %f230, %f137;
	mov.f32 	%f231, %f137;
	mov.u64 	%rd294, %rd161;
	@%p58 bra 	$L__BB8_168;
	setp.gt.f32 	%p59, %f230, %f137;
	mov.f32 	%f231, %f230;
	mov.u64 	%rd294, %rd293;
	@%p59 bra 	$L__BB8_168;
	setp.lt.s64 	%p60, %rd293, %rd161;
	selp.f32 	%f231, %f230, %f137, %p60;
	min.s64 	%rd294, %rd293, %rd161;
$L__BB8_168:
	mov.b32 	%r97, %f231;
	mov.b32 	%r113, 4;
	mov.b32 	%r114, 31;
	mov.b32 	%r115, -1;
	// begin inline asm
	shfl.sync.down.b32 %r96, %r97, %r113, %r114, %r115;
	// end inline asm
	mov.b32 	%f140, %r96;
	// begin inline asm
	shfl.sync.down.b32 %r101, %r102, %r113, %r114, %r115;
	// end inline asm
	mov.b64 	{%r107, %r112}, %rd294;
	// begin inline asm
	shfl.sync.down.b32 %r106, %r107, %r113, %r114, %r115;
	// end inline asm
	// begin inline asm
	shfl.sync.down.b32 %r111, %r112, %r113, %r114, %r115;
	// end inline asm
	mov.b64 	%rd164, {%r106, %r111};
	setp.gt.s32 	%p61, %r55, 27;
	mov.f32 	%f232, %f231;
	mov.u64 	%rd295, %rd294;
	@%p61 bra 	$L__BB8_172;
	setp.lt.f32 	%p62, %f231, %f140;
	mov.f32 	%f232, %f140;
	mov.u64 	%rd295, %rd164;
	@%p62 bra 	$L__BB8_172;
	setp.gt.f32 	%p63, %f231, %f140;
	mov.f32 	%f232, %f231;
	mov.u64 	%rd295, %rd294;
	@%p63 bra 	$L__BB8_172;
	setp.lt.s64 	%p64, %rd294, %rd164;
	selp.f32 	%f232, %f231, %f140, %p64;
	min.s64 	%rd295, %rd294, %rd164;
$L__BB8_172:
	mov.b32 	%r117, %f232;
	mov.b32 	%r133, 8;
	mov.b32 	%r134, 31;
	mov.b32 	%r135, -1;
	// begin inline asm
	shfl.sync.down.b32 %r116, %r117, %r133, %r134, %r135;
	// end inline asm
	mov.b32 	%f143, %r116;
	// begin inline asm
	shfl.sync.down.b32 %r121, %r122, %r133, %r134, %r135;
	// end inline asm
	mov.b64 	{%r127, %r132}, %rd295;
	// begin inline asm
	shfl.sync.down.b32 %r126, %r127, %r133, %r134, %r135;
	// end inline asm
	// begin inline asm
	shfl.sync.down.b32 %r131, %r132, %r133, %r134, %r135;
	// end inline asm
	mov.b64 	%rd167, {%r126, %r131};
	setp.gt.s32 	%p65, %r55, 23;
	mov.f32 	%f233, %f232;
	mov.u64 	%rd296, %rd295;
	@%p65 bra 	$L__BB8_176;
	setp.lt.f32 	%p66, %f232, %f143;
	mov.f32 	%f233, %f143;
	mov.u64 	%rd296, %rd167;
	@%p66 bra 	$L__BB8_176;
	setp.gt.f32 	%p67, %f232, %f143;
	mov.f32 	%f233, %f232;
	mov.u64 	%rd296, %rd295;
	@%p67 bra 	$L__BB8_176;
	setp.lt.s64 	%p68, %rd295, %rd167;
	selp.f32 	%f233, %f232, %f143, %p68;
	min.s64 	%rd296, %rd295, %rd167;
$L__BB8_176:
	mov.b32 	%r137, %f233;
	mov.b32 	%r153, 16;
	mov.b32 	%r154, 31;
	mov.b32 	%r155, -1;
	// begin inline asm
	shfl.sync.down.b32 %r136, %r137, %r153, %r154, %r155;
	// end inline asm
	mov.b32 	%f146, %r136;
	// begin inline asm
	shfl.sync.down.b32 %r141, %r142, %r153, %r154, %r155;
	// end inline asm
	mov.b64 	{%r147, %r152}, %rd296;
	// begin inline asm
	shfl.sync.down.b32 %r146, %r147, %r153, %r154, %r155;
	// end inline asm
	// begin inline asm
	shfl.sync.down.b32 %r151, %r152, %r153, %r154, %r155;
	// end inline asm
	mov.b64 	%rd170, {%r146, %r151};
	setp.gt.s32 	%p69, %r55, 15;
	mov.f32 	%f241, %f233;
	mov.u64 	%rd304, %rd296;
	@%p69 bra 	$L__BB8_180;
	setp.lt.f32 	%p70, %f233, %f146;
	mov.f32 	%f241, %f146;
	mov.u64 	%rd304, %rd170;
	@%p70 bra 	$L__BB8_180;
	setp.gt.f32 	%p71, %f233, %f146;
	mov.f32 	%f241, %f233;
	mov.u64 	%rd304, %rd296;
	@%p71 bra 	$L__BB8_180;
	setp.lt.s64 	%p72, %rd296, %rd170;
	selp.f32 	%f241, %f233, %f146, %p72;
	min.s64 	%rd304, %rd296, %rd170;
$L__BB8_180:
	setp.ne.s32 	%p73, %r55, 0;
	@%p73 bra 	$L__BB8_182;
	shr.u32 	%r156, %r17, 1;
	and.b32  	%r157, %r156, 496;
	mov.u32 	%r158, _ZN6thrust24THRUST_300001_SM_1000_NS8cuda_cub4core6detail5shmemE;
	add.s32 	%r159, %r158, %r157;
	st.shared.f32 	[%r159+8], %f241;
	st.shared.u64 	[%r159+16], %rd304;
$L__BB8_182:
	bar.sync 	0;
	setp.ne.s32 	%p74, %r17, 0;
	@%p74 bra 	$L__BB8_204;
	ld.shared.f32 	%f149, [_ZN6thrust24THRUST_300001_SM_1000_NS8cuda_cub4core6detail5shmemE+24];
	ld.shared.u64 	%rd173, [_ZN6thrust24THRUST_300001_SM_1000_NS8cuda_cub4core6detail5shmemE+32];
	setp.lt.f32 	%p75, %f241, %f149;
	mov.f32 	%f235, %f149;
	mov.u64 	%rd298, %rd173;
	@%p75 bra 	$L__BB8_186;
	setp.lt.f32 	%p76, %f149, %f241;
	mov.f32 	%f235, %f241;
	mov.u64 	%rd298, %rd304;
	@%p76 bra 	$L__BB8_186;
	setp.lt.s64 	%p77, %rd304, %rd173;
	selp.f32 	%f235, %f241, %f149, %p77;
	min.s64 	%rd298, %rd304, %rd173;
$L__BB8_186:
	ld.shared.f32 	%f152, [_ZN6thrust24THRUST_300001_SM_1000_NS8cuda_cub4core6detail5shmemE+40];
	ld.shared.u64 	%rd176, [_ZN6thrust24THRUST_300001_SM_1000_NS8cuda_cub4core6detail5shmemE+48];
	setp.lt.f32 	%p78, %f235, %f152;
	mov.f32 	%f236, %f152;
	mov.u64 	%rd299, %rd176;
	@%p78 bra 	$L__BB8_189;
	setp.lt.f32 	%p79, %f152, %f235;
	mov.f32 	%f236, %f235;
	mov.u64 	%rd299, %rd298;
	@%p79 bra 	$L__BB8_189;
	setp.lt.s64 	%p80, %rd298, %rd176;
	selp.f32 	%f236, %f235, %f152, %p80;
	min.s64 	%rd299, %rd298, %rd176;
$L__BB8_189:
	ld.shared.f32 	%f155, [_ZN6thrust24THRUST_300001_SM_1000_NS8cuda_cub4core6detail5shmemE+56];
	ld.shared.u64 	%rd179, [_ZN6thrust24THRUST_300001_SM_1000_NS8cuda_cub4core6detail5shmemE+64];
	setp.lt.f32 	%p81, %f236, %f155;
	mov.f32 	%f237, %f155;
	mov.u64 	%rd300, %rd179;
	@%p81 bra 	$L__BB8_192;
	setp.lt.f32 	%p82, %f155, %f236;
	mov.f32 	%f237, %f236;
	mov.u64 	%rd300, %rd299;
	@%p82 bra 	$L__BB8_192;
	setp.lt.s64 	%p83, %rd299, %rd179;
	selp.f32 	%f237, %f236, %f155, %p83;
	min.s64 	%rd300, %rd299, %rd179;
$L__BB8_192:
	ld.shared.f32 	%f158, [_ZN6thrust24THRUST_300001_SM_1000_NS8cuda_cub4core6detail5shmemE+72];
	ld.shared.u64 	%rd182, [_ZN6thrust24THRUST_300001_SM_1000_NS8cuda_cub4core6detail5shmemE+80];
	setp.lt.f32 	%p84, %f237, %f158;
	mov.f32 	%f238, %f158;
	mov.u64 	%rd301, %rd182;
	@%p84 bra 	$L__BB8_195;
	setp.lt.f32 	%p85, %f158, %f237;
	mov.f32 	%f238, %f237;
	mov.u64 	%rd301, %rd300;
	@%p85 bra 	$L__BB8_195;
	setp.lt.s64 	%p86, %rd300, %rd182;
	selp.f32 	%f238, %f237, %f158, %p86;
	min.s64 	%rd301, %rd300, %rd182;
$L__BB8_195:
	ld.shared.f32 	%f161, [_ZN6thrust24THRUST_300001_SM_1000_NS8cuda_cub4core6detail5shmemE+88];
	ld.shared.u64 	%rd185, [_ZN6thrust24THRUST_300001_SM_1000_NS8cuda_cub4core6detail5shmemE+96];
	setp.lt.f32 	%p87, %f238, %f161;
	mov.f32 	%f239, %f161;
	mov.u64 	%rd302, %rd185;
	@%p87 bra 	$L__BB8_198;
	setp.lt.f32 	%p88, %f161, %f238;
	mov.f32 	%f239, %f238;
	mov.u64 	%rd302, %rd301;
	@%p88 bra 	$L__BB8_198;
	setp.lt.s64 	%p89, %rd301, %rd185;
	selp.f32 	%f239, %f238, %f161, %p89;
	min.s64 	%rd302, %rd301, %rd185;
$L__BB8_198:
	ld.shared.f32 	%f164, [_ZN6thrust24THRUST_300001_SM_1000_NS8cuda_cub4core6detail5shmemE+104];
	ld.shared.u64 	%rd188, [_ZN6thrust24THRUST_300001_SM_1000_NS8cuda_cub4core6detail5shmemE+112];
	setp.lt.f32 	%p90, %f239, %f164;
	mov.f32 	%f240, %f164;
	mov.u64 	%rd303, %rd188;
	@%p90 bra 	$L__BB8_201;
	setp.lt.f32 	%p91, %f164, %f239;
	mov.f32 	%f240, %f239;
	mov.u64 	%rd303, %rd302;
	@%p91 bra 	$L__BB8_201;
	setp.lt.s64 	%p92, %rd302, %rd188;
	selp.f32 	%f240, %f239, %f164, %p92;
	min.s64 	%rd303, %rd302, %rd188;
$L__BB8_201:
	ld.shared.f32 	%f167, [_ZN6thrust24THRUST_300001_SM_1000_NS8cuda_cub4core6detail5shmemE+120];
	ld.shared.u64 	%rd191, [_ZN6thrust24THRUST_300001_SM_1000_NS8cuda_cub4core6detail5shmemE+128];
	setp.lt.f32 	%p93, %f240, %f167;
	mov.f32 	%f241, %f167;
	mov.u64 	%rd304, %rd191;
	@%p93 bra 	$L__BB8_204;
	setp.lt.f32 	%p94, %f167, %f240;
	mov.f32 	%f241, %f240;
	mov.u64 	%rd304, %rd303;
	@%p94 bra 	$L__BB8_204;
	setp.lt.s64 	%p95, %rd303, %rd191;
	selp.f32 	%f241, %f240, %f167, %p95;
	min.s64 	%rd304, %rd303, %rd191;
$L__BB8_204:
	mov.u32 	%r387, %tid.x;
	setp.ne.s32 	%p212, %r387, 0;
	@%p212 bra 	$L__BB8_206;
	ld.param.u64 	%rd234, [_ZN6thrust24THRUST_300001_SM_1000_NS8cuda_cub4core6detail13_kernel_agentINS1_8__reduce11ReduceAgentINS0_12zip_iteratorIN4cuda3std3__45tupleIJNS0_10device_ptrIfEENS0_17counting_iteratorIlNS0_11use_defaultESF_SF_EEEEEEEPNSB_IJflEEESJ_iNS1_9__extrema9arg_max_fIflNSA_4lessIfEEEEEEJSI_SK_iSP_EEEvDpT0__param_1];
	cvta.to.global.u64 	%rd233, %rd234;
	st.global.f32 	[%rd233], %f241;
	st.global.u64 	[%rd233+8], %rd304;
$L__BB8_206:
	ret;

}
	// .globl	_ZN6thrust24THRUST_300001_SM_1000_NS8cuda_cub4core6detail13_kernel_agentINS1_8__reduce11ReduceAgentINS0_12zip_iteratorIN4cuda3std3__45tupleIJNS0_10device_ptrIfEENS0_17counting_iteratorIlNS0_11use_defaultESF_SF_EEEEEEEPNSB_IJflEEESJ_iNS1_9__extrema9arg_max_fIflNSA_4lessIfEEEEEEJSI_SK_iN3cub18CUB_300001_SM_100013GridEvenShareIiEENSS_9GridQueueIjEESP_EEEvDpT0_
.visible .entry _ZN6thrust24THRUST_300001_SM_1000_NS8cuda_cub4core6detail13_kernel_agentINS1_8__reduce11ReduceAgentINS0_12zip_iteratorIN4cuda3std3__45tupleIJNS0_10device_ptrIfEENS0_17counting_iteratorIlNS0_11use_defaultESF_SF_EEEEEEEPNSB_IJflEEESJ_iNS1_9__extrema9arg_max_fIflNSA_4lessIfEEEEEEJSI_SK_iN3cub18CUB_300001_SM_100013GridEvenShareIiEENSS_9GridQueueIjEESP_EEEvDpT0_(
	.param .align 8 .b8 _ZN6thrust24THRUST_300001_SM_1000_NS8cuda_cub4core6detail13_kernel_agentINS1_8__reduce11ReduceAgentINS0_12zip_iteratorIN4cuda3std3__45tupleIJNS0_10device_ptrIfEENS0_17counting_iteratorIlNS0_11use_defaultESF_SF_EEEEEEEPNSB_IJflEEESJ_iNS1_9__extrema9arg_max_fIflNSA_4lessIfEEEEEEJSI_SK_iN3cub18CUB_300001_SM_100013GridEvenShareIiEENSS_9GridQueueIjEESP_EEEvDpT0__param_0[16],
	.param .u64 .ptr .align 1 _ZN6thrust24THRUST_300001_SM_1000_NS8cuda_cub4core6detail13_kernel_agentINS1_8__reduce11ReduceAgentINS0_12zip_iteratorIN4cuda3std3__45tupleIJNS0_10device_ptrIfEENS0_17counting_iteratorIlNS0_11use_defaultESF_SF_EEEEEEEPNSB_IJflEEESJ_iNS1_9__extrema9arg_max_fIflNSA_4lessIfEEEEEEJSI_SK_iN3cub18CUB_300001_SM_100013GridEvenShareIiEENSS_9GridQueueIjEESP_EEEvDpT0__param_1,
	.param .u32 _ZN6thrust24THRUST_300001_SM_1000_NS8cuda_cub4core6detail13_kernel_agentINS1_8__reduce11ReduceAgentINS0_12zip_iteratorIN4cuda3std3__45tupleIJNS0_10device_ptrIfEENS0_17counting_iteratorIlNS0_11use_defaultESF_SF_EEEEEEEPNSB_IJflEEESJ_iNS1_9__extrema9arg_max_fIflNSA_4lessIfEEEEEEJSI_SK_iN3cub18CUB_300001_SM_100013GridEvenShareIiEENSS_9GridQueueIjEESP_EEEvDpT0__param_2,
	.param .align 4 .b8 _ZN6thrust24THRUST_300001_SM_1000_NS8cuda_cub4core6detail13_kernel_agentINS1_8__reduce11ReduceAgentINS0_12zip_iteratorIN4cuda3std3__45tupleIJNS0_10device_ptrIfEENS0_17counting_iteratorIlNS0_11use_defaultESF_SF_EEEEEEEPNSB_IJflEEESJ_iNS1_9__extrema9arg_max_fIflNSA_4lessIfEEEEEEJSI_SK_iN3cub18CUB_300001_SM_100013GridEvenShareIiEENSS_9GridQueueIjEESP_EEEvDpT0__param_3[40],
	.param .align 8 .b8 _ZN6thrust24THRUST_300001_SM_1000_NS8cuda_cub4core6detail13_kernel_agentINS1_8__reduce11ReduceAgentINS0_12zip_iteratorIN4cuda3std3__45tupleIJNS0_10device_ptrIfEENS0_17counting_iteratorIlNS0_11use_defaultESF_SF_EEEEEEEPNSB_IJflEEESJ_iNS1_9__extrema9arg_max_fIflNSA_4lessIfEEEEEEJSI_SK_iN3cub18CUB_300001_SM_100013GridEvenShareIiEENSS_9GridQueueIjEESP_EEEvDpT0__param_4[8],
	.param .align 1 .b8 _ZN6thrust24THRUST_300001_SM_1000_NS8cuda_cub4core6detail13_kernel_agentINS1_8__reduce11ReduceAgentINS0_12zip_iteratorIN4cuda3std3__45tupleIJNS0_10device_ptrIfEENS0_17counting_iteratorIlNS0_11use_defaultESF_SF_EEEEEEEPNSB_IJflEEESJ_iNS1_9__extrema9arg_max_fIflNSA_4lessIfEEEEEEJSI_SK_iN3cub18CUB_300001_SM_100013GridEvenShareIiEENSS_9GridQueueIjEESP_EEEvDpT0__param_5[1]
)
.maxntid 256
{
	.reg .pred 	%p<215>;
	.reg .b32 	%r<437>;
	.reg .b32 	%f<242>;
	.reg .b64 	%rd<286>;

	ld.param.u64 	%rd3, [_ZN6thrust24THRUST_300001_SM_1000_NS8cuda_cub4core6detail13_kernel_agentINS1_8__reduce11ReduceAgentINS0_12zip_iteratorIN4cuda3std3__45tupleIJNS0_10device_ptrIfEENS0_17counting_iteratorIlNS0_11use_defaultESF_SF_EEEEEEEPNSB_IJflEEESJ_iNS1_9__extrema9arg_max_fIflNSA_4lessIfEEEEEEJSI_SK_iN3cub18CUB_300001_SM_100013GridEvenShareIiEENSS_9GridQueueIjEESP_EEEvDpT0__param_0+8];
	ld.param.u64 	%rd181, [_ZN6thrust24THRUST_300001_SM_1000_NS8cuda_cub4core6detail13_kernel_agentINS1_8__reduce11ReduceAgentINS0_12zip_iteratorIN4cuda3std3__45tupleIJNS0_10device_ptrIfEENS0_17counting_iteratorIlNS0_11use_defaultESF_SF_EEEEEEEPNSB_IJflEEESJ_iNS1_9__extrema9arg_max_fIflNSA_4lessIfEEEEEEJSI_SK_iN3cub18CUB_300001_SM_100013GridEvenShareIiEENSS_9GridQueueIjEESP_EEEvDpT0__param_0];
	ld.param.u64 	%rd182, [_ZN6thrust24THRUST_300001_SM_1000_NS8cuda_cub4core6detail13_kernel_agentINS1_8__reduce11ReduceAgentINS0_12zip_iteratorIN4cuda3std3__45tupleIJNS0_10device_ptrIfEENS0_17counting_iteratorIlNS0_11use_defaultESF_SF_EEEEEEEPNSB_IJflEEESJ_iNS1_9__extrema9arg_max_fIflNSA_4lessIfEEEEEEJSI_SK_iN3cub18CUB_300001_SM_100013GridEvenShareIiEENSS_9GridQueueIjEESP_EEEvDpT0__param_4];
	ld.param.u32 	%r66, [_ZN6thrust24THRUST_300001_SM_1000_NS8cuda_cub4core6detail13_kernel_agentINS1_8__reduce11ReduceAgentINS0_12zip_iteratorIN4cuda3std3__45tupleIJNS0_10device_ptrIfEENS0_17counting_iteratorIlNS0_11use_defaultESF_SF_EEEEEEEPNSB_IJflEEESJ_iNS1_9__extrema9arg_max_fIflNSA_4lessIfEEEEEEJSI_SK_iN3cub18CUB_300001_SM_100013GridEvenShareIiEENSS_9GridQueueIjEESP_EEEvDpT0__param_2];
	cvta.to.global.u64 	%rd1, %rd182;
	cvta.to.global.u64 	%rd2, %rd181;
	mov.u32 	%r1, %ctaid.x;
	mul.lo.s32 	%r2, %r1, 1280;
	mov.u32 	%r67, %nctaid.x;
	mul.lo.s32 	%r3, %r67, 1280;
	add.s32 	%r68, %r2, 1280;
	setp.le.s32 	%p1, %r68, %r66;
	@%p1 bra 	$L__BB9_121;
	sub.s32 	%r4, %r66, %r2;
	mov.u32 	%r5, %tid.x;
	setp.ge.s32 	%p98, %r5, %r4;
	mov.f32 	%f188, 0f00000000;
	mov.b64 	%rd232, 0;
	mov.u32 	%r420, %r5;
	@%p98 bra 	$L__BB9_3;
	add.s32 	%r190, %r2, %r5;
	cvt.s64.s32 	%rd207, %r190;
	mul.wide.s32 	%rd208, %r190, 4;
	add.s64 	%rd209, %rd2, %rd208;
	add.s64 	%rd232, %rd3, %rd207;
	ld.global.f32 	%f188, [%rd209];
	add.s32 	%r420, %r5, 256;
$L__BB9_3:
	setp.ge.s32 	%p99, %r420, %r4;
	@%p99 bra 	$L__BB9_25;
	not.b32 	%r191, %r420;
	add.s32 	%r192, %r66, %r191;
	sub.s32 	%r8, %r192, %r2;
	and.b32  	%r193, %r8, 768;
	setp.eq.s32 	%p100, %r193, 768;
	@%p100 bra 	$L__BB9_10;
	add.s32 	%r418, %r420, %r2;
	shr.u32 	%r194, %r8, 8;
	add.s32 	%r195, %r194, 1;
	and.b32  	%r196, %r195, 3;
	neg.s32 	%r417, %r196;
$L__BB9_6:
	.pragma "nounroll";
	mov.u64 	%rd6, %rd232;
	mov.f32 	%f3, %f188;
	cvt.s64.s32 	%rd211, %r418;
	add.s64 	%rd7, %rd3, %rd211;
	mul.wide.s32 	%rd212, %r418, 4;
	add.s64 	%rd213, %rd2, %rd212;
	ld.global.f32 	%f4, [%rd213];
	setp.lt.f32 	%p101, %f3, %f4;
	mov.u64 	%rd232, %rd7;
	mov.f32 	%f188, %f4;
	@%p101 bra 	$L__BB9_9;
	setp.lt.f32 	%p102, %f4, %f3;
	mov.u64 	%rd232, %rd6;
	mov.f32 	%f188, %f3;
	@%p102 bra 	$L__BB9_9;
	setp.lt.s64 	%p103, %rd6, %rd7;
	min.s64 	%rd232, %rd6, %rd7;
	selp.f32 	%f188, %f3, %f4, %p103;
$L__BB9_9:
	add.s32 	%r420, %r420, 256;
	add.s32 	%r418, %r418, 256;
	add.s32 	%r417, %r417, 1;
	setp.ne.s32 	%p104, %r417, 0;
	@%p104 bra 	$L__BB9_6;
$L__BB9_10:
	setp.lt.u32 	%p105, %r8, 768;
	@%p105 bra 	$L__BB9_25;
	add.s32 	%r421, %r420, %r2;
	add.s32 	%r424, %r421, 256;
	add.s32 	%r423, %r421, 512;
	add.s32 	%r422, %r421, 768;
	add.s64 	%rd12, %rd2, 2048;
$L__BB9_12:
	cvt.s64.s32 	%rd214, %r424;
	add.s64 	%rd14, %rd3, %rd214;
	cvt.s64.s32 	%rd215, %r423;
	add.s64 	%rd15, %rd3, %rd215;
	cvt.s64.s32 	%rd216, %r422;
	add.s64 	%rd16, %rd3, %rd216;
	cvt.s64.s32 	%rd217, %r421;
	mul.wide.s32 	%rd218, %r421, 4;
	add.s64 	%rd17, %rd12, %rd218;
	add.s64 	%rd18, %rd3, %rd217;
	ld.global.f32 	%f10, [%rd17+-2048];
	setp.lt.f32 	%p106, %f188, %f10;
	mov.u64 	%rd229, %rd18;
	mov.f32 	%f185, %f10;
	@%p106 bra 	$L__BB9_15;
	setp.lt.f32 	%p107, %f10, %f188;
	mov.u64 	%rd229, %rd232;
	mov.f32 	%f185, %f188;
	@%p107 bra 	$L__BB9_15;
	setp.lt.s64 	%p108, %rd232, %rd18;
	min.s64 	%rd229, %rd232, %rd18;
	selp.f32 	%f185, %f188, %f10, %p108;
$L__BB9_15:
	ld.global.f32 	%f13, [%rd17+-1024];
	setp.lt.f32 	%p109, %f185, %f13;
	mov.u64 	%rd230, %rd14;
	mov.f32 	%f186, %f13;
	@%p109 bra 	$L__BB9_18;
	setp.lt.f32 	%p110, %f13, %f185;
	mov.u64 	%rd230, %rd229;
	mov.f32 	%f186, %f185;
	@%p110 bra 	$L__BB9_18;
	setp.lt.s64 	%p111, %rd229, %rd14;
	min.s64 	%rd230, %rd229, %rd14;
	selp.f32 	%f186, %f185, %f13, %p111;
$L__BB9_18:
	ld.global.f32 	%f16, [%rd17];
	setp.lt.f32 	%p112, %f186, %f16;
	mov.u64 	%rd231, %rd15;
	mov.f32 	%f187, %f16;
	@%p112 bra 	$L__BB9_21;
	setp.lt.f32 	%p113, %f16, %f186;
	mov.u64 	%rd231, %rd230;
	mov.f32 	%f187, %f186;
	@%p113 bra 	$L__BB9_21;
	setp.lt.s64 	%p114, %rd230, %rd15;
	min.s64 	%rd231, %rd230, %rd15;
	selp.f32 	%f187, %f186, %f16, %p114;
$L__BB9_21:
	ld.global.f32 	%f19, [%rd17+1024];
	setp.lt.f32 	%p115, %f187, %f19;
	mov.u64 	%rd232, %rd16;
	mov.f32 	%f188, %f19;
	@%p115 bra 	$L__BB9_24;
	setp.lt.f32 	%p116, %f19, %f187;
	mov.u64 	%rd232, %rd231;
	mov.f32 	%f188, %f187;
	@%p116 bra 	$L__BB9_24;
	setp.lt.s64 	%p117, %rd231, %rd16;
	min.s64 	%rd232, %rd231, %rd16;
	selp.f32 	%f188, %f187, %f19, %p117;
$L__BB9_24:
	add.s32 	%r420, %r420, 1024;
	add.s32 	%r424, %r424, 1024;
	add.s32 	%r423, %r423, 1024;
	add.s32 	%r422, %r422, 1024;
	add.s32 	%r421, %r421, 1024;
	setp.lt.s32 	%p118, %r420, %r4;
	@%p118 bra 	$L__BB9_12;
$L__BB9_25:
	setp.lt.s32 	%p119, %r4, 256;
	@%p119 bra 	$L__BB9_70;
	// begin inline asm
	mov.u32 %r310, %laneid;
	// end inline asm
	mov.b32 	%r312, %f188;
	mov.b32 	%r328, 1;
	mov.b32 	%r329, 31;
	mov.b32 	%r330, -1;
	// begin inline asm
	shfl.sync.down.b32 %r311, %r312, %r328, %r329, %r330;
	// end inline asm
	mov.b32 	%f23, %r311;
	// begin inline asm
	shfl.sync.down.b32 %r316, %r317, %r328, %r329, %r330;
	// end inline asm
	mov.b64 	{%r322, %r327}, %rd232;
	// begin inline asm
	shfl.sync.down.b32 %r321, %r322, %r328, %r329, %r330;
	// end inline asm
	// begin inline asm
	shfl.sync.down.b32 %r326, %r327, %r328, %r329, %r330;
	// end inline asm
	mov.b64 	%rd28, {%r321, %r326};
	setp.gt.s32 	%p171, %r310, 30;
	mov.u64 	%rd234, %rd232;
	mov.f32 	%f190, %f188;
	@%p171 bra 	$L__BB9_30;
	setp.lt.f32 	%p172, %f188, %f23;
	mov.u64 	%rd234, %rd28;
	mov.f32 	%f190, %f23;
	@%p172 bra 	$L__BB9_30;
	setp.gt.f32 	%p173, %f188, %f23;
	mov.u64 	%rd234, %rd232;
	mov.f32 	%f190, %f188;
	@%p173 bra 	$L__BB9_30;
	setp.lt.s64 	%p174, %rd232, %rd28;
	min.s64 	%rd234, %rd232, %rd28;
	selp.f32 	%f190, %f188, %f23, %p174;
$L__BB9_30:
	mov.b32 	%r332, %f190;
	mov.b32 	%r348, 2;
	mov.b32 	%r349, 31;
	mov.b32 	%r350, -1;
	// begin inline asm
	shfl.sync.down.b32 %r331, %r332, %r348, %r349, %r350;
	// end inline asm
	mov.b32 	%f26, %r331;
	// begin inline asm
	shfl.sync.down.b32 %r336, %r337, %r348, %r349, %r350;
	// end inline asm
	mov.b64 	{%r342, %r347}, %rd234;
	// begin inline asm
	shfl.sync.down.b32 %r341, %r342, %r348, %r349, %r350;
	// end inline asm
	// begin inline asm
	shfl.sync.down.b32 %r346, %r347, %r348, %r349, %r350;
	// end inline asm
	mov.b64 	%rd31, {%r341, %r346};
	setp.gt.s32 	%p175, %r310, 29;
	mov.u64 	%rd235, %rd234;
	mov.f32 	%f191, %f190;
	@%p175 bra 	$L__BB9_34;
	setp.lt.f32 	%p176, %f190, %f26;
	mov.u64 	%rd235, %rd31;
	mov.f32 	%f191, %f26;
	@%p176 bra 	$L__BB9_34;
	setp.gt.f32 	%p177, %f190, %f26;
	mov.u64 	%rd235, %rd234;
	mov.f32 	%f191, %f190;
	@%p177 bra 	$L__BB9_34;
	setp.lt.s64 	%p178, %rd234, %rd31;
	min.s64 	%rd235, %rd234, %rd31;
	selp.f32 	%f191, %f190, %f26, %p178;
$L__BB9_34:
	mov.b32 	%r352, %f191;
	mov.b32 	%r368, 4;
	mov.b32 	%r369, 31;
	mov.b32 	%r370, -1;
	// begin inline asm
	shfl.sync.down.b32 %r351, %r352, %r368, %r369, %r370;
	// end inline asm
	mov.b32 	%f29, %r351;
	// begin inline asm
	shfl.sync.down.b32 %r356, %r357, %r368, %r369, %r370;
	// end inline asm
	mov.b64 	{%r362, %r367}, %rd235;
	// begin inline asm
	shfl.sync.down.b32 %r361, %r362, %r368, %r369, %r370;
	// end inline asm
	// begin inline asm
	shfl.sync.down.b32 %r366, %r367, %r368, %r369, %r370;
	// end inline asm
	mov.b64 	%rd34, {%r361, %r366};
	setp.gt.s32 	%p179, %r310, 27;
	mov.u64 	%rd236, %rd235;
	mov.f32 	%f192, %f191;
	@%p179 bra 	$L__BB9_38;
	setp.lt.f32 	%p180, %f191, %f29;
	mov.u64 	%rd236, %rd34;
	mov.f32 	%f192, %f29;
	@%p180 bra 	$L__BB9_38;
	setp.gt.f32 	%p181, %f191, %f29;
	mov.u64 	%rd236, %rd235;
	mov.f32 	%f192, %f191;
	@%p181 bra 	$L__BB9_38;
	setp.lt.s64 	%p182, %rd235, %rd34;
	min.s64 	%rd236, %rd235, %rd34;
	selp.f32 	%f192, %f191, %f29, %p182;
$L__BB9_38:
	mov.b32 	%r372, %f192;
	mov.b32 	%r388, 8;
	mov.b32 	%r389, 31;
	mov.b32 	%r390, -1;
	// begin inline asm
	shfl.sync.down.b32 %r371, %r372, %r388, %r389, %r390;
	// end inline asm
	mov.b32 	%f32, %r371;
	// begin inline asm
	shfl.sync.down.b32 %r376, %r377, %r388, %r389, %r390;
	// end inline asm
	mov.b64 	{%r382, %r387}, %rd236;
	// begin inline asm
	shfl.sync.down.b32 %r381, %r382, %r388, %r389, %r390;
	// end inline asm
	// begin inline asm
	shfl.sync.down.b32 %r386, %r387, %r388, %r389, %r390;
	// end inline asm
	mov.b64 	%rd37, {%r381, %r386};
	setp.gt.s32 	%p183, %r310, 23;
	mov.u64 	%rd237, %rd236;
	mov.f32 	%f193, %f192;
	@%p183 bra 	$L__BB9_42;
	setp.lt.f32 	%p184, %f192, %f32;
	mov.u64 	%rd237, %rd37;
	mov.f32 	%f193, %f32;
	@%p184 bra 	$L__BB9_42;
	setp.gt.f32 	%p185, %f192, %f32;
	mov.u64 	%rd237, %rd236;
	mov.f32 	%f193, %f192;
	@%p185 bra 	$L__BB9_42;
	setp.lt.s64 	%p186, %rd236, %rd37;
	min.s64 	%rd237, %rd236, %rd37;
	selp.f32 	%f193, %f192, %f32, %p186;
$L__BB9_42:
	mov.b32 	%r392, %f193;
	mov.b32 	%r408, 16;
	mov.b32 	%r409, 31;
	mov.b32 	%r410, -1;
	// begin inline asm
	shfl.sync.down.b32 %r391, %r392, %r408, %r409, %r410;
	// end inline asm
	mov.b32 	%f35, %r391;
	// begin inline asm
	shfl.sync.down.b32 %r396, %r397, %r408, %r409, %r410;
	// end inline asm
	mov.b64 	{%r402, %r407}, %rd237;
	// begin inline asm
	shfl.sync.down.b32 %r401, %r402, %r408, %r409, %r410;
	// end inline asm
	// begin inline asm
	shfl.sync.down.b32 %r406, %r407, %r408, %r409, %r410;
	// end inline asm
	mov.b64 	%rd40, {%r401, %r406};
	setp.gt.s32 	%p187, %r310, 15;
	mov.u64 	%rd285, %rd237;
	mov.f32 	%f241, %f193;
	@%p187 bra 	$L__BB9_46;
	setp.lt.f32 	%p188, %f193, %f35;
	mov.u64 	%rd285, %rd40;
	mov.f32 	%f241, %f35;
	@%p188 bra 	$L__BB9_46;
	setp.gt.f32 	%p189, %f193, %f35;
	mov.u64 	%rd285, %rd237;
	mov.f32 	%f241, %f193;
	@%p189 bra 	$L__BB9_46;
	setp.lt.s64 	%p190, %rd237, %rd40;
	min.s64 	%rd285, %rd237, %rd40;
	selp.f32 	%f241, %f193, %f35, %p190;
$L__BB9_46:
	setp.ne.s32 	%p191, %r310, 0;
	@%p191 bra 	$L__BB9_48;
	shr.u32 	%r411, %r5, 1;
	and.b32  	%r412, %r411, 496;
	mov.u32 	%r413, _ZN6thrust24THRUST_300001_SM_1000_NS8cuda_cub4core6detail5shmemE;
	add.s32 	%r414, %r413, %r412;
	st.shared.f32 	[%r414+8], %f241;
	st.shared.u64 	[%r414+16], %rd285;
$L__BB9_48:
	bar.sync 	0;
	setp.ne.s32 	%p192, %r5, 0;
	@%p192 bra 	$L__BB9_208;
	ld.shared.f32 	%f38, [_ZN6thrust24THRUST_300001_SM_1000_NS8cuda_cub4core6detail5shmemE+24];
	ld.shared.u64 	%rd43, [_ZN6thrust24THRUST_300001_SM_1000_NS8cuda_cub4core6detail5shmemE+32];
	setp.lt.f32 	%p193, %f241, %f38;
	mov.u64 	%rd239, %rd43;
	mov.f32 	%f195, %f38;
	@%p193 bra 	$L__BB9_52;
	setp.lt.f32 	%p194, %f38, %f241;
	mov.u64 	%rd239, %rd285;
	mov.f32 	%f195, %f241;
	@%p194 bra 	$L__BB9_52;
	setp.lt.s64 	%p195, %rd285, %rd43;
	min.s64 	%rd239, %rd285, %rd43;
	selp.f32 	%f195, %f241, %f38, %p195;
$L__BB9_52:
	ld.shared.f32 	%f41, [_ZN6thrust24THRUST_300001_SM_1000_NS8cuda_cub4core6detail5shmemE+40];
	ld.shared.u64 	%rd46, [_ZN6thrust24THRUST_300001_SM_1000_NS8cuda_cub4core6detail5shmemE+48];
	setp.lt.f32 	%p196, %f195, %f41;
	mov.u64 	%rd240, %rd46;
	mov.f32 	%f196, %f41;
	@%p196 bra 	$L__BB9_55;
	setp.lt.f32 	%p197, %f41, %f195;
	mov.u64 	%rd240, %rd239;
	mov.f32 	%f196, %f195;
	@%p197 bra 	$L__BB9_55;
	setp.lt.s64 	%p198, %rd239, %rd46;
	min.s64 	%rd240, %rd239, %rd46;
	selp.f32 	%f196, %f195, %f41, %p198;
$L__BB9_55:
	ld.shared.f32 	%f44, [_ZN6thrust24THRUST_300001_SM_1000_NS8cuda_cub4core6detail5shmemE+56];
	ld.shared.u64 	%rd49, [_ZN6thrust24THRUST_300001_SM_1000_NS8cuda_cub4core6detail5shmemE+64];
	setp.lt.f32 	%p199, %f196, %f44;
	mov.u64 	%rd241, %rd49;
	mov.f32 	%f197, %f44;
	@%p199 bra 	$L__BB9_58;
	setp.lt.f32 	%p200, %f44, %f196;
	mov.u64 	%rd241, %rd240;
	mov.f32 	%f197, %f196;
	@%p200 bra 	$L__BB9_58;
	setp.lt.s64 	%p201, %rd240, %rd49;
	min.s64 	%rd241, %rd240, %rd49;
	selp.f32 	%f197, %f196, %f44, %p201;
$L__BB9_58:
	ld.shared.f32 	%f47, [_ZN6thrust24THRUST_300001_SM_1000_NS8cuda_cub4core6detail5shmemE+72];
	ld.shared.u64 	%rd52, [_ZN6thrust24THRUST_300001_SM_1000_NS8cuda_cub4core6detail5shmemE+80];
	setp.lt.f32 	%p202, %f197, %f47;
	mov.u64 	%rd242, %rd52;
	mov.f32 	%f198, %f47;
	@%p202 bra 	$L__BB9_61;
	setp.lt.f32 	%p203, %f47, %f197;
	mov.u64 	%rd242, %rd241;
	mov.f32 	%f198, %f197;
	@%p203 bra 	$L__BB9_61;
	setp.lt.s64 	%p204, %rd241, %rd52;
	min.s64 	%rd242, %rd241, %rd52;
	selp.f32 	%f198, %f197, %f47, %p204;
$L__BB9_61:
	ld.shared.f32 	%f50, [_ZN6thrust24THRUST_300001_SM_1000_NS8cuda_cub4core6detail5shmemE+88];
	ld.shared.u64 	%rd55, [_ZN6thrust24THRUST_300001_SM_1000_NS8cuda_cub4core6detail5shmemE+96];
	setp.lt.f32 	%p205, %f198, %f50;
	mov.f32 	%f199, %f50;
	mov.u64 	%rd243, %rd55;
	@%p205 bra 	$L__BB9_64;
	setp.lt.f32 	%p206, %f50, %f198;
	mov.f32 	%f199, %f198;
	mov.u64 	%rd243, %rd242;
	@%p206 bra 	$L__BB9_64;
	setp.lt.s64 	%p207, %rd242, %rd55;
	selp.f32 	%f199, %f198, %f50, %p207;
	min.s64 	%rd243, %rd242, %rd55;
$L__BB9_64:
	ld.shared.f32 	%f53, [_ZN6thrust24THRUST_300001_SM_1000_NS8cuda_cub4core6detail5shmemE+104];
	ld.shared.u64 	%rd58, [_ZN6thrust24THRUST_300001_SM_1000_NS8cuda_cub4core6detail5shmemE+112];
	setp.lt.f32 	%p208, %f199, %f53;
	mov.f32 	%f200, %f53;
	mov.u64 	%rd244, %rd58;
	@%p208 bra 	$L__BB9_67;
	setp.lt.f32 	%p209, %f53, %f199;
	mov.f32 	%f200, %f199;
	mov.u64 	%rd244, %rd243;
	@%p209 bra 	$L__BB9_67;
	setp.lt.s64 	%p210, %rd243, %rd58;
	selp.f32 	%f200, %f199, %f53, %p210;
	min.s64 	%rd244, %rd243, %rd58;
$L__BB9_67:
	ld.shared.f32 	%f56, [_ZN6thrust24THRUST_300001_SM_1000_NS8cuda_cub4core6detail5shmemE+120];
	ld.shared.u64 	%rd61, [_ZN6thrust24THRUST_300001_SM_1000_NS8cuda_cub4core6detail5shmemE+128];
	setp.lt.f32 	%p211, %f200, %f56;
	mov.f32 	%f241, %f56;
	mov.u64 	%rd285, %rd61;
	@%p211 bra 	$L__BB9_208;
	setp.lt.f32 	%p212, %f56, %f200;
	mov.f32 	%f241, %f200;
	mov.u64 	%rd285, %rd244;
	@%p212 bra 	$L__BB9_208;
	setp.lt.s64 	%p213, %rd244, %rd61;
	selp.f32 	%f241, %f200, %f56, %p213;
	min.s64 	%rd285, %rd244, %rd61;
	bra.uni 	$L__BB9_208;
$L__BB9_70:
	// begin inline asm
	mov.u32 %r197, %laneid;
	// end inline asm
	and.b32  	%r218, %r5, 992;
	add.s32 	%r219, %r218, 32;
	setp.gt.s32 	%p120, %r219, %r4;
	not.b32 	%r220, %r218;
	add.s32 	%r221, %r4, %r220;
	selp.b32 	%r216, %r221, 31, %p120;
	mov.b32 	%r199, %f188;
	mov.b32 	%r215, 1;
	mov.b32 	%r217, -1;
	// begin inline asm
	shfl.sync.down.b32 %r198, %r199, %r215, %r216, %r217;
	// end inline asm
	mov.b32 	%f58, %r198;
	// begin inline asm
	shfl.sync.down.b32 %r203, %r204, %r215, %r216, %r217;
	// end inline asm
	mov.b64 	{%r209, %r214}, %rd232;
	// begin inline asm
	shfl.sync.down.b32 %r208, %r209, %r215, %r216, %r217;
	// end inline asm
	// begin inline asm
	shfl.sync.down.b32 %r213, %r214, %r215, %r216, %r217;
	// end inline asm
	mov.b64 	%rd63, {%r208, %r213};
	setp.ge.s32 	%p121, %r197, %r216;
	mov.f32 	%f201, %f188;
	mov.u64 	%rd245, %rd232;
	@%p121 bra 	$L__BB9_74;
	setp.lt.f32 	%p122, %f188, %f58;
	mov.f32 	%f201, %f58;
	mov.u64 	%rd245, %rd63;
	@%p122 bra 	$L__BB9_74;
	setp.gt.f32 	%p123, %f188, %f58;
	mov.f32 	%f201, %f188;
	mov.u64 	%rd245, %rd232;
	@%p123 bra 	$L__BB9_74;
	setp.lt.s64 	%p124, %rd232, %rd63;
	selp.f32 	%f201, %f188, %f58, %p124;
	min.s64 	%rd245, %rd232, %rd63;
$L__BB9_74:
	mov.b32 	%r223, %f201;
	mov.b32 	%r239, 2;
	mov.b32 	%r241, -1;
	// begin inline asm
	shfl.sync.down.b32 %r222, %r223, %r239, %r216, %r241;
	// end inline asm
	mov.b32 	%f61, %r222;
	// begin inline asm
	shfl.sync.down.b32 %r227, %r228, %r239, %r216, %r241;
	// end inline asm
	mov.b64 	{%r233, %r238}, %rd245;
	// begin inline asm
	shfl.sync.down.b32 %r232, %r233, %r239, %r216, %r241;
	// end inline asm
	// begin inline asm
	shfl.sync.down.b32 %r237, %r238, %r239, %r216, %r241;
	// end inline asm
	mov.b64 	%rd66, {%r232, %r237};
	add.s32 	%r242, %r197, 2;
	setp.gt.s32 	%p125, %r242, %r216;
	mov.f32 	%f202, %f201;
	mov.u64 	%rd246, %rd245;
	@%p125 bra 	$L__BB9_78;
	setp.lt.f32 	%p126, %f201, %f61;
	mov.f32 	%f202, %f61;
	mov.u64 	%rd246, %rd66;
	@%p126 bra 	$L__BB9_78;
	setp.gt.f32 	%p127, %f201, %f61;
	mov.f32 	%f202, %f201;
	mov.u64 	%rd246, %rd245;
	@%p127 bra 	$L__BB9_78;
	setp.lt.s64 	%p128, %rd245, %rd66;
	selp.f32 	%f202, %f201, %f61, %p128;
	min.s64 	%rd246, %rd245, %rd66;
$L__BB9_78:
	mov.b32 	%r244, %f202;
	mov.b32 	%r260, 4;
	mov.b32 	%r262, -1;
	// begin inline asm
	shfl.sync.down.b32 %r243, %r244, %r260, %r216, %r262;
	// end inline asm
	mov.b32 	%f64, %r243;
	// begin inline asm
	shfl.sync.down.b32 %r248, %r249, %r260, %r216, %r262;
	// end inline asm
	mov.b64 	{%r254, %r259}, %rd246;
	// begin inline asm
	shfl.sync.down.b32 %r253, %r254, %r260, %r216, %r262;
	// end inline asm
	// begin inline asm
	shfl.sync.down.b32 %r258, %r259, %r260, %r216, %r262;
	// end inline asm
	mov.b64 	%rd69, {%r253, %r258};
	add.s32 	%r263, %r197, 4;
	setp.gt.s32 	%p129, %r263, %r216;
	mov.f32 	%f203, %f202;
	mov.u64 	%rd247, %rd246;
	@%p129 bra 	$L__BB9_82;
	setp.lt.f32 	%p130, %f202, %f64;
	mov.f32 	%f203, %f64;
	mov.u64 	%rd247, %rd69;
	@%p130 bra 	$L__BB9_82;
	setp.gt.f32 	%p131, %f202, %f64;
	mov.f32 	%f203, %f202;
	mov.u64 	%rd247, %rd246;
	@%p131 bra 	$L__BB9_82;
	setp.lt.s64 	%p132, %rd246, %rd69;
	selp.f32 	%f203, %f202, %f64, %p132;
	min.s64 	%rd247, %rd246, %rd69;
$L__BB9_82:
	mov.b32 	%r265, %f203;
	mov.b32 	%r281, 8;
	mov.b32 	%r283, -1;
	// begin inline asm
	shfl.sync.down.b32 %r264, %r265, %r281, %r216, %r283;
	// end inline asm
	mov.b32 	%f67, %r264;
	// begin inline asm
	shfl.sync.down.b32 %r269, %r270, %r281, %r216, %r283;
	// end inline asm
	mov.b64 	{%r275, %r280}, %rd247;
	// begin inline asm
	shfl.sync.down.b32 %r274, %r275, %r281, %r216, %r283;
	// end inline asm
	// begin inline asm
	shfl.sync.down.b32 %r279, %r280, %r281, %r216, %r283;
	// end inline asm
	mov.b64 	%rd72, {%r274, %r279};
	add.s32 	%r284, %r197, 8;
	setp.gt.s32 	%p133, %r284, %r216;
	mov.f32 	%f204, %f203;
	mov.u64 	%rd248, %rd247;
	@%p133 bra 	$L__BB9_86;
	setp.lt.f32 	%p134, %f203, %f67;
	mov.f32 	%f204, %f67;
	mov.u64 	%rd248, %rd72;
	@%p134 bra 	$L__BB9_86;
	setp.gt.f32 	%p135, %f203, %f67;
	mov.f32 	%f204, %f203;
	mov.u64 	%rd248, %rd247;
	@%p135 bra 	$L__BB9_86;
	setp.lt.s64 	%p136, %rd247, %rd72;
	selp.f32 	%f204, %f203, %f67, %p136;
	min.s64 	%rd248, %rd247, %rd72;
$L__BB9_86:
	mov.b32 	%r286, %f204;
	mov.b32 	%r302, 16;
	mov.b32 	%r304, -1;
	// begin inline asm
	shfl.sync.down.b32 %r285, %r286, %r302, %r216, %r304;
	// end inline asm
	mov.b32 	%f70, %r285;
	// begin inline asm
	shfl.sync.down.b32 %r290, %r291, %r302, %r216, %r304;
	// end inline asm
	mov.b64 	{%r296, %r301}, %rd248;
	// begin inline asm
	shfl.sync.down.b32 %r295, %r296, %r302, %r216, %r304;
	// end inline asm
	// begin inline asm
	shfl.sync.down.b32 %r300, %r301, %r302, %r216, %r304;
	// end inline asm
	mov.b64 	%rd75, {%r295, %r300};
	add.s32 	%r305, %r197, 16;
	setp.gt.s32 	%p137, %r305, %r216;
	mov.f32 	%f241, %f204;
	mov.u64 	%rd285, %rd248;
	@%p137 bra 	$L__BB9_90;
	setp.lt.f32 	%p138, %f204, %f70;
	mov.f32 	%f241, %f70;
	mov.u64 	%rd285, %rd75;
	@%p138 bra 	$L__BB9_90;
	setp.gt.f32 	%p139, %f204, %f70;
	mov.f32 	%f241, %f204;
	mov.u64 	%rd285, %rd248;
	@%p139 bra 	$L__BB9_90;
	setp.lt.s64 	%p140, %rd248, %rd75;
	selp.f32 	%f241, %f204, %f70, %p140;
	min.s64 	%rd285, %rd248, %rd75;
$L__BB9_90:
	setp.ne.s32 	%p141, %r197, 0;
	@%p141 bra 	$L__BB9_92;
	shr.u32 	%r306, %r5, 1;
	and.b32  	%r307, %r306, 496;
	mov.u32 	%r308, _ZN6thrust24THRUST_300001_SM_1000_NS8cuda_cub4core6detail5shmemE;
	add.s32 	%r309, %r308, %r307;
	st.shared.f32 	[%r309+8], %f241;
	st.shared.u64 	[%r309+16], %rd285;
$L__BB9_92:
	bar.sync 	0;
	setp.ne.s32 	%p142, %r5, 0;
	@%p142 bra 	$L__BB9_208;
	setp.lt.s32 	%p143, %r4, 33;
	mov.f32 	%f206, %f241;
	mov.u64 	%rd250, %rd285;
	@%p143 bra 	$L__BB9_97;
	ld.shared.f32 	%f73, [_ZN6thrust24THRUST_300001_SM_1000_NS8cuda_cub4core6detail5shmemE+24];
	ld.shared.u64 	%rd78, [_ZN6thrust24THRUST_300001_SM_1000_NS8cuda_cub4core6detail5shmemE+32];
	setp.lt.f32 	%p144, %f241, %f73;
	mov.f32 	%f206, %f73;
	mov.u64 	%rd250, %rd78;
	@%p144 bra 	$L__BB9_97;
	setp.lt.f32 	%p145, %f73, %f241;
	mov.f32 	%f206, %f241;
	mov.u64 	%rd250, %rd285;
	@%p145 bra 	$L__BB9_97;
	setp.lt.s64 	%p146, %rd285, %rd78;
	selp.f32 	%f206, %f241, %f73, %p146;
	min.s64 	%rd250, %rd285, %rd78;
$L__BB9_97:
	setp.lt.s32 	%p147, %r4, 65;
	mov.f32 	%f207, %f206;
	mov.u64 	%rd251, %rd250;
	@%p147 bra 	$L__BB9_101;
	ld.shared.f32 	%f76, [_ZN6thrust24THRUST_300001_SM_1000_NS8cuda_cub4core6detail5shmemE+40];
	ld.shared.u64 	%rd81, [_ZN6thrust24THRUST_300001_SM_1000_NS8cuda_cub4core6detail5shmemE+48];
	setp.lt.f32 	%p148, %f206, %f76;
	mov.f32 	%f207, %f76;
	mov.u64 	%rd251, %rd81;
	@%p148 bra 	$L__BB9_101;
	setp.lt.f32 	%p149, %f76, %f206;
	mov.f32 	%f207, %f206;
	mov.u64 	%rd251, %rd250;
	@%p149 bra 	$L__BB9_101;
	setp.lt.s64 	%p150, %rd250, %rd81;
	selp.f32 	%f207, %f206, %f76, %p150;
	min.s64 	%rd251, %rd250, %rd81;
$L__BB9_101:
	setp.lt.s32 	%p151, %r4, 97;
	mov.f32 	%f208, %f207;
	mov.u64 	%rd252, %rd251;
	@%p151 bra 	$L__BB9_105;
	ld.shared.f32 	%f79, [_ZN6thrust24THRUST_300001_SM_1000_NS8cuda_cub4core6detail5shmemE+56];
	ld.shared.u64 	%rd84, [_ZN6thrust24THRUST_300001_SM_1000_NS8cuda_cub4core6detail5shmemE+64];
	setp.lt.f32 	%p152, %f207, %f79;
	mov.f32 	%f208, %f79;
	mov.u64 	%rd252, %rd84;
	@%p152 bra 	$L__BB9_105;
	setp.lt.f32 	%p153, %f79, %f207;
	mov.f32 	%f208, %f207;
	mov.u64 	%rd252, %rd251;
	@%p153 bra 	$L__BB9_105;
	setp.lt.s64 	%p154, %rd251, %rd84;
	selp.f32 	%f208, %f207, %f79, %p154;
	min.s64 	%rd252, %rd251, %rd84;
$L__BB9_105:
	setp.lt.s32 	%p155, %r4, 129;
	mov.f32 	%f209, %f208;
	mov.u64 	%rd253, %rd252;
	@%p155 bra 	$L__BB9_109;
	ld.shared.f32 	%f82, [_ZN6thrust24THRUST_300001_SM_1000_NS8cuda_cub4core6detail5shmemE+72];
	ld.shared.u64 	%rd87, [_ZN6thrust24THRUST_300001_SM_1000_NS8cuda_cub4core6detail5shmemE+80];
	setp.lt.f32 	%p156, %f208, %f82;
	mov.f32 	%f209, %f82;
	mov.u64 	%rd253, %rd87;
	@%p156 bra 	$L__BB9_109;
	setp.lt.f32 	%p157, %f82, %f208;
	mov.f32 	%f209, %f208;
	mov.u64 	%rd253, %rd252;
	@%p157 bra 	$L__BB9_109;
	setp.lt.s64 	%p158, %rd252, %rd87;
	selp.f32 	%f209, %f208, %f82, %p158;
	min.s64 	%rd253, %rd252, %rd87;
$L__BB9_109:
	setp.lt.s32 	%p159, %r4, 161;
	mov.f32 	%f210, %f209;
	mov.u64 	%rd254, %rd253;
	@%p159 bra 	$L__BB9_113;
	ld.shared.f32 	%f85, [_ZN6thrust24THRUST_300001_SM_1000_NS8cuda_cub4core6detail5shmemE+88];
	ld.shared.u64 	%rd90, [_ZN6thrust24THRUST_300001_SM_1000_NS8cuda_cub4core6detail5shmemE+96];
	setp.lt.f32 	%p160, %f209, %f85;
	mov.f32 	%f210, %f85;
	mov.u64 	%rd254, %rd90;
	@%p160 bra 	$L__BB9_113;
	setp.lt.f32 	%p161, %f85, %f209;
	mov.f32 	%f210, %f209;
	mov.u64 	%rd254, %rd253;
	@%p161 bra 	$L__BB9_113;
	setp.lt.s64 	%p162, %rd253, %rd90;
	selp.f32 	%f210, %f209, %f85, %p162;
	min.s64 	%rd254, %rd253, %rd90;
$L__BB9_113:
	setp.lt.s32 	%p163, %r4, 193;
	mov.f32 	%f211, %f210;
	mov.u64 	%rd255, %rd254;
	@%p163 bra 	$L__BB9_117;
	ld.shared.f32 	%f88, [_ZN6thrust24THRUST_300001_SM_1000_NS8cuda_cub4core6detail5shmemE+104];
	ld.shared.u64 	%rd93, [_ZN6thrust24THRUST_300001_SM_1000_NS8cuda_cub4core6detail5shmemE+112];
	setp.lt.f32 	%p164, %f210, %f88;
	mov.f32 	%f211, %f88;
	mov.u64 	%rd255, %rd93;
	@%p164 bra 	$L__BB9_117;
	setp.lt.f32 	%p165, %f88, %f210;
	mov.f32 	%f211, %f210;
	mov.u64 	%rd255, %rd254;
	@%p165 bra 	$L__BB9_117;
	setp.lt.s64 	%p166, %rd254, %rd93;
	selp.f32 	%f211, %f210, %f88, %p166;
	min.s64 	%rd255, %rd254, %rd93;
$L__BB9_117:
	setp.lt.s32 	%p167, %r4, 225;
	mov.f32 	%f241, %f211;
	mov.u64 	%rd285, %rd255;
	@%p167 bra 	$L__BB9_208;
	ld.shared.f32 	%f91, [_ZN6thrust24THRUST_300001_SM_1000_NS8cuda_cub4core6detail5shmemE+120];
	ld.shared.u64 	%rd96, [_ZN6thrust24THRUST_300001_SM_1000_NS8cuda_cub4core6detail5shmemE+128];
	setp.lt.f32 	%p168, %f211, %f91;
	mov.f32 	%f241, %f91;
	mov.u64 	%rd285, %rd96;
	@%p168 bra 	$L__BB9_208;
	setp.lt.f32 	%p169, %f91, %f211;
	mov.f32 	%f241, %f211;
	mov.u64 	%rd285, %rd255;
	@%p169 bra 	$L__BB9_208;
	setp.lt.s64 	%p170, %rd255, %rd96;
	selp.f32 	%f241, %f211, %f91, %p170;
	min.s64 	%rd285, %rd255, %rd96;
	bra.uni 	$L__BB9_208;
$L__BB9_121:
	mov.u32 	%r35, %tid.x;
	cvt.s64.s32 	%rd183, %r2;
	add.s64 	%rd98, %rd3, %rd183;
	cvt.u64.u32 	%rd99, %r35;
	add.s64 	%rd184, %rd99, %rd183;
	shl.b64 	%rd185, %rd184, 2;
	add.s64 	%rd186, %rd2, %rd185;
	ld.global.f32 	%f170, [%rd186];
	add.s32 	%r69, %r35, 256;
	cvt.u64.u32 	%rd187, %r69;
	ld.global.f32 	%f171, [%rd186+1024];
	add.s32 	%r70, %r35, 512;
	cvt.u64.u32 	%rd188, %r70;
	ld.global.f32 	%f172, [%rd186+2048];
	add.s32 	%r71, %r35, 768;
	cvt.u64.u32 	%rd189, %r71;
	ld.global.f32 	%f173, [%rd186+3072];
	or.b32  	%r72, %r35, 1024;
	cvt.u64.u32 	%rd100, %r72;
	add.s64 	%rd273, %rd98, %rd100;
	ld.global.f32 	%f229, [%rd186+4096];
	setp.geu.f32 	%p2, %f170, %f171;
	selp.f32 	%f174, %f170, %f171, %p2;
	selp.b64 	%rd190, %rd99, %rd187, %p2;
	setp.geu.f32 	%p3, %f174, %f172;
	selp.f32 	%f175, %f174, %f172, %p3;
	selp.b64 	%rd191, %rd190, %rd188, %p3;
	setp.geu.f32 	%p4, %f175, %f173;
	selp.f32 	%f94, %f175, %f173, %p4;
	selp.b64 	%rd102, %rd191, %rd189, %p4;
	setp.lt.f32 	%p5, %f94, %f229;
	@%p5 bra 	$L__BB9_123;
	setp.lt.f32 	%p6, %f229, %f94;
	setp.lt.u64 	%p7, %rd102, %rd100;
	or.pred  	%p8, %p6, %p7;
	selp.f32 	%f229, %f94, %f229, %p8;
	add.s64 	%rd192, %rd98, %rd102;
	selp.b64 	%rd273, %rd192, %rd273, %p8;
$L__BB9_123:
	setp.le.s32 	%p9, %r66, %r3;
	@%p9 bra 	$L__BB9_164;
	setp.ne.s32 	%p10, %r35, 0;
	@%p10 bra 	$L__BB9_126;
	atom.global.add.u32 	%r73, [%rd1+4], 1280;
	add.s32 	%r74, %r73, %r3;
	st.shared.u32 	[_ZN6thrust24THRUST_300001_SM_1000_NS8cuda_cub4core6detail5shmemE+152], %r74;
$L__BB9_126:
	bar.sync 	0;
	ld.shared.u32 	%r427, [_ZN6thrust24THRUST_300001_SM_1000_NS8cuda_cub4core6detail5shmemE+152];
	add.s32 	%r75, %r427, 1280;
	setp.gt.s32 	%p11, %r75, %r66;
	@%p11 bra 	$L__BB9_141;
	mov.f32 	%f213, %f229;
	mov.u64 	%rd257, %rd273;
$L__BB9_128:
	cvt.s64.s32 	%rd193, %r427;
	add.s64 	%rd194, %rd99, %rd193;
	shl.b64 	%rd195, %rd194, 2;
	add.s64 	%rd196, %rd2, %rd195;
	add.s64 	%rd258, %rd194, %rd3;
	ld.global.f32 	%f214, [%rd196];
	add.s64 	%rd259, %rd258, 256;
	ld.global.f32 	%f215, [%rd196+1024];
	add.s64 	%rd260, %rd258, 512;
	ld.global.f32 	%f216, [%rd196+2048];
	add.s64 	%rd261, %rd258, 768;
	ld.global.f32 	%f217, [%rd196+3072];
	add.s64 	%rd273, %rd258, 1024;
	ld.global.f32 	%f229, [%rd196+4096];
	setp.lt.f32 	%p12, %f213, %f214;
	@%p12 bra 	$L__BB9_130;
	setp.lt.f32 	%p13, %f214, %f213;
	setp.lt.s64 	%p14, %rd257, %rd258;
	or.pred  	%p15, %p13, %p14;
	selp.f32 	%f214, %f213, %f214, %p15;
	selp.b64 	%rd258, %rd257, %rd258, %p15;
$L__BB9_130:
	setp.lt.f32 	%p16, %f214, %f215;
	@%p16 bra 	$L__BB9_132;
	setp.lt.f32 	%p17, %f215, %f214;
	setp.lt.s64 	%p18, %rd258, %rd259;
	or.pred  	%p19, %p17, %p18;
	selp.f32 	%f215, %f214, %f215, %p19;
	selp.b64 	%rd259, %rd258, %rd259, %p19;
$L__BB9_132:
	setp.lt.f32 	%p20, %f215, %f216;
	@%p20 bra 	$L__BB9_134;
	setp.lt.f32 	%p21, %f216, %f215;
	setp.lt.s64 	%p22, %rd259, %rd260;
	or.pred  	%p23, %p21, %p22;
	selp.f32 	%f216, %f215, %f216, %p23;
	selp.b64 	%rd260, %rd259, %rd260, %p23;
$L__BB9_134:
	setp.lt.f32 	%p24, %f216, %f217;
	@%p24 bra 	$L__BB9_136;
	setp.lt.f32 	%p25, %f217, %f216;
	setp.lt.s64 	%p26, %rd260, %rd261;
	or.pred  	%p27, %p25, %p26;
	selp.f32 	%f217, %f216, %f217, %p27;
	selp.b64 	%rd261, %rd260, %rd261, %p27;
$L__BB9_136:
	setp.lt.f32 	%p28, %f217, %f229;
	@%p28 bra 	$L__BB9_138;
	setp.lt.f32 	%p29, %f229, %f217;
	setp.lt.s64 	%p30, %rd261, %rd273;
	or.pred  	%p31, %p29, %p30;
	selp.f32 	%f229, %f217, %f229, %p31;
	selp.b64 	%rd273, %rd261, %rd273, %p31;
$L__BB9_138:
	setp.ne.s32 	%p32, %r35, 0;
	bar.sync 	0;
	@%p32 bra 	$L__BB9_140;
	atom.global.add.u32 	%r76, [%rd1+4], 1280;
	add.s32 	%r77, %r76, %r3;
	st.shared.u32 	[_ZN6thrust24THRUST_300001_SM_1000_NS8cuda_cub4core6detail5shmemE+152], %r77;
$L__BB9_140:
	bar.sync 	0;
	ld.shared.u32 	%r427, [_ZN6thrust24THRUST_300001_SM_1000_NS8cuda_cub4core6detail5shmemE+152];
	add.s32 	%r78, %r427, 1280;
	setp.le.s32 	%p33, %r78, %r66;
	mov.f32 	%f213, %f229;
	mov.u64 	%rd257, %rd273;
	@%p33 bra 	$L__BB9_128;
$L__BB9_141:
	setp.le.s32 	%p34, %r66, %r427;
	@%p34 bra 	$L__BB9_164;
	sub.s32 	%r40, %r66, %r427;
	setp.ge.s32 	%p35, %r35, %r40;
	@%p35 bra 	$L__BB9_164;
	not.b32 	%r79, %r35;
	add.s32 	%r80, %r66, %r79;
	sub.s32 	%r41, %r80, %r427;
	and.b32  	%r81, %r41, 768;
	setp.eq.s32 	%p36, %r81, 768;
	mov.u32 	%r431, %r35;
	@%p36 bra 	$L__BB9_149;
	add.s32 	%r429, %r35, %r427;
	shr.u32 	%r82, %r41, 8;
	add.s32 	%r83, %r82, 1;
	and.b32  	%r84, %r83, 3;
	neg.s32 	%r428, %r84;
	mov.u32 	%r431, %r35;
$L__BB9_145:
	.pragma "nounroll";
	mov.u64 	%rd122, %rd273;
	mov.f32 	%f114, %f229;
	cvt.s64.s32 	%rd198, %r429;
	add.s64 	%rd123, %rd3, %rd198;
	mul.wide.s32 	%rd199, %r429, 4;
	add.s64 	%rd200, %rd2, %rd199;
	ld.global.f32 	%f115, [%rd200];
	setp.lt.f32 	%p37, %f114, %f115;
	mov.f32 	%f229, %f115;
	mov.u64 	%rd273, %rd123;
	@%p37 bra 	$L__BB9_148;
	setp.lt.f32 	%p38, %f115, %f114;
	mov.f32 	%f229, %f114;
	mov.u64 	%rd273, %rd122;
	@%p38 bra 	$L__BB9_148;
	setp.lt.s64 	%p39, %rd122, %rd123;
	selp.f32 	%f229, %f114, %f115, %p39;
	min.s64 	%rd273, %rd122, %rd123;
$L__BB9_148:
	add.s32 	%r431, %r431, 256;
	add.s32 	%r429, %r429, 256;
	add.s32 	%r428, %r428, 1;
	setp.ne.s32 	%p40, %r428, 0;
	@%p40 bra 	$L__BB9_145;
$L__BB9_149:
	setp.lt.u32 	%p41, %r41, 768;
	@%p41 bra 	$L__BB9_164;
	add.s32 	%r432, %r431, %r427;
	add.s32 	%r435, %r432, 256;
	add.s32 	%r434, %r432, 512;
	add.s32 	%r433, %r432, 768;
	add.s64 	%rd128, %rd2, 2048;
$L__BB9_151:
	cvt.s64.s32 	%rd201, %r435;
	add.s64 	%rd130, %rd3, %rd201;
	cvt.s64.s32 	%rd202, %r434;
	add.s64 	%rd131, %rd3, %rd202;
	cvt.s64.s32 	%rd203, %r433;
	add.s64 	%rd132, %rd3, %rd203;
	cvt.s64.s32 	%rd204, %r432;
	mul.wide.s32 	%rd205, %r432, 4;
	add.s64 	%rd133, %rd128, %rd205;
	add.s64 	%rd134, %rd3, %rd204;
	ld.global.f32 	%f121, [%rd133+-2048];
	setp.lt.f32 	%p42, %f229, %f121;
	mov.f32 	%f225, %f121;
	mov.u64 	%rd269, %rd134;
	@%p42 bra 	$L__BB9_154;
	setp.lt.f32 	%p43, %f121, %f229;
	mov.f32 	%f225, %f229;
	mov.u64 	%rd269, %rd273;
	@%p43 bra 	$L__BB9_154;
	setp.lt.s64 	%p44, %rd273, %rd134;
	selp.f32 	%f225, %f229, %f121, %p44;
	min.s64 	%rd269, %rd273, %rd134;
$L__BB9_154:
	ld.global.f32 	%f124, [%rd133+-1024];
	setp.lt.f32 	%p45, %f225, %f124;
	mov.f32 	%f226, %f124;
	mov.u64 	%rd270, %rd130;
	@%p45 bra 	$L__BB9_157;
	setp.lt.f32 	%p46, %f124, %f225;
	mov.f32 	%f226, %f225;
	mov.u64 	%rd270, %rd269;
	@%p46 bra 	$L__BB9_157;
	setp.lt.s64 	%p47, %rd269, %rd130;
	selp.f32 	%f226, %f225, %f124, %p47;
	min.s64 	%rd270, %rd269, %rd130;
$L__BB9_157:
	ld.global.f32 	%f127, [%rd133];
	setp.lt.f32 	%p48, %f226, %f127;
	mov.f32 	%f227, %f127;
	mov.u64 	%rd271, %rd131;
	@%p48 bra 	$L__BB9_160;
	setp.lt.f32 	%p49, %f127, %f226;
	mov.f32 	%f227, %f226;
	mov.u64 	%rd271, %rd270;
	@%p49 bra 	$L__BB9_160;
	setp.lt.s64 	%p50, %rd270, %rd131;
	selp.f32 	%f227, %f226, %f127, %p50;
	min.s64 	%rd271, %rd270, %rd131;
$L__BB9_160:
	ld.global.f32 	%f130, [%rd133+1024];
	setp.lt.f32 	%p51, %f227, %f130;
	mov.f32 	%f229, %f130;
	mov.u64 	%rd273, %rd132;
	@%p51 bra 	$L__BB9_163;
	setp.lt.f32 	%p52, %f130, %f227;
	mov.f32 	%f229, %f227;
	mov.u64 	%rd273, %rd271;
	@%p52 bra 	$L__BB9_163;
	setp.lt.s64 	%p53, %rd271, %rd132;
	selp.f32 	%f229, %f227, %f130, %p53;
	min.s64 	%rd273, %rd271, %rd132;
$L__BB9_163:
	add.s32 	%r431, %r431, 1024;
	add.s32 	%r435, %r435, 1024;
	add.s32 	%r434, %r434, 1024;
	add.s32 	%r433, %r433, 1024;
	add.s32 	%r432, %r432, 1024;
	setp.lt.s32 	%p54, %r431, %r40;
	@%p54 bra 	$L__BB9_151;
$L__BB9_164:
	// begin inline asm
	mov.u32 %r85, %laneid;
	// end inline asm
	mov.b32 	%r87, %f229;
	mov.b32 	%r103, 1;
	mov.b32 	%r104, 31;
	mov.b32 	%r105, -1;
	// begin inline asm
	shfl.sync.down.b32 %r86, %r87, %r103, %r104, %r105;
	// end inline asm
	mov.b32 	%f134, %r86;
	// begin inline asm
	shfl.sync.down.b32 %r91, %r92, %r103, %r104, %r105;
	// end inline asm
	mov.b64 	{%r97, %r102}, %rd273;
	// begin inline asm
	shfl.sync.down.b32 %r96, %r97, %r103, %r104, %r105;
	// end inline asm
	// begin inline asm
	shfl.sync.down.b32 %r101, %r102, %r103, %r104, %r105;
	// end inline asm
	mov.b64 	%rd144, {%r96, %r101};
	setp.gt.s32 	%p55, %r85, 30;
	mov.f32 	%f230, %f229;
	mov.u64 	%rd274, %rd273;
	@%p55 bra 	$L__BB9_168;
	setp.lt.f32 	%p56, %f229, %f134;
	mov.f32 	%f230, %f134;
	mov.u64 	%rd274, %rd144;
	@%p56 bra 	$L__BB9_168;
	setp.gt.f32 	%p57, %f229, %f134;
	mov.f32 	%f230, %f229;
	mov.u64 	%rd274, %rd273;
	@%p57 bra 	$L__BB9_168;
	setp.lt.s64 	%p58, %rd273, %rd144;
	selp.f32 	%f230, %f229, %f134, %p58;
	min.s64 	%rd274, %rd273, %rd144;
$L__BB9_168:
	mov.b32 	%r107, %f230;
	mov.b32 	%r123, 2;
	mov.b32 	%r124, 31;
	mov.b32 	%r125, -1;
	// begin inline asm
	shfl.sync.down.b32 %r106, %r107, %r123, %r124, %r125;
	// end inline asm
	mov.b32 	%f137, %r106;
	// begin inline asm
	shfl.sync.down.b32 %r111, %r112, %r123, %r124, %r125;
	// end inline asm
	mov.b64 	{%r117, %r122}, %rd274;
	// begin inline asm
	shfl.sync.down.b32 %r116, %r117, %r123, %r124, %r125;
	// end inline asm
	// begin inline asm
	shfl.sync.down.b32 %r121, %r122, %r123, %r124, %r125;
	// end inline asm
	mov.b64 	%rd147, {%r116, %r121};
	setp.gt.s32 	%p59, %r85, 29;
	mov.f32 	%f231, %f230;
	mov.u64 	%rd275, %rd274;
	@%p59 bra 	$L__BB9_172;
	setp.lt.f32 	%p60, %f230, %f137;
	mov.f32 	%f231, %f137;
	mov.u64 	%rd275, %rd147;
	@%p60 bra 	$L__BB9_172;
	setp.gt.f32 	%p61, %f230, %f137;
	mov.f32 	%f231, %f230;
	mov.u64 	%rd275, %rd274;
	@%p61 bra 	$L__BB9_172;
	setp.lt.s64 	%p62, %rd274, %rd147;
	selp.f32 	%f231, %f230, %f137, %p62;
	min.s64 	%rd275, %rd274, %rd147;
$L__BB9_172:
	mov.b32 	%r127, %f231;
	mov.b32 	%r143, 4;
	mov.b32 	%r144, 31;
	mov.b32 	%r145, -1;
	// begin inline asm
	shfl.sync.down.b32 %r126, %r127, %r143, %r144, %r145;
	// end inline asm
	mov.b32 	%f140, %r126;
	// begin inline asm
	shfl.sync.down.b32 %r131, %r132, %r143, %r144, %r145;
	// end inline asm
	mov.b64 	{%r137, %r142}, %rd275;
	// begin inline asm
	shfl.sync.down.b32 %r136, %r137, %r143, %r144, %r145;
	// end inline asm
	// begin inline asm
	shfl.sync.down.b32 %r141, %r142, %r143, %r144, %r145;
	// end inline asm
	mov.b64 	%rd150, {%r136, %r141};
	setp.gt.s32 	%p63, %r85, 27;
	mov.f32 	%f232, %f231;
	mov.u64 	%rd276, %rd275;
	@%p63 bra 	$L__BB9_176;
	setp.lt.f32 	%p64, %f231, %f140;
	mov.f32 	%f232, %f140;
	mov.u64 	%rd276, %rd150;
	@%p64 bra 	$L__BB9_176;
	setp.gt.f32 	%p65, %f231, %f140;
	mov.f32 	%f232, %f231;
	mov.u64 	%rd276, %rd275;
	@%p65 bra 	$L__BB9_176;
	setp.lt.s64 	%p66, %rd275, %rd150;
	selp.f32 	%f232, %f231, %f140, %p66;
	min.s64 	%rd276, %rd275, %rd150;
$L__BB9_176:
	mov.b32 	%r147, %f232;
	mov.b32 	%r163, 8;
	mov.b32 	%r164, 31;
	mov.b32 	%r165, -1;
	// begin inline asm
	shfl.sync.down.b32 %r146, %r147, %r163, %r164, %r165;
	// end inline asm
	mov.b32 	%f143, %r146;
	// begin inline asm
	shfl.sync.down.b32 %r151, %r152, %r163, %r164, %r165;
	// end inline asm
	mov.b64 	{%r157, %r162}, %rd276;
	// begin inline asm
	shfl.sync.down.b32 %r156, %r157, %r163, %r164, %r165;
	// end inline asm
	// begin inline asm
	shfl.sync.down.b32 %r161, %r162, %r163, %r164, %r165;
	// end inline asm
	mov.b64 	%rd153, {%r156, %r161};
	setp.gt.s32 	%p67, %r85, 23;
	mov.f32 	%f233, %f232;
	mov.u64 	%rd277, %rd276;
	@%p67 bra 	$L__BB9_180;
	setp.lt.f32 	%p68, %f232, %f143;
	mov.f32 	%f233, %f143;
	mov.u64 	%rd277, %rd153;
	@%p68 bra 	$L__BB9_180;
	setp.gt.f32 	%p69, %f232, %f143;
	mov.f32 	%f233, %f232;
	mov.u64 	%rd277, %rd276;
	@%p69 bra 	$L__BB9_180;
	setp.lt.s64 	%p70, %rd276, %rd153;
	selp.f32 	%f233, %f232, %f143, %p70;
	min.s64 	%rd277, %rd276, %rd153;
$L__BB9_180:
	mov.b32 	%r167, %f233;
	mov.b32 	%r183, 16;
	mov.b32 	%r184, 31;
	mov.b32 	%r185, -1;
	// begin inline asm
	shfl.sync.down.b32 %r166, %r167, %r183, %r184, %r185;
	// end inline asm
	mov.b32 	%f146, %r166;
	// begin inline asm
	shfl.sync.down.b32 %r171, %r172, %r183, %r184, %r185;
	// end inline asm
	mov.b64 	{%r177, %r182}, %rd277;
	// begin inline asm
	shfl.sync.down.b32 %r176, %r177, %r183, %r184, %r185;
	// end inline asm
	// begin inline asm
	shfl.sync.down.b32 %r181, %r182, %r183, %r184, %r185;
	// end inline asm
	mov.b64 	%rd156, {%r176, %r181};
	setp.gt.s32 	%p71, %r85, 15;
	mov.f32 	%f241, %f233;
	mov.u64 	%rd285, %rd277;
	@%p71 bra 	$L__BB9_184;
	setp.lt.f32 	%p72, %f233, %f146;
	mov.f32 	%f241, %f146;
	mov.u64 	%rd285, %rd156;
	@%p72 bra 	$L__BB9_184;
	setp.gt.f32 	%p73, %f233, %f146;
	mov.f32 	%f241, %f233;
	mov.u64 	%rd285, %rd277;
	@%p73 bra 	$L__BB9_184;
	setp.lt.s64 	%p74, %rd277, %rd156;
	selp.f32 	%f241, %f233, %f146, %p74;
	min.s64 	%rd285, %rd277, %rd156;
$L__BB9_184:
	setp.ne.s32 	%p75, %r85, 0;
	@%p75 bra 	$L__BB9_186;
	shr.u32 	%r186, %r35, 1;
	and.b32  	%r187, %r186, 496;
	mov.u32 	%r188, _ZN6thrust24THRUST_300001_SM_1000_NS8cuda_cub4core6detail5shmemE;
	add.s32 	%r189, %r188, %r187;
	st.shared.f32 	[%r189+8], %f241;
	st.shared.u64 	[%r189+16], %rd285;
$L__BB9_186:
	bar.sync 	0;
	setp.ne.s32 	%p76, %r35, 0;
	@%p76 bra 	$L__BB9_208;
	ld.shared.f32 	%f149, [_ZN6thrust24THRUST_300001_SM_1000_NS8cuda_cub4core6detail5shmemE+24];
	ld.shared.u64 	%rd159, [_ZN6thrust24THRUST_300001_SM_1000_NS8cuda_cub4core6detail5shmemE+32];
	setp.lt.f32 	%p77, %f241, %f149;
	mov.f32 	%f235, %f149;
	mov.u64 	%rd279, %rd159;
	@%p77 bra 	$L__BB9_190;
	setp.lt.f32 	%p78, %f149, %f241;
	mov.f32 	%f235, %f241;
	mov.u64 	%rd279, %rd285;
	@%p78 bra 	$L__BB9_190;
	setp.lt.s64 	%p79, %rd285, %rd159;
	selp.f32 	%f235, %f241, %f149, %p79;
	min.s64 	%rd279, %rd285, %rd159;
$L__BB9_190:
	ld.shared.f32 	%f152, [_ZN6thrust24THRUST_300001_SM_1000_NS8cuda_cub4core6detail5shmemE+40];
	ld.shared.u64 	%rd162, [_ZN6thrust24THRUST_300001_SM_1000_NS8cuda_cub4core6detail5shmemE+48];
	setp.lt.f32 	%p80, %f235, %f152;
	mov.f32 	%f236, %f152;
	mov.u64 	%rd280, %rd162;
	@%p80 bra 	$L__BB9_193;
	setp.lt.f32 	%p81, %f152, %f235;
	mov.f32 	%f236, %f235;
	mov.u64 	%rd280, %rd279;
	@%p81 bra 	$L__BB9_193;
	setp.lt.s64 	%p82, %rd279, %rd162;
	selp.f32 	%f236, %f235, %f152, %p82;
	min.s64 	%rd280, %rd279, %rd162;
$L__BB9_193:
	ld.shared.f32 	%f155, [_ZN6thrust24THRUST_300001_SM_1000_NS8cuda_cub4core6detail5shmemE+56];
	ld.shared.u64 	%rd165, [_ZN6thrust24THRUST_300001_SM_1000_NS8cuda_cub4core6detail5shmemE+64];
	setp.lt.f32 	%p83, %f236, %f155;
	mov.f32 	%f237, %f155;
	mov.u64 	%rd281, %rd165;
	@%p83 bra 	$L__BB9_196;
	setp.lt.f32 	%p84, %f155, %f236;
	mov.f32 	%f237, %f236;
	mov.u64 	%rd281, %rd280;
	@%p84 bra 	$L__BB9_196;
	setp.lt.s64 	%p85, %rd280, %rd165;
	selp.f32 	%f237, %f236, %f155, %p85;
	min.s64 	%rd281, %rd280, %rd165;
$L__BB9_196:
	ld.shared.f32 	%f158, [_ZN6thrust24THRUST_300001_SM_1000_NS8cuda_cub4core6detail5shmemE+72];
	ld.shared.u64 	%rd168, [_ZN6thrust24THRUST_300001_SM_1000_NS8cuda_cub4core6detail5shmemE+80];
	setp.lt.f32 	%p86, %f237, %f158;
	mov.f32 	%f238, %f158;
	mov.u64 	%rd282, %rd168;
	@%p86 bra 	$L__BB9_199;
	setp.lt.f32 	%p87, %f158, %f237;
	mov.f32 	%f238, %f237;
	mov.u64 	%rd282, %rd281;
	@%p87 bra 	$L__BB9_199;
	setp.lt.s64 	%p88, %rd281, %rd168;
	selp.f32 	%f238, %f237, %f158, %p88;
	min.s64 	%rd282, %rd281, %rd168;
$L__BB9_199:
	ld.shared.f32 	%f161, [_ZN6thrust24THRUST_300001_SM_1000_NS8cuda_cub4core6detail5shmemE+88];
	ld.shared.u64 	%rd171, [_ZN6thrust24THRUST_300001_SM_1000_NS8cuda_cub4core6detail5shmemE+96];
	setp.lt.f32 	%p89, %f238, %f161;
	mov.f32 	%f239, %f161;
	mov.u64 	%rd283, %rd171;
	@%p89 bra 	$L__BB9_202;
	setp.lt.f32 	%p90, %f161, %f238;
	mov.f32 	%f239, %f238;
	mov.u64 	%rd283, %rd282;
	@%p90 bra 	$L__BB9_202;
	setp.lt.s64 	%p91, %rd282, %rd171;
	selp.f32 	%f239, %f238, %f161, %p91;
	min.s64 	%rd283, %rd282, %rd171;
$L__BB9_202:
	ld.shared.f32 	%f164, [_ZN6thrust24THRUST_300001_SM_1000_NS8cuda_cub4core6detail5shmemE+104];
	ld.shared.u64 	%rd174, [_ZN6thrust24THRUST_300001_SM_1000_NS8cuda_cub4core6detail5shmemE+112];
	setp.lt.f32 	%p92, %f239, %f164;
	mov.f32 	%f240, %f164;
	mov.u64 	%rd284, %rd174;
	@%p92 bra 	$L__BB9_205;
	setp.lt.f32 	%p93, %f164, %f239;
	mov.f32 	%f240, %f239;
	mov.u64 	%rd284, %rd283;
	@%p93 bra 	$L__BB9_205;
	setp.lt.s64 	%p94, %rd283, %rd174;
	selp.f32 	%f240, %f239, %f164, %p94;
	min.s64 	%rd284, %rd283, %rd174;
$L__BB9_205:
	ld.shared.f32 	%f167, [_ZN6thrust24THRUST_300001_SM_1000_NS8cuda_cub4core6detail5shmemE+120];
	ld.shared.u64 	%rd177, [_ZN6thrust24THRUST_300001_SM_1000_NS8cuda_cub4core6detail5shmemE+128];
	setp.lt.f32 	%p95, %f240, %f167;
	mov.f32 	%f241, %f167;
	mov.u64 	%rd285, %rd177;
	@%p95 bra 	$L__BB9_208;
	setp.lt.f32 	%p96, %f167, %f240;
	mov.f32 	%f241, %f240;
	mov.u64 	%rd285, %rd284;
	@%p96 bra 	$L__BB9_208;
	setp.lt.s64 	%p97, %rd284, %rd177;
	selp.f32 	%f241, %f240, %f167, %p97;
	min.s64 	%rd285, %rd284, %rd177;
$L__BB9_208:
	mov.u32 	%r415, %tid.x;
	setp.ne.s32 	%p214, %r415, 0;
	@%p214 bra 	$L__BB9_210;
	ld.param.u64 	%rd222, [_ZN6thrust24THRUST_300001_SM_1000_NS8cuda_cub4core6detail13_kernel_agentINS1_8__reduce11ReduceAgentINS0_12zip_iteratorIN4cuda3std3__45tupleIJNS0_10device_ptrIfEENS0_17counting_iteratorIlNS0_11use_defaultESF_SF_EEEEEEEPNSB_IJflEEESJ_iNS1_9__extrema9arg_max_fIflNSA_4lessIfEEEEEEJSI_SK_iN3cub18CUB_300001_SM_100013GridEvenShareIiEENSS_9GridQueueIjEESP_EEEvDpT0__param_1];
	cvta.to.global.u64 	%rd219, %rd222;
	mul.wide.u32 	%rd220, %r1, 16;
	add.s64 	%rd221, %rd219, %rd220;
	st.global.f32 	[%rd221], %f241;
	st.global.u64 	[%rd221+8], %rd285;
$L__BB9_210:
	ret;

}
	// .globl	_ZN6thrust24THRUST_300001_SM_1000_NS8cuda_cub4core6detail13_kernel_agentINS1_8__reduce10DrainAgentIiEEJN3cub18CUB_300001_SM_10009GridQueueIjEEiEEEvDpT0_
.visible .entry _ZN6thrust24THRUST_300001_SM_1000_NS8cuda_cub4core6detail13_kernel_agentINS1_8__reduce10DrainAgentIiEEJN3cub18CUB_300001_SM_10009GridQueueIjEEiEEEvDpT0_(
	.param .align 8 .b8 _ZN6thrust24THRUST_300001_SM_1000_NS8cuda_cub4core6detail13_kernel_agentINS1_8__reduce10DrainAgentIiEEJN3cub18CUB_300001_SM_10009GridQueueIjEEiEEEvDpT0__param_0[8],
	.param .u32 _ZN6thrust24THRUST_300001_SM_1000_NS8cuda_cub4core6detail13_kernel_agentINS1_8__reduce10DrainAgentIiEEJN3cub18CUB_300001_SM_10009GridQueueIjEEiEEEvDpT0__param_1
)
.maxntid 1
{
	.reg .b32 	%r<3>;
	.reg .b64 	%rd<3>;

	ld.param.u64 	%rd1, [_ZN6thrust24THRUST_300001_SM_1000_NS8cuda_cub4core6detail13_kernel_agentINS1_8__reduce10DrainAgentIiEEJN3cub18CUB_300001_SM_10009GridQueueIjEEiEEEvDpT0__param_0];
	ld.param.u32 	%r1, [_ZN6thrust24THRUST_300001_SM_1000_NS8cuda_cub4core6detail13_kernel_agentINS1_8__reduce10DrainAgentIiEEJN3cub18CUB_300001_SM_10009GridQueueIjEEiEEEvDpT0__param_1];
	cvta.to.global.u64 	%rd2, %rd1;
	st.global.u32 	[%rd2], %r1;
	mov.b32 	%r2, 0;
	st.global.u32 	[%rd2+4], %r2;
	ret;

}
	// .globl	_ZN6thrust24THRUST_300001_SM_1000_NS8cuda_cub4core6detail13_kernel_agentINS1_8__reduce11ReduceAgentIPN4cuda3std3__45tupleIJflEEESC_SB_iNS1_9__extrema9arg_max_fIflNS9_4lessIfEEEEEEJSC_SC_iSH_EEEvDpT0_
.visible .entry _ZN6thrust24THRUST_300001_SM_1000_NS8cuda_cub4core6detail13_kernel_agentINS1_8__reduce11ReduceAgentIPN4cuda3std3__45tupleIJflEEESC_SB_iNS1_9__extrema9arg_max_fIflNS9_4lessIfEEEEEEJSC_SC_iSH_EEEvDpT0_(
	.param .u64 .ptr .align 1 _ZN6thrust24THRUST_300001_SM_1000_NS8cuda_cub4core6detail13_kernel_agentINS1_8__reduce11ReduceAgentIPN4cuda3std3__45tupleIJflEEESC_SB_iNS1_9__extrema9arg_max_fIflNS9_4lessIfEEEEEEJSC_SC_iSH_EEEvDpT0__param_0,
	.param .u64 .ptr .align 1 _ZN6thrust24THRUST_300001_SM_1000_NS8cuda_cub4core6detail13_kernel_agentINS1_8__reduce11ReduceAgentIPN4cuda3std3__45tupleIJflEEESC_SB_iNS1_9__extrema9arg_max_fIflNS9_4lessIfEEEEEEJSC_SC_iSH_EEEvDpT0__param_1,
	.param .u32 _ZN6thrust24THRUST_300001_SM_1000_NS8cuda_cub4core6detail13_kernel_agentINS1_8__reduce11ReduceAgentIPN4cuda3std3__45tupleIJflEEESC_SB_iNS1_9__extrema9arg_max_fIflNS9_4lessIfEEEEEEJSC_SC_iSH_EEEvDpT0__param_2,
	.param .align 1 .b8 _ZN6thrust24THRUST_300001_SM_1000_NS8cuda_cub4core6detail13_kernel_agentINS1_8__reduce11ReduceAgentIPN4cuda3std3__45tupleIJflEEESC_SB_iNS1_9__extrema9arg_max_fIflNS9_4lessIfEEEEEEJSC_SC_iSH_EEEvDpT0__param_3[1]
)
.maxntid 256
{
	.reg .pred 	%p<222>;
	.reg .b32 	%r<432>;
	.reg .b32 	%f<248>;
	.reg .b64 	%rd<356>;

	ld.param.u64 	%rd186, [_ZN6thrust24THRUST_300001_SM_1000_NS8cuda_cub4core6detail13_kernel_agentINS1_8__reduce11ReduceAgentIPN4cuda3std3__45tupleIJflEEESC_SB_iNS1_9__extrema9arg_max_fIflNS9_4lessIfEEEEEEJSC_SC_iSH_EEEvDpT0__param_0];
	ld.param.u64 	%rd187, [_ZN6thrust24THRUST_300001_SM_1000_NS8cuda_cub4core6detail13_kernel_agentINS1_8__reduce11ReduceAgentIPN4cuda3std3__45tupleIJflEEESC_SB_iNS1_9__extrema9arg_max_fIflNS9_4lessIfEEEEEEJSC_SC_iSH_EEEvDpT0__param_1];
	ld.param.u32 	%r37, [_ZN6thrust24THRUST_300001_SM_1000_NS8cuda_cub4core6detail13_kernel_agentINS1_8__reduce11ReduceAgentIPN4cuda3std3__45tupleIJflEEESC_SB_iNS1_9__extrema9arg_max_fIflNS9_4lessIfEEEEEEJSC_SC_iSH_EEEvDpT0__param_2];
	setp.eq.s32 	%p1, %r37, 0;
	@%p1 bra 	$L__BB11_211;
	setp.gt.s32 	%p2, %r37, 1279;
	@%p2 bra 	$L__BB11_121;
	mov.u32 	%r1, %tid.x;
	setp.ge.s32 	%p105, %r1, %r37;
	mov.f32 	%f191, 0f00000000;
	mov.b64 	%rd298, 0;
	mov.u32 	%r422, %r1;
	@%p105 bra 	$L__BB11_4;
	mul.wide.u32 	%rd263, %r1, 16;
	add.s64 	%rd260, %rd186, %rd263;
	// begin inline asm
	ld.global.nc.u64 %rd259, [%rd260];
	// end inline asm
	mov.b64 	{%r183, %r184}, %rd259;
	mov.b32 	%f191, %r183;
	add.s64 	%rd262, %rd260, 8;
	// begin inline asm
	ld.global.nc.u64 %rd298, [%rd262];
	// end inline asm
	add.s32 	%r422, %r1, 256;
$L__BB11_4:
	setp.ge.s32 	%p106, %r422, %r37;
	@%p106 bra 	$L__BB11_25;
	not.b32 	%r185, %r422;
	add.s32 	%r4, %r37, %r185;
	and.b32  	%r186, %r4, 768;
	setp.eq.s32 	%p107, %r186, 768;
	@%p107 bra 	$L__BB11_11;
	mul.wide.u32 	%rd265, %r422, 16;
	add.s64 	%rd289, %rd186, %rd265;
	shr.u32 	%r187, %r4, 8;
	add.s32 	%r188, %r187, 1;
	and.b32  	%r189, %r188, 3;
	neg.s32 	%r420, %r189;
$L__BB11_7:
	.pragma "nounroll";
	mov.u64 	%rd5, %rd298;
	mov.f32 	%f3, %f191;
	// begin inline asm
	ld.global.nc.u64 %rd266, [%rd289];
	// end inline asm
	mov.b64 	{%r190, %r191}, %rd266;
	mov.b32 	%f4, %r190;
	add.s64 	%rd269, %rd289, 8;
	// begin inline asm
	ld.global.nc.u64 %rd268, [%rd269];
	// end inline asm
	setp.lt.f32 	%p108, %f3, %f4;
	mov.u64 	%rd298, %rd268;
	mov.f32 	%f191, %f4;
	@%p108 bra 	$L__BB11_10;
	setp.lt.f32 	%p109, %f4, %f3;
	mov.u64 	%rd298, %rd5;
	mov.f32 	%f191, %f3;
	@%p109 bra 	$L__BB11_10;
	setp.lt.s64 	%p110, %rd5, %rd268;
	min.s64 	%rd298, %rd5, %rd268;
	selp.f32 	%f191, %f3, %f4, %p110;
$L__BB11_10:
	add.s32 	%r422, %r422, 256;
	add.s64 	%rd289, %rd289, 4096;
	add.s32 	%r420, %r420, 1;
	setp.ne.s32 	%p111, %r420, 0;
	@%p111 bra 	$L__BB11_7;
$L__BB11_11:
	setp.lt.u32 	%p112, %r4, 768;
	@%p112 bra 	$L__BB11_25;
$L__BB11_12:
	mul.wide.s32 	%rd274, %r422, 16;
	add.s64 	%rd271, %rd186, %rd274;
	// begin inline asm
	ld.global.nc.u64 %rd270, [%rd271];
	// end inline asm
	mov.b64 	{%r192, %r193}, %rd270;
	mov.b32 	%f10, %r192;
	add.s64 	%rd273, %rd271, 8;
	// begin inline asm
	ld.global.nc.u64 %rd272, [%rd273];
	// end inline asm
	setp.lt.f32 	%p113, %f191, %f10;
	mov.u64 	%rd295, %rd272;
	mov.f32 	%f188, %f10;
	@%p113 bra 	$L__BB11_15;
	setp.lt.f32 	%p114, %f10, %f191;
	mov.u64 	%rd295, %rd298;
	mov.f32 	%f188, %f191;
	@%p114 bra 	$L__BB11_15;
	setp.lt.s64 	%p115, %rd298, %rd272;
	min.s64 	%rd295, %rd298, %rd272;
	selp.f32 	%f188, %f191, %f10, %p115;
$L__BB11_15:
	add.s64 	%rd276, %rd271, 4096;
	// begin inline asm
	ld.global.nc.u64 %rd275, [%rd276];
	// end inline asm
	mov.b64 	{%r194, %r195}, %rd275;
	mov.b32 	%f13, %r194;
	add.s64 	%rd278, %rd271, 4104;
	// begin inline asm
	ld.global.nc.u64 %rd277, [%rd278];
	// end inline asm
	setp.lt.f32 	%p116, %f188, %f13;
	mov.u64 	%rd296, %rd277;
	mov.f32 	%f189, %f13;
	@%p116 bra 	$L__BB11_18;
	setp.lt.f32 	%p117, %f13, %f188;
	mov.u64 	%rd296, %rd295;
	mov.f32 	%f189, %f188;
	@%p117 bra 	$L__BB11_18;
	setp.lt.s64 	%p118, %rd295, %rd277;
	min.s64 	%rd296, %rd295, %rd277;
	selp.f32 	%f189, %f188, %f13, %p118;
$L__BB11_18:
	add.s64 	%rd280, %rd271, 8192;
	// begin inline asm
	ld.global.nc.u64 %rd279, [%rd280];
	// end inline asm
	mov.b64 	{%r196, %r197}, %rd279;
	mov.b32 	%f16, %r196;
	add.s64 	%rd282, %rd271, 8200;
	// begin inline asm
	ld.global.nc.u64 %rd281, [%rd282];
	// end inline asm
	setp.lt.f32 	%p119, %f189, %f16;
	mov.u64 	%rd297, %rd281;
	mov.f32 	%f190, %f16;
	@%p119 bra 	$L__BB11_21;
	setp.lt.f32 	%p120, %f16, %f189;
	mov.u64 	%rd297, %rd296;
	mov.f32 	%f190, %f189;
	@%p120 bra 	$L__BB11_21;
	setp.lt.s64 	%p121, %rd296, %rd281;
	min.s64 	%rd297, %rd296, %rd281;
	selp.f32 	%f190, %f189, %f16, %p121;
$L__BB11_21:
	add.s64 	%rd284, %rd271, 12288;
	// begin inline asm
	ld.global.nc.u64 %rd283, [%rd284];
	// end inline asm
	mov.b64 	{%r198, %r199}, %rd283;
	mov.b32 	%f19, %r198;
	add.s64 	%rd286, %rd271, 12296;
	// begin inline asm
	ld.global.nc.u64 %rd285, [%rd286];
	// end inline asm
	setp.lt.f32 	%p122, %f190, %f19;
	mov.u64 	%rd298, %rd285;
	mov.f32 	%f191, %f19;
	@%p122 bra 	$L__BB11_24;
	setp.lt.f32 	%p123, %f19, %f190;
	mov.u64 	%rd298, %rd297;
	mov.f32 	%f191, %f190;
	@%p123 bra 	$L__BB11_24;
	setp.lt.s64 	%p124, %rd297, %rd285;
	min.s64 	%rd298, %rd297, %rd285;
	selp.f32 	%f191, %f190, %f19, %p124;
$L__BB11_24:
	add.s32 	%r422, %r422, 1024;
	setp.lt.s32 	%p125, %r422, %r37;
	@%p125 bra 	$L__BB11_12;
$L__BB11_25:
	setp.lt.s32 	%p126, %r37, 256;
	@%p126 bra 	$L__BB11_70;
	// begin inline asm
	mov.u32 %r313, %laneid;
	// end inline asm
	mov.b32 	%r315, %f191;
	mov.b32 	%r331, 1;
	mov.b32 	%r332, 31;
	mov.b32 	%r333, -1;
	// begin inline asm
	shfl.sync.down.b32 %r314, %r315, %r331, %r332, %r333;
	// end inline asm
	mov.b32 	%f23, %r314;
	// begin inline asm
	shfl.sync.down.b32 %r319, %r320, %r331, %r332, %r333;
	// end inline asm
	mov.b64 	{%r325, %r330}, %rd298;
	// begin inline asm
	shfl.sync.down.b32 %r324, %r325, %r331, %r332, %r333;
	// end inline asm
	// begin inline asm
	shfl.sync.down.b32 %r329, %r330, %r331, %r332, %r333;
	// end inline asm
	mov.b64 	%rd27, {%r324, %r329};
	setp.gt.s32 	%p178, %r313, 30;
	mov.u64 	%rd300, %rd298;
	mov.f32 	%f193, %f191;
	@%p178 bra 	$L__BB11_30;
	setp.lt.f32 	%p179, %f191, %f23;
	mov.u64 	%rd300, %rd27;
	mov.f32 	%f193, %f23;
	@%p179 bra 	$L__BB11_30;
	setp.gt.f32 	%p180, %f191, %f23;
	mov.u64 	%rd300, %rd298;
	mov.f32 	%f193, %f191;
	@%p180 bra 	$L__BB11_30;
	setp.lt.s64 	%p181, %rd298, %rd27;
	min.s64 	%rd300, %rd298, %rd27;
	selp.f32 	%f193, %f191, %f23, %p181;
$L__BB11_30:
	mov.b32 	%r335, %f193;
	mov.b32 	%r351, 2;
	mov.b32 	%r352, 31;
	mov.b32 	%r353, -1;
	// begin inline asm
	shfl.sync.down.b32 %r334, %r335, %r351, %r352, %r353;
	// end inline asm
	mov.b32 	%f26, %r334;
	// begin inline asm
	shfl.sync.down.b32 %r339, %r340, %r351, %r352, %r353;
	// end inline asm
	mov.b64 	{%r345, %r350}, %rd300;
	// begin inline asm
	shfl.sync.down.b32 %r344, %r345, %r351, %r352, %r353;
	// end inline asm
	// begin inline asm
	shfl.sync.down.b32 %r349, %r350, %r351, %r352, %r353;
	// end inline asm
	mov.b64 	%rd30, {%r344, %r349};
	setp.gt.s32 	%p182, %r313, 29;
	mov.u64 	%rd301, %rd300;
	mov.f32 	%f194, %f193;
	@%p182 bra 	$L__BB11_34;
	setp.lt.f32 	%p183, %f193, %f26;
	mov.u64 	%rd301, %rd30;
	mov.f32 	%f194, %f26;
	@%p183 bra 	$L__BB11_34;
	setp.gt.f32 	%p184, %f193, %f26;
	mov.u64 	%rd301, %rd300;
	mov.f32 	%f194, %f193;
	@%p184 bra 	$L__BB11_34;
	setp.lt.s64 	%p185, %rd300, %rd30;
	min.s64 	%rd301, %rd300, %rd30;
	selp.f32 	%f194, %f193, %f26, %p185;
$L__BB11_34:
	mov.b32 	%r355, %f194;
	mov.b32 	%r371, 4;
	mov.b32 	%r372, 31;
	mov.b32 	%r373, -1;
	// begin inline asm
	shfl.sync.down.b32 %r354, %r355, %r371, %r372, %r373;
	// end inline asm
	mov.b32 	%f29, %r354;
	// begin inline asm
	shfl.sync.down.b32 %r359, %r360, %r371, %r372, %r373;
	// end inline asm
	mov.b64 	{%r365, %r370}, %rd301;
	// begin inline asm
	shfl.sync.down.b32 %r364, %r365, %r371, %r372, %r373;
	// end inline asm
	// begin inline asm
	shfl.sync.down.b32 %r369, %r370, %r371, %r372, %r373;
	// end inline asm
	mov.b64 	%rd33, {%r364, %r369};
	setp.gt.s32 	%p186, %r313, 27;
	mov.u64 	%rd302, %rd301;
	mov.f32 	%f195, %f194;
	@%p186 bra 	$L__BB11_38;
	setp.lt.f32 	%p187, %f194, %f29;
	mov.u64 	%rd302, %rd33;
	mov.f32 	%f195, %f29;
	@%p187 bra 	$L__BB11_38;
	setp.gt.f32 	%p188, %f194, %f29;
	mov.u64 	%rd302, %rd301;
	mov.f32 	%f195, %f194;
	@%p188 bra 	$L__BB11_38;
	setp.lt.s64 	%p189, %rd301, %rd33;
	min.s64 	%rd302, %rd301, %rd33;
	selp.f32 	%f195, %f194, %f29, %p189;
$L__BB11_38:
	mov.b32 	%r375, %f195;
	mov.b32 	%r391, 8;
	mov.b32 	%r392, 31;
	mov.b32 	%r393, -1;
	// begin inline asm
	shfl.sync.down.b32 %r374, %r375, %r391, %r392, %r393;
	// end inline asm
	mov.b32 	%f32, %r374;
	// begin inline asm
	shfl.sync.down.b32 %r379, %r380, %r391, %r392, %r393;
	// end inline asm
	mov.b64 	{%r385, %r390}, %rd302;
	// begin inline asm
	shfl.sync.down.b32 %r384, %r385, %r391, %r392, %r393;
	// end inline asm
	// begin inline asm
	shfl.sync.down.b32 %r389, %r390, %r391, %r392, %r393;
	// end inline asm
	mov.b64 	%rd36, {%r384, %r389};
	setp.gt.s32 	%p190, %r313, 23;
	mov.u64 	%rd303, %rd302;
	mov.f32 	%f196, %f195;
	@%p190 bra 	$L__BB11_42;
	setp.lt.f32 	%p191, %f195, %f32;
	mov.u64 	%rd303, %rd36;
	mov.f32 	%f196, %f32;
	@%p191 bra 	$L__BB11_42;
	setp.gt.f32 	%p192, %f195, %f32;
	mov.u64 	%rd303, %rd302;
	mov.f32 	%f196, %f195;
	@%p192 bra 	$L__BB11_42;
	setp.lt.s64 	%p193, %rd302, %rd36;
	min.s64 	%rd303, %rd302, %rd36;
	selp.f32 	%f196, %f195, %f32, %p193;
$L__BB11_42:
	mov.b32 	%r395, %f196;
	mov.b32 	%r411, 16;
	mov.b32 	%r412, 31;
	mov.b32 	%r413, -1;
	// begin inline asm
	shfl.sync.down.b32 %r394, %r395, %r411, %r412, %r413;
	// end inline asm
	mov.b32 	%f35, %r394;
	// begin inline asm
	shfl.sync.down.b32 %r399, %r400, %r411, %r412, %r413;
	// end inline asm
	mov.b64 	{%r405, %r410}, %rd303;
	// begin inline asm
	shfl.sync.down.b32 %r404, %r405, %r411, %r412, %r413;
	// end inline asm
	// begin inline asm
	shfl.sync.down.b32 %r409, %r410, %r411, %r412, %r413;
	// end inline asm
	mov.b64 	%rd39, {%r404, %r409};
	setp.gt.s32 	%p194, %r313, 15;
	mov.u64 	%rd355, %rd303;
	mov.f32 	%f247, %f196;
	@%p194 bra 	$L__BB11_46;
	setp.lt.f32 	%p195, %f196, %f35;
	mov.u64 	%rd355, %rd39;
	mov.f32 	%f247, %f35;
	@%p195 bra 	$L__BB11_46;
	setp.gt.f32 	%p196, %f196, %f35;
	mov.u64 	%rd355, %rd303;
	mov.f32 	%f247, %f196;
	@%p196 bra 	$L__BB11_46;
	setp.lt.s64 	%p197, %rd303, %rd39;
	min.s64 	%rd355, %rd303, %rd39;
	selp.f32 	%f247, %f196, %f35, %p197;
$L__BB11_46:
	setp.ne.s32 	%p198, %r313, 0;
	@%p198 bra 	$L__BB11_48;
	shr.u32 	%r414, %r1, 1;
	and.b32  	%r415, %r414, 496;
	mov.u32 	%r416, _ZN6thrust24THRUST_300001_SM_1000_NS8cuda_cub4core6detail5shmemE;
	add.s32 	%r417, %r416, %r415;
	st.shared.f32 	[%r417+8], %f247;
	st.shared.u64 	[%r417+16], %rd355;
$L__BB11_48:
	bar.sync 	0;
	setp.ne.s32 	%p199, %r1, 0;
	@%p199 bra 	$L__BB11_209;
	ld.shared.f32 	%f38, [_ZN6thrust24THRUST_300001_SM_1000_NS8cuda_cub4core6detail5shmemE+24];
	ld.shared.u64 	%rd42, [_ZN6thrust24THRUST_300001_SM_1000_NS8cuda_cub4core6detail5shmemE+32];
	setp.lt.f32 	%p200, %f247, %f38;
	mov.u64 	%rd305, %rd42;
	mov.f32 	%f198, %f38;
	@%p200 bra 	$L__BB11_52;
	setp.lt.f32 	%p201, %f38, %f247;
	mov.u64 	%rd305, %rd355;
	mov.f32 	%f198, %f247;
	@%p201 bra 	$L__BB11_52;
	setp.lt.s64 	%p202, %rd355, %rd42;
	min.s64 	%rd305, %rd355, %rd42;
	selp.f32 	%f198, %f247, %f38, %p202;
$L__BB11_52:
	ld.shared.f32 	%f41, [_ZN6thrust24THRUST_300001_SM_1000_NS8cuda_cub4core6detail5shmemE+40];
	ld.shared.u64 	%rd45, [_ZN6thrust24THRUST_300001_SM_1000_NS8cuda_cub4core6detail5shmemE+48];
	setp.lt.f32 	%p203, %f198, %f41;
	mov.u64 	%rd306, %rd45;
	mov.f32 	%f199, %f41;
	@%p203 bra 	$L__BB11_55;
	setp.lt.f32 	%p204, %f41, %f198;
	mov.u64 	%rd306, %rd305;
	mov.f32 	%f199, %f198;
	@%p204 bra 	$L__BB11_55;
	setp.lt.s64 	%p205, %rd305, %rd45;
	min.s64 	%rd306, %rd305, %rd45;
	selp.f32 	%f199, %f198, %f41, %p205;
$L__BB11_55:
	ld.shared.f32 	%f44, [_ZN6thrust24THRUST_300001_SM_1000_NS8cuda_cub4core6detail5shmemE+56];
	ld.shared.u64 	%rd48, [_ZN6thrust24THRUST_300001_SM_1000_NS8cuda_cub4core6detail5shmemE+64];
	setp.lt.f32 	%p206, %f199, %f44;
	mov.u64 	%rd307, %rd48;
	mov.f32 	%f200, %f44;
	@%p206 bra 	$L__BB11_58;
	setp.lt.f32 	%p207, %f44, %f199;
	mov.u64 	%rd307, %rd306;
	mov.f32 	%f200, %f199;
	@%p207 bra 	$L__BB11_58;
	setp.lt.s64 	%p208, %rd306, %rd48;
	min.s64 	%rd307, %rd306, %rd48;
	selp.f32 	%f200, %f199, %f44, %p208;
$L__BB11_58:
	ld.shared.f32 	%f47, [_ZN6thrust24THRUST_300001_SM_1000_NS8cuda_cub4core6detail5shmemE+72];
	ld.shared.u64 	%rd51, [_ZN6thrust24THRUST_300001_SM_1000_NS8cuda_cub4core6detail5shmemE+80];
	setp.lt.f32 	%p209, %f200, %f47;
	mov.u64 	%rd308, %rd51;
	mov.f32 	%f201, %f47;
	@%p209 bra 	$L__BB11_61;
	setp.lt.f32 	%p210, %f47, %f200;
	mov.u64 	%rd308, %rd307;
	mov.f32 	%f201, %f200;
	@%p210 bra 	$L__BB11_61;
	setp.lt.s64 	%p211, %rd307, %rd51;
	min.s64 	%rd308, %rd307, %rd51;
	selp.f32 	%f201, %f200, %f47, %p211;
$L__BB11_61:
	ld.shared.f32 	%f50, [_ZN6thrust24THRUST_300001_SM_1000_NS8cuda_cub4core6detail5shmemE+88];
	ld.shared.u64 	%rd54, [_ZN6thrust24THRUST_300001_SM_1000_NS8cuda_cub4core6detail5shmemE+96];
	setp.lt.f32 	%p212, %f201, %f50;
	mov.u64 	%rd309, %rd54;
	mov.f32 	%f202, %f50;
	@%p212 bra 	$L__BB11_64;
	setp.lt.f32 	%p213, %f50, %f201;
	mov.u64 	%rd309, %rd308;
	mov.f32 	%f202, %f201;
	@%p213 bra 	$L__BB11_64;
	setp.lt.s64 	%p214, %rd308, %rd54;
	min.s64 	%rd309, %rd308, %rd54;
	selp.f32 	%f202, %f201, %f50, %p214;
$L__BB11_64:
	ld.shared.f32 	%f53, [_ZN6thrust24THRUST_300001_SM_1000_NS8cuda_cub4core6detail5shmemE+104];
	ld.shared.u64 	%rd57, [_ZN6thrust24THRUST_300001_SM_1000_NS8cuda_cub4core6detail5shmemE+112];
	setp.lt.f32 	%p215, %f202, %f53;
	mov.u64 	%rd310, %rd57;
	mov.f32 	%f203, %f53;
	@%p215 bra 	$L__BB11_67;
	setp.lt.f32 	%p216, %f53, %f202;
	mov.u64 	%rd310, %rd309;
	mov.f32 	%f203, %f202;
	@%p216 bra 	$L__BB11_67;
	setp.lt.s64 	%p217, %rd309, %rd57;
	min.s64 	%rd310, %rd309, %rd57;
	selp.f32 	%f203, %f202, %f53, %p217;
$L__BB11_67:
	ld.shared.f32 	%f56, [_ZN6thrust24THRUST_300001_SM_1000_NS8cuda_cub4core6detail5shmemE+120];
	ld.shared.u64 	%rd60, [_ZN6thrust24THRUST_300001_SM_1000_NS8cuda_cub4core6detail5shmemE+128];
	setp.lt.f32 	%p218, %f203, %f56;
	mov.f32 	%f247, %f56;
	mov.u64 	%rd355, %rd60;
	@%p218 bra 	$L__BB11_209;
	setp.lt.f32 	%p219, %f56, %f203;
	mov.f32 	%f247, %f203;
	mov.u64 	%rd355, %rd310;
	@%p219 bra 	$L__BB11_209;
	setp.lt.s64 	%p220, %rd310, %rd60;
	min.s64 	%rd355, %rd310, %rd60;
	selp.f32 	%f247, %f203, %f56, %p220;
	bra.uni 	$L__BB11_209;
$L__BB11_70:
	// begin inline asm
	mov.u32 %r200, %laneid;
	// end inline asm
	and.b32  	%r221, %r1, 992;
	add.s32 	%r222, %r221, 32;
	setp.gt.s32 	%p127, %r222, %r37;
	not.b32 	%r223, %r221;
	add.s32 	%r224, %r37, %r223;
	selp.b32 	%r219, %r224, 31, %p127;
	mov.b32 	%r202, %f191;
	mov.b32 	%r218, 1;
	mov.b32 	%r220, -1;
	// begin inline asm
	shfl.sync.down.b32 %r201, %r202, %r218, %r219, %r220;
	// end inline asm
	mov.b32 	%f58, %r201;
	// begin inline asm
	shfl.sync.down.b32 %r206, %r207, %r218, %r219, %r220;
	// end inline asm
	mov.b64 	{%r212, %r217}, %rd298;
	// begin inline asm
	shfl.sync.down.b32 %r211, %r212, %r218, %r219, %r220;
	// end inline asm
	// begin inline asm
	shfl.sync.down.b32 %r216, %r217, %r218, %r219, %r220;
	// end inline asm
	mov.b64 	%rd62, {%r211, %r216};
	setp.ge.s32 	%p128, %r200, %r219;
	mov.u64 	%rd311, %rd298;
	mov.f32 	%f204, %f191;
	@%p128 bra 	$L__BB11_74;
	setp.lt.f32 	%p129, %f191, %f58;
	mov.u64 	%rd311, %rd62;
	mov.f32 	%f204, %f58;
	@%p129 bra 	$L__BB11_74;
	setp.gt.f32 	%p130, %f191, %f58;
	mov.u64 	%rd311, %rd298;
	mov.f32 	%f204, %f191;
	@%p130 bra 	$L__BB11_74;
	setp.lt.s64 	%p131, %rd298, %rd62;
	min.s64 	%rd311, %rd298, %rd62;
	selp.f32 	%f204, %f191, %f58, %p131;
$L__BB11_74:
	mov.b32 	%r226, %f204;
	mov.b32 	%r242, 2;
	mov.b32 	%r244, -1;
	// begin inline asm
	shfl.sync.down.b32 %r225, %r226, %r242, %r219, %r244;
	// end inline asm
	mov.b32 	%f61, %r225;
	// begin inline asm
	shfl.sync.down.b32 %r230, %r231, %r242, %r219, %r244;
	// end inline asm
	mov.b64 	{%r236, %r241}, %rd311;
	// begin inline asm
	shfl.sync.down.b32 %r235, %r236, %r242, %r219, %r244;
	// end inline asm
	// begin inline asm
	shfl.sync.down.b32 %r240, %r241, %r242, %r219, %r244;
	// end inline asm
	mov.b64 	%rd65, {%r235, %r240};
	add.s32 	%r245, %r200, 2;
	setp.gt.s32 	%p132, %r245, %r219;
	mov.u64 	%rd312, %rd311;
	mov.f32 	%f205, %f204;
	@%p132 bra 	$L__BB11_78;
	setp.lt.f32 	%p133, %f204, %f61;
	mov.u64 	%rd312, %rd65;
	mov.f32 	%f205, %f61;
	@%p133 bra 	$L__BB11_78;
	setp.gt.f32 	%p134, %f204, %f61;
	mov.u64 	%rd312, %rd311;
	mov.f32 	%f205, %f204;
	@%p134 bra 	$L__BB11_78;
	setp.lt.s64 	%p135, %rd311, %rd65;
	min.s64 	%rd312, %rd311, %rd65;
	selp.f32 	%f205, %f204, %f61, %p135;
$L__BB11_78:
	mov.b32 	%r247, %f205;
	mov.b32 	%r263, 4;
	mov.b32 	%r265, -1;
	// begin inline asm
	shfl.sync.down.b32 %r246, %r247, %r263, %r219, %r265;
	// end inline asm
	mov.b32 	%f64, %r246;
	// begin inline asm
	shfl.sync.down.b32 %r251, %r252, %r263, %r219, %r265;
	// end inline asm
	mov.b64 	{%r257, %r262}, %rd312;
	// begin inline asm
	shfl.sync.down.b32 %r256, %r257, %r263, %r219, %r265;
	// end inline asm
	// begin inline asm
	shfl.sync.down.b32 %r261, %r262, %r263, %r219, %r265;
	// end inline asm
	mov.b64 	%rd68, {%r256, %r261};
	add.s32 	%r266, %r200, 4;
	setp.gt.s32 	%p136, %r266, %r219;
	mov.f32 	%f206, %f205;
	mov.u64 	%rd313, %rd312;
	@%p136 bra 	$L__BB11_82;
	setp.lt.f32 	%p137, %f205, %f64;
	mov.f32 	%f206, %f64;
	mov.u64 	%rd313, %rd68;
	@%p137 bra 	$L__BB11_82;
	setp.gt.f32 	%p138, %f205, %f64;
	mov.f32 	%f206, %f205;
	mov.u64 	%rd313, %rd312;
	@%p138 bra 	$L__BB11_82;
	setp.lt.s64 	%p139, %rd312, %rd68;
	selp.f32 	%f206, %f205, %f64, %p139;
	min.s64 	%rd313, %rd312, %rd68;
$L__BB11_82:
	mov.b32 	%r268, %f206;
	mov.b32 	%r284, 8;
	mov.b32 	%r286, -1;
	// begin inline asm
	shfl.sync.down.b32 %r267, %r268, %r284, %r219, %r286;
	// end inline asm
	mov.b32 	%f67, %r267;
	// begin inline asm
	shfl.sync.down.b32 %r272, %r273, %r284, %r219, %r286;
	// end inline asm
	mov.b64 	{%r278, %r283}, %rd313;
	// begin inline asm
	shfl.sync.down.b32 %r277, %r278, %r284, %r219, %r286;
	// end inline asm
	// begin inline asm
	shfl.sync.down.b32 %r282, %r283, %r284, %r219, %r286;
	// end inline asm
	mov.b64 	%rd71, {%r277, %r282};
	add.s32 	%r287, %r200, 8;
	setp.gt.s32 	%p140, %r287, %r219;
	mov.f32 	%f207, %f206;
	mov.u64 	%rd314, %rd313;
	@%p140 bra 	$L__BB11_86;
	setp.lt.f32 	%p141, %f206, %f67;
	mov.f32 	%f207, %f67;
	mov.u64 	%rd314, %rd71;
	@%p141 bra 	$L__BB11_86;
	setp.gt.f32 	%p142, %f206, %f67;
	mov.f32 	%f207, %f206;
	mov.u64 	%rd314, %rd313;
	@%p142 bra 	$L__BB11_86;
	setp.lt.s64 	%p143, %rd313, %rd71;
	selp.f32 	%f207, %f206, %f67, %p143;
	min.s64 	%rd314, %rd313, %rd71;
$L__BB11_86:
	mov.b32 	%r289, %f207;
	mov.b32 	%r305, 16;
	mov.b32 	%r307, -1;
	// begin inline asm
	shfl.sync.down.b32 %r288, %r289, %r305, %r219, %r307;
	// end inline asm
	mov.b32 	%f70, %r288;
	// begin inline asm
	shfl.sync.down.b32 %r293, %r294, %r305, %r219, %r307;
	// end inline asm
	mov.b64 	{%r299, %r304}, %rd314;
	// begin inline asm
	shfl.sync.down.b32 %r298, %r299, %r305, %r219, %r307;
	// end inline asm
	// begin inline asm
	shfl.sync.down.b32 %r303, %r304, %r305, %r219, %r307;
	// end inline asm
	mov.b64 	%rd74, {%r298, %r303};
	add.s32 	%r308, %r200, 16;
	setp.gt.s32 	%p144, %r308, %r219;
	mov.f32 	%f247, %f207;
	mov.u64 	%rd355, %rd314;
	@%p144 bra 	$L__BB11_90;
	setp.lt.f32 	%p145, %f207, %f70;
	mov.f32 	%f247, %f70;
	mov.u64 	%rd355, %rd74;
	@%p145 bra 	$L__BB11_90;
	setp.gt.f32 	%p146, %f207, %f70;
	mov.f32 	%f247, %f207;
	mov.u64 	%rd355, %rd314;
	@%p146 bra 	$L__BB11_90;
	setp.lt.s64 	%p147, %rd314, %rd74;
	selp.f32 	%f247, %f207, %f70, %p147;
	min.s64 	%rd355, %rd314, %rd74;
$L__BB11_90:
	setp.ne.s32 	%p148, %r200, 0;
	@%p148 bra 	$L__BB11_92;
	shr.u32 	%r309, %r1, 1;
	and.b32  	%r310, %r309, 496;
	mov.u32 	%r311, _ZN6thrust24THRUST_300001_SM_1000_NS8cuda_cub4core6detail5shmemE;
	add.s32 	%r312, %r311, %r310;
	st.shared.f32 	[%r312+8], %f247;
	st.shared.u64 	[%r312+16], %rd355;
$L__BB11_92:
	bar.sync 	0;
	setp.ne.s32 	%p149, %r1, 0;
	@%p149 bra 	$L__BB11_209;
	setp.lt.s32 	%p150, %r37, 33;
	mov.f32 	%f209, %f247;
	mov.u64 	%rd316, %rd355;
	@%p150 bra 	$L__BB11_97;
	ld.shared.f32 	%f73, [_ZN6thrust24THRUST_300001_SM_1000_NS8cuda_cub4core6detail5shmemE+24];
	ld.shared.u64 	%rd77, [_ZN6thrust24THRUST_300001_SM_1000_NS8cuda_cub4core6detail5shmemE+32];
	setp.lt.f32 	%p151, %f247, %f73;
	mov.f32 	%f209, %f73;
	mov.u64 	%rd316, %rd77;
	@%p151 bra 	$L__BB11_97;
	setp.lt.f32 	%p152, %f73, %f247;
	mov.f32 	%f209, %f247;
	mov.u64 	%rd316, %rd355;
	@%p152 bra 	$L__BB11_97;
	setp.lt.s64 	%p153, %rd355, %rd77;
	selp.f32 	%f209, %f247, %f73, %p153;
	min.s64 	%rd316, %rd355, %rd77;
$L__BB11_97:
	setp.lt.s32 	%p154, %r37, 65;
	mov.f32 	%f210, %f209;
	mov.u64 	%rd317, %rd316;
	@%p154 bra 	$L__BB11_101;
	ld.shared.f32 	%f76, [_ZN6thrust24THRUST_300001_SM_1000_NS8cuda_cub4core6detail5shmemE+40];
	ld.shared.u64 	%rd80, [_ZN6thrust24THRUST_300001_SM_1000_NS8cuda_cub4core6detail5shmemE+48];
	setp.lt.f32 	%p155, %f209, %f76;
	mov.f32 	%f210, %f76;
	mov.u64 	%rd317, %rd80;
	@%p155 bra 	$L__BB11_101;
	setp.lt.f32 	%p156, %f76, %f209;
	mov.f32 	%f210, %f209;
	mov.u64 	%rd317, %rd316;
	@%p156 bra 	$L__BB11_101;
	setp.lt.s64 	%p157, %rd316, %rd80;
	selp.f32 	%f210, %f209, %f76, %p157;
	min.s64 	%rd317, %rd316, %rd80;
$L__BB11_101:
	setp.lt.s32 	%p158, %r37, 97;
	mov.f32 	%f211, %f210;
	mov.u64 	%rd318, %rd317;
	@%p158 bra 	$L__BB11_105;
	ld.shared.f32 	%f79, [_ZN6thrust24THRUST_300001_SM_1000_NS8cuda_cub4core6detail5shmemE+56];
	ld.shared.u64 	%rd83, [_ZN6thrust24THRUST_300001_SM_1000_NS8cuda_cub4core6detail5shmemE+64];
	setp.lt.f32 	%p159, %f210, %f79;
	mov.f32 	%f211, %f79;
	mov.u64 	%rd318, %rd83;
	@%p159 bra 	$L__BB11_105;
	setp.lt.f32 	%p160, %f79, %f210;
	mov.f32 	%f211, %f210;
	mov.u64 	%rd318, %rd317;
	@%p160 bra 	$L__BB11_105;
	setp.lt.s64 	%p161, %rd317, %rd83;
	selp.f32 	%f211, %f210, %f79, %p161;
	min.s64 	%rd318, %rd317, %rd83;
$L__BB11_105:
	setp.lt.s32 	%p162, %r37, 129;
	mov.f32 	%f212, %f211;
	mov.u64 	%rd319, %rd318;
	@%p162 bra 	$L__BB11_109;
	ld.shared.f32 	%f82, [_ZN6thrust24THRUST_300001_SM_1000_NS8cuda_cub4core6detail5shmemE+72];
	ld.shared.u64 	%rd86, [_ZN6thrust24THRUST_300001_SM_1000_NS8cuda_cub4core6detail5shmemE+80];
	setp.lt.f32 	%p163, %f211, %f82;
	mov.f32 	%f212, %f82;
	mov.u64 	%rd319, %rd86;
	@%p163 bra 	$L__BB11_109;
	setp.lt.f32 	%p164, %f82, %f211;
	mov.f32 	%f212, %f211;
	mov.u64 	%rd319, %rd318;
	@%p164 bra 	$L__BB11_109;
	setp.lt.s64 	%p165, %rd318, %rd86;
	selp.f32 	%f212, %f211, %f82, %p165;
	min.s64 	%rd319, %rd318, %rd86;
$L__BB11_109:
	setp.lt.s32 	%p166, %r37, 161;
	mov.f32 	%f213, %f212;
	mov.u64 	%rd320, %rd319;
	@%p166 bra 	$L__BB11_113;
	ld.shared.f32 	%f85, [_ZN6thrust24THRUST_300001_SM_1000_NS8cuda_cub4core6detail5shmemE+88];
	ld.shared.u64 	%rd89, [_ZN6thrust24THRUST_300001_SM_1000_NS8cuda_cub4core6detail5shmemE+96];
	setp.lt.f32 	%p167, %f212, %f85;
	mov.f32 	%f213, %f85;
	mov.u64 	%rd320, %rd89;
	@%p167 bra 	$L__BB11_113;
	setp.lt.f32 	%p168, %f85, %f212;
	mov.f32 	%f213, %f212;
	mov.u64 	%rd320, %rd319;
	@%p168 bra 	$L__BB11_113;
	setp.lt.s64 	%p169, %rd319, %rd89;
	selp.f32 	%f213, %f212, %f85, %p169;
	min.s64 	%rd320, %rd319, %rd89;
$L__BB11_113:
	setp.lt.s32 	%p170, %r37, 193;
	mov.f32 	%f214, %f213;
	mov.u64 	%rd321, %rd320;
	@%p170 bra 	$L__BB11_117;
	ld.shared.f32 	%f88, [_ZN6thrust24THRUST_300001_SM_1000_NS8cuda_cub4core6detail5shmemE+104];
	ld.shared.u64 	%rd92, [_ZN6thrust24THRUST_300001_SM_1000_NS8cuda_cub4core6detail5shmemE+112];
	setp.lt.f32 	%p171, %f213, %f88;
	mov.f32 	%f214, %f88;
	mov.u64 	%rd321, %rd92;
	@%p171 bra 	$L__BB11_117;
	setp.lt.f32 	%p172, %f88, %f213;
	mov.f32 	%f214, %f213;
	mov.u64 	%rd321, %rd320;
	@%p172 bra 	$L__BB11_117;
	setp.lt.s64 	%p173, %rd320, %rd92;
	selp.f32 	%f214, %f213, %f88, %p173;
	min.s64 	%rd321, %rd320, %rd92;
$L__BB11_117:
	setp.lt.s32 	%p174, %r37, 225;
	mov.f32 	%f247, %f214;
	mov.u64 	%rd355, %rd321;
	@%p174 bra 	$L__BB11_209;
	ld.shared.f32 	%f91, [_ZN6thrust24THRUST_300001_SM_1000_NS8cuda_cub4core6detail5shmemE+120];
	ld.shared.u64 	%rd95, [_ZN6thrust24THRUST_300001_SM_1000_NS8cuda_cub4core6detail5shmemE+128];
	setp.lt.f32 	%p175, %f214, %f91;
	mov.f32 	%f247, %f91;
	mov.u64 	%rd355, %rd95;
	@%p175 bra 	$L__BB11_209;
	setp.lt.f32 	%p176, %f91, %f214;
	mov.f32 	%f247, %f214;
	mov.u64 	%rd355, %rd321;
	@%p176 bra 	$L__BB11_209;
	setp.lt.s64 	%p177, %rd321, %rd95;
	selp.f32 	%f247, %f214, %f91, %p177;
	min.s64 	%rd355, %rd321, %rd95;
	bra.uni 	$L__BB11_209;
$L__BB11_121:
	mov.u32 	%r16, %tid.x;
	mul.wide.u32 	%rd208, %r16, 16;
	add.s64 	%rd189, %rd186, %rd208;
	// begin inline asm
	ld.global.nc.u64 %rd188, [%rd189];
	// end inline asm
	mov.b64 	{%r38, %r39}, %rd188;
	mov.b32 	%f93, %r38;
	add.s64 	%rd191, %rd189, 8;
	// begin inline asm
	ld.global.nc.u64 %rd190, [%rd191];
	// end inline asm
	add.s64 	%rd193, %rd189, 4096;
	// begin inline asm
	ld.global.nc.u64 %rd192, [%rd193];
	// end inline asm
	mov.b64 	{%r40, %r41}, %rd192;
	mov.b32 	%f215, %r40;
	add.s64 	%rd195, %rd189, 4104;
	// begin inline asm
	ld.global.nc.u64 %rd322, [%rd195];
	// end inline asm
	add.s64 	%rd197, %rd189, 8192;
	// begin inline asm
	ld.global.nc.u64 %rd196, [%rd197];
	// end inline asm
	mov.b64 	{%r42, %r43}, %rd196;
	mov.b32 	%f216, %r42;
	add.s64 	%rd199, %rd189, 8200;
	// begin inline asm
	ld.global.nc.u64 %rd323, [%rd199];
	// end inline asm
	add.s64 	%rd201, %rd189, 12288;
	// begin inline asm
	ld.global.nc.u64 %rd200, [%rd201];
	// end inline asm
	mov.b64 	{%r44, %r45}, %rd200;
	mov.b32 	%f217, %r44;
	add.s64 	%rd203, %rd189, 12296;
	// begin inline asm
	ld.global.nc.u64 %rd324, [%rd203];
	// end inline asm
	add.s64 	%rd205, %rd189, 16384;
	// begin inline asm
	ld.global.nc.u64 %rd204, [%rd205];
	// end inline asm
	mov.b64 	{%r46, %r47}, %rd204;
	mov.b32 	%f234, %r46;
	add.s64 	%rd207, %rd189, 16392;
	// begin inline asm
	ld.global.nc.u64 %rd342, [%rd207];
	// end inline asm
	setp.lt.f32 	%p3, %f93, %f215;
	@%p3 bra 	$L__BB11_123;
	setp.lt.f32 	%p4, %f215, %f93;
	setp.lt.s64 	%p5, %rd190, %rd322;
	or.pred  	%p6, %p4, %p5;
	selp.f32 	%f215, %f93, %f215, %p6;
	selp.b64 	%rd322, %rd190, %rd322, %p6;
$L__BB11_123:
	setp.lt.f32 	%p7, %f215, %f216;
	@%p7 bra 	$L__BB11_125;
	setp.lt.f32 	%p8, %f216, %f215;
	setp.lt.s64 	%p9, %rd322, %rd323;
	or.pred  	%p10, %p8, %p9;
	selp.f32 	%f216, %f215, %f216, %p10;
	selp.b64 	%rd323, %rd322, %rd323, %p10;
$L__BB11_125:
	setp.lt.f32 	%p11, %f216, %f217;
	@%p11 bra 	$L__BB11_127;
	setp.lt.f32 	%p12, %f217, %f216;
	setp.lt.s64 	%p13, %rd323, %rd324;
	or.pred  	%p14, %p12, %p13;
	selp.f32 	%f217, %f216, %f217, %p14;
	selp.b64 	%rd324, %rd323, %rd324, %p14;
$L__BB11_127:
	setp.lt.f32 	%p15, %f217, %f234;
	@%p15 bra 	$L__BB11_129;
	setp.lt.f32 	%p16, %f234, %f217;
	setp.lt.s64 	%p17, %rd324, %rd342;
	or.pred  	%p18, %p16, %p17;
	selp.f32 	%f234, %f217, %f234, %p18;
	selp.b64 	%rd342, %rd324, %rd342, %p18;
$L__BB11_129:
	setp.lt.u32 	%p19, %r37, 2560;
	mov.b32 	%r425, 1280;
	@%p19 bra 	$L__BB11_142;
	mov.b32 	%r424, 1280;
	mov.f32 	%f219, %f234;
	mov.u64 	%rd326, %rd342;
$L__BB11_131:
	add.s32 	%r50, %r424, %r16;
	mul.wide.u32 	%rd229, %r50, 16;
	add.s64 	%rd210, %rd186, %rd229;
	// begin inline asm
	ld.global.nc.u64 %rd209, [%rd210];
	// end inline asm
	mov.b64 	{%r51, %r52}, %rd209;
	mov.b32 	%f220, %r51;
	add.s64 	%rd212, %rd210, 8;
	// begin inline asm
	ld.global.nc.u64 %rd327, [%rd212];
	// end inline asm
	add.s64 	%rd214, %rd210, 4096;
	// begin inline asm
	ld.global.nc.u64 %rd213, [%rd214];
	// end inline asm
	mov.b64 	{%r53, %r54}, %rd213;
	mov.b32 	%f221, %r53;
	add.s64 	%rd216, %rd210, 4104;
	// begin inline asm
	ld.global.nc.u64 %rd328, [%rd216];
	// end inline asm
	add.s64 	%rd218, %rd210, 8192;
	// begin inline asm
	ld.global.nc.u64 %rd217, [%rd218];
	// end inline asm
	mov.b64 	{%r55, %r56}, %rd217;
	mov.b32 	%f222, %r55;
	add.s64 	%rd220, %rd210, 8200;
	// begin inline asm
	ld.global.nc.u64 %rd329, [%rd220];
	// end inline asm
	add.s64 	%rd222, %rd210, 12288;
	// begin inline asm
	ld.global.nc.u64 %rd221, [%rd222];
	// end inline asm
	mov.b64 	{%r57, %r58}, %rd221;
	mov.b32 	%f223, %r57;
	add.s64 	%rd224, %rd210, 12296;
	// begin inline asm
	ld.global.nc.u64 %rd330, [%rd224];
	// end inline asm
	add.s64 	%rd226, %rd210, 16384;
	// begin inline asm
	ld.global.nc.u64 %rd225, [%rd226];
	// end inline asm
	mov.b64 	{%r59, %r60}, %rd225;
	mov.b32 	%f234, %r59;
	add.s64 	%rd228, %rd210, 16392;
	// begin inline asm
	ld.global.nc.u64 %rd342, [%rd228];
	// end inline asm
	setp.lt.f32 	%p20, %f219, %f220;
	@%p20 bra 	$L__BB11_133;
	setp.lt.f32 	%p21, %f220, %f219;
	setp.lt.s64 	%p22, %rd326, %rd327;
	or.pred  	%p23, %p21, %p22;
	selp.f32 	%f220, %f219, %f220, %p23;
	selp.b64 	%rd327, %rd326, %rd327, %p23;
$L__BB11_133:
	setp.lt.f32 	%p24, %f220, %f221;
	@%p24 bra 	$L__BB11_135;
	setp.lt.f32 	%p25, %f221, %f220;
	setp.lt.s64 	%p26, %rd327, %rd328;
	or.pred  	%p27, %p25, %p26;
	selp.f32 	%f221, %f220, %f221, %p27;
	selp.b64 	%rd328, %rd327, %rd328, %p27;
$L__BB11_135:
	setp.lt.f32 	%p28, %f221, %f222;
	@%p28 bra 	$L__BB11_137;
	setp.lt.f32 	%p29, %f222, %f221;
	setp.lt.s64 	%p30, %rd328, %rd329;
	or.pred  	%p31, %p29, %p30;
	selp.f32 	%f222, %f221, %f222, %p31;
	selp.b64 	%rd329, %rd328, %rd329, %p31;
$L__BB11_137:
	setp.lt.f32 	%p32, %f222, %f223;
	@%p32 bra 	$L__BB11_139;
	setp.lt.f32 	%p33, %f223, %f222;
	setp.lt.s64 	%p34, %rd329, %rd330;
	or.pred  	%p35, %p33, %p34;
	selp.f32 	%f223, %f222, %f223, %p35;
	selp.b64 	%rd330, %rd329, %rd330, %p35;
$L__BB11_139:
	setp.lt.f32 	%p36, %f223, %f234;
	@%p36 bra 	$L__BB11_141;
	setp.lt.f32 	%p37, %f234, %f223;
	setp.lt.s64 	%p38, %rd330, %rd342;
	or.pred  	%p39, %p37, %p38;
	selp.f32 	%f234, %f223, %f234, %p39;
	selp.b64 	%rd342, %rd330, %rd342, %p39;
$L__BB11_141:
	add.s32 	%r425, %r424, 1280;
	add.s32 	%r61, %r424, 2560;
	setp.le.s32 	%p40, %r61, %r37;
	mov.u32 	%r424, %r425;
	mov.f32 	%f219, %f234;
	mov.u64 	%rd326, %rd342;
	@%p40 bra 	$L__BB11_131;
$L__BB11_142:
	setp.le.s32 	%p41, %r37, %r425;
	@%p41 bra 	$L__BB11_165;
	sub.s32 	%r20, %r37, %r425;
	setp.ge.s32 	%p42, %r16, %r20;
	@%p42 bra 	$L__BB11_165;
	not.b32 	%r62, %r16;
	add.s32 	%r63, %r37, %r62;
	sub.s32 	%r21, %r63, %r425;
	and.b32  	%r64, %r21, 768;
	setp.eq.s32 	%p43, %r64, 768;
	mov.u32 	%r429, %r16;
	@%p43 bra 	$L__BB11_150;
	add.s32 	%r427, %r16, %r425;
	shr.u32 	%r65, %r21, 8;
	add.s32 	%r66, %r65, 1;
	and.b32  	%r67, %r66, 3;
	neg.s32 	%r426, %r67;
	mov.u32 	%r429, %r16;
$L__BB11_146:
	.pragma "nounroll";
	mov.u64 	%rd127, %rd342;
	mov.f32 	%f123, %f234;
	mul.wide.u32 	%rd235, %r427, 16;
	add.s64 	%rd232, %rd186, %rd235;
	// begin inline asm
	ld.global.nc.u64 %rd231, [%rd232];
	// end inline asm
	mov.b64 	{%r68, %r69}, %rd231;
	mov.b32 	%f124, %r68;
	add.s64 	%rd234, %rd232, 8;
	// begin inline asm
	ld.global.nc.u64 %rd233, [%rd234];
	// end inline asm
	setp.lt.f32 	%p44, %f123, %f124;
	mov.f32 	%f234, %f124;
	mov.u64 	%rd342, %rd233;
	@%p44 bra 	$L__BB11_149;
	setp.lt.f32 	%p45, %f124, %f123;
	mov.f32 	%f234, %f123;
	mov.u64 	%rd342, %rd127;
	@%p45 bra 	$L__BB11_149;
	setp.lt.s64 	%p46, %rd127, %rd233;
	selp.f32 	%f234, %f123, %f124, %p46;
	min.s64 	%rd342, %rd127, %rd233;
$L__BB11_149:
	add.s32 	%r429, %r429, 256;
	add.s32 	%r427, %r427, 256;
	add.s32 	%r426, %r426, 1;
	setp.ne.s32 	%p47, %r426, 0;
	@%p47 bra 	$L__BB11_146;
$L__BB11_150:
	setp.lt.u32 	%p48, %r21, 768;
	@%p48 bra 	$L__BB11_165;
	cvt.u64.u32 	%rd236, %r429;
	cvt.u64.u32 	%rd237, %r425;
	add.s64 	%rd238, %rd236, %rd237;
	shl.b64 	%rd239, %rd238, 4;
	add.s64 	%rd240, %rd239, %rd186;
	add.s64 	%rd337, %rd240, 12296;
	add.s32 	%r430, %r429, %r425;
$L__BB11_152:
	mul.wide.u32 	%rd245, %r430, 16;
	add.s64 	%rd242, %rd186, %rd245;
	// begin inline asm
	ld.global.nc.u64 %rd241, [%rd242];
	// end inline asm
	mov.b64 	{%r70, %r71}, %rd241;
	mov.b32 	%f130, %r70;
	add.s64 	%rd244, %rd242, 8;
	// begin inline asm
	ld.global.nc.u64 %rd243, [%rd244];
	// end inline asm
	setp.lt.f32 	%p49, %f234, %f130;
	mov.f32 	%f231, %f130;
	mov.u64 	%rd339, %rd243;
	@%p49 bra 	$L__BB11_155;
	setp.lt.f32 	%p50, %f130, %f234;
	mov.f32 	%f231, %f234;
	mov.u64 	%rd339, %rd342;
	@%p50 bra 	$L__BB11_155;
	setp.lt.s64 	%p51, %rd342, %rd243;
	selp.f32 	%f231, %f234, %f130, %p51;
	min.s64 	%rd339, %rd342, %rd243;
$L__BB11_155:
	add.s64 	%rd247, %rd337, -8200;
	// begin inline asm
	ld.global.nc.u64 %rd246, [%rd247];
	// end inline asm
	mov.b64 	{%r72, %r73}, %rd246;
	mov.b32 	%f133, %r72;
	add.s64 	%rd249, %rd337, -8192;
	// begin inline asm
	ld.global.nc.u64 %rd248, [%rd249];
	// end inline asm
	setp.lt.f32 	%p52, %f231, %f133;
	mov.f32 	%f232, %f133;
	mov.u64 	%rd340, %rd248;
	@%p52 bra 	$L__BB11_158;
	setp.lt.f32 	%p53, %f133, %f231;
	mov.f32 	%f232, %f231;
	mov.u64 	%rd340, %rd339;
	@%p53 bra 	$L__BB11_158;
	setp.lt.s64 	%p54, %rd339, %rd248;
	selp.f32 	%f232, %f231, %f133, %p54;
	min.s64 	%rd340, %rd339, %rd248;
$L__BB11_158:
	add.s64 	%rd251, %rd337, -4104;
	// begin inline asm
	ld.global.nc.u64 %rd250, [%rd251];
	// end inline asm
	mov.b64 	{%r74, %r75}, %rd250;
	mov.b32 	%f136, %r74;
	add.s64 	%rd253, %rd337, -4096;
	// begin inline asm
	ld.global.nc.u64 %rd252, [%rd253];
	// end inline asm
	setp.lt.f32 	%p55, %f232, %f136;
	mov.f32 	%f233, %f136;
	mov.u64 	%rd341, %rd252;
	@%p55 bra 	$L__BB11_161;
	setp.lt.f32 	%p56, %f136, %f232;
	mov.f32 	%f233, %f232;
	mov.u64 	%rd341, %rd340;
	@%p56 bra 	$L__BB11_161;
	setp.lt.s64 	%p57, %rd340, %rd252;
	selp.f32 	%f233, %f232, %f136, %p57;
	min.s64 	%rd341, %rd340, %rd252;
$L__BB11_161:
	add.s64 	%rd255, %rd337, -8;
	// begin inline asm
	ld.global.nc.u64 %rd254, [%rd255];
	// end inline asm
	mov.b64 	{%r76, %r77}, %rd254;
	mov.b32 	%f139, %r76;
	// begin inline asm
	ld.global.nc.u64 %rd256, [%rd337];
	// end inline asm
	setp.lt.f32 	%p58, %f233, %f139;
	mov.f32 	%f234, %f139;
	mov.u64 	%rd342, %rd256;
	@%p58 bra 	$L__BB11_164;
	setp.lt.f32 	%p59, %f139, %f233;
	mov.f32 	%f234, %f233;
	mov.u64 	%rd342, %rd341;
	@%p59 bra 	$L__BB11_164;
	setp.lt.s64 	%p60, %rd341, %rd256;
	selp.f32 	%f234, %f233, %f139, %p60;
	min.s64 	%rd342, %rd341, %rd256;
$L__BB11_164:
	add.s32 	%r429, %r429, 1024;
	add.s64 	%rd337, %rd337, 16384;
	add.s32 	%r430, %r430, 1024;
	setp.lt.s32 	%p61, %r429, %r20;
	@%p61 bra 	$L__BB11_152;
$L__BB11_165:
	// begin inline asm
	mov.u32 %r78, %laneid;
	// end inline asm
	mov.b32 	%r80, %f234;
	mov.b32 	%r96, 1;
	mov.b32 	%r97, 31;
	mov.b32 	%r98, -1;
	// begin inline asm
	shfl.sync.down.b32 %r79, %r80, %r96, %r97, %r98;
	// end inline asm
	mov.b32 	%f143, %r79;
	// begin inline asm
	shfl.sync.down.b32 %r84, %r85, %r96, %r97, %r98;
	// end inline asm
	mov.b64 	{%r90, %r95}, %rd342;
	// begin inline asm
	shfl.sync.down.b32 %r89, %r90, %r96, %r97, %r98;
	// end inline asm
	// begin inline asm
	shfl.sync.down.b32 %r94, %r95, %r96, %r97, %r98;
	// end inline asm
	mov.b64 	%rd150, {%r89, %r94};
	setp.gt.s32 	%p62, %r78, 30;
	mov.f32 	%f236, %f234;
	mov.u64 	%rd344, %rd342;
	@%p62 bra 	$L__BB11_169;
	setp.lt.f32 	%p63, %f234, %f143;
	mov.f32 	%f236, %f143;
	mov.u64 	%rd344, %rd150;
	@%p63 bra 	$L__BB11_169;
	setp.gt.f32 	%p64, %f234, %f143;
	mov.f32 	%f236, %f234;
	mov.u64 	%rd344, %rd342;
	@%p64 bra 	$L__BB11_169;
	setp.lt.s64 	%p65, %rd342, %rd150;
	selp.f32 	%f236, %f234, %f143, %p65;
	min.s64 	%rd344, %rd342, %rd150;
$L__BB11_169:
	mov.b32 	%r100, %f236;
	mov.b32 	%r116, 2;
	mov.b32 	%r117, 31;
	mov.b32 	%r118, -1;
	// begin inline asm
	shfl.sync.down.b32 %r99, %r100, %r116, %r117, %r118;
	// end inline asm
	mov.b32 	%f146, %r99;
	// begin inline asm
	shfl.sync.down.b32 %r104, %r105, %r116, %r117, %r118;
	// end inline asm
	mov.b64 	{%r110, %r115}, %rd344;
	// begin inline asm
	shfl.sync.down.b32 %r109, %r110, %r116, %r117, %r118;
	// end inline asm
	// begin inline asm
	shfl.sync.down.b32 %r114, %r115, %r116, %r117, %r118;
	// end inline asm
	mov.b64 	%rd153, {%r109, %r114};
	setp.gt.s32 	%p66, %r78, 29;
	mov.f32 	%f237, %f236;
	mov.u64 	%rd345, %rd344;
	@%p66 bra 	$L__BB11_173;
	setp.lt.f32 	%p67, %f236, %f146;
	mov.f32 	%f237, %f146;
	mov.u64 	%rd345, %rd153;
	@%p67 bra 	$L__BB11_173;
	setp.gt.f32 	%p68, %f236, %f146;
	mov.f32 	%f237, %f236;
	mov.u64 	%rd345, %rd344;
	@%p68 bra 	$L__BB11_173;
	setp.lt.s64 	%p69, %rd344, %rd153;
	selp.f32 	%f237, %f236, %f146, %p69;
	min.s64 	%rd345, %rd344, %rd153;
$L__BB11_173:
	mov.b32 	%r120, %f237;
	mov.b32 	%r136, 4;
	mov.b32 	%r137, 31;
	mov.b32 	%r138, -1;
	// begin inline asm
	shfl.sync.down.b32 %r119, %r120, %r136, %r137, %r138;
	// end inline asm
	mov.b32 	%f149, %r119;
	// begin inline asm
	shfl.sync.down.b32 %r124, %r125, %r136, %r137, %r138;
	// end inline asm
	mov.b64 	{%r130, %r135}, %rd345;
	// begin inline asm
	shfl.sync.down.b32 %r129, %r130, %r136, %r137, %r138;
	// end inline asm
	// begin inline asm
	shfl.sync.down.b32 %r134, %r135, %r136, %r137, %r138;
	// end inline asm
	mov.b64 	%rd156, {%r129, %r134};
	setp.gt.s32 	%p70, %r78, 27;
	mov.f32 	%f238, %f237;
	mov.u64 	%rd346, %rd345;
	@%p70 bra 	$L__BB11_177;
	setp.lt.f32 	%p71, %f237, %f149;
	mov.f32 	%f238, %f149;
	mov.u64 	%rd346, %rd156;
	@%p71 bra 	$L__BB11_177;
	setp.gt.f32 	%p72, %f237, %f149;
	mov.f32 	%f238, %f237;
	mov.u64 	%rd346, %rd345;
	@%p72 bra 	$L__BB11_177;
	setp.lt.s64 	%p73, %rd345, %rd156;
	selp.f32 	%f238, %f237, %f149, %p73;
	min.s64 	%rd346, %rd345, %rd156;
$L__BB11_177:
	mov.b32 	%r140, %f238;
	mov.b32 	%r156, 8;
	mov.b32 	%r157, 31;
	mov.b32 	%r158, -1;
	// begin inline asm
	shfl.sync.down.b32 %r139, %r140, %r156, %r157, %r158;
	// end inline asm
	mov.b32 	%f152, %r139;
	// begin inline asm
	shfl.sync.down.b32 %r144, %r145, %r156, %r157, %r158;
	// end inline asm
	mov.b64 	{%r150, %r155}, %rd346;
	// begin inline asm
	shfl.sync.down.b32 %r149, %r150, %r156, %r157, %r158;
	// end inline asm
	// begin inline asm
	shfl.sync.down.b32 %r154, %r155, %r156, %r157, %r158;
	// end inline asm
	mov.b64 	%rd159, {%r149, %r154};
	setp.gt.s32 	%p74, %r78, 23;
	mov.f32 	%f239, %f238;
	mov.u64 	%rd347, %rd346;
	@%p74 bra 	$L__BB11_181;
	setp.lt.f32 	%p75, %f238, %f152;
	mov.f32 	%f239, %f152;
	mov.u64 	%rd347, %rd159;
	@%p75 bra 	$L__BB11_181;
	setp.gt.f32 	%p76, %f238, %f152;
	mov.f32 	%f239, %f238;
	mov.u64 	%rd347, %rd346;
	@%p76 bra 	$L__BB11_181;
	setp.lt.s64 	%p77, %rd346, %rd159;
	selp.f32 	%f239, %f238, %f152, %p77;
	min.s64 	%rd347, %rd346, %rd159;
$L__BB11_181:
	mov.b32 	%r160, %f239;
	mov.b32 	%r176, 16;
	mov.b32 	%r177, 31;
	mov.b32 	%r178, -1;
	// begin inline asm
	shfl.sync.down.b32 %r159, %r160, %r176, %r177, %r178;
	// end inline asm
	mov.b32 	%f155, %r159;
	// begin inline asm
	shfl.sync.down.b32 %r164, %r165, %r176, %r177, %r178;
	// end inline asm
	mov.b64 	{%r170, %r175}, %rd347;
	// begin inline asm
	shfl.sync.down.b32 %r169, %r170, %r176, %r177, %r178;
	// end inline asm
	// begin inline asm
	shfl.sync.down.b32 %r174, %r175, %r176, %r177, %r178;
	// end inline asm
	mov.b64 	%rd162, {%r169, %r174};
	setp.gt.s32 	%p78, %r78, 15;
	mov.f32 	%f247, %f239;
	mov.u64 	%rd355, %rd347;
	@%p78 bra 	$L__BB11_185;
	setp.lt.f32 	%p79, %f239, %f155;
	mov.f32 	%f247, %f155;
	mov.u64 	%rd355, %rd162;
	@%p79 bra 	$L__BB11_185;
	setp.gt.f32 	%p80, %f239, %f155;
	mov.f32 	%f247, %f239;
	mov.u64 	%rd355, %rd347;
	@%p80 bra 	$L__BB11_185;
	setp.lt.s64 	%p81, %rd347, %rd162;
	selp.f32 	%f247, %f239, %f155, %p81;
	min.s64 	%rd355, %rd347, %rd162;
$L__BB11_185:
	setp.ne.s32 	%p82, %r78, 0;
	@%p82 bra 	$L__BB11_187;
	shr.u32 	%r179, %r16, 1;
	and.b32  	%r180, %r179, 496;
	mov.u32 	%r181, _ZN6thrust24THRUST_300001_SM_1000_NS8cuda_cub4core6detail5shmemE;
	add.s32 	%r182, %r181, %r180;
	st.shared.f32 	[%r182+8], %f247;
	st.shared.u64 	[%r182+16], %rd355;
$L__BB11_187:
	bar.sync 	0;
	setp.ne.s32 	%p83, %r16, 0;
	@%p83 bra 	$L__BB11_209;
	ld.shared.f32 	%f158, [_ZN6thrust24THRUST_300001_SM_1000_NS8cuda_cub4core6detail5shmemE+24];
	ld.shared.u64 	%rd165, [_ZN6thrust24THRUST_300001_SM_1000_NS8cuda_cub4core6detail5shmemE+32];
	setp.lt.f32 	%p84, %f247, %f158;
	mov.f32 	%f241, %f158;
	mov.u64 	%rd349, %rd165;
	@%p84 bra 	$L__BB11_191;
	setp.lt.f32 	%p85, %f158, %f247;
	mov.f32 	%f241, %f247;
	mov.u64 	%rd349, %rd355;
	@%p85 bra 	$L__BB11_191;
	setp.lt.s64 	%p86, %rd355, %rd165;
	selp.f32 	%f241, %f247, %f158, %p86;
	min.s64 	%rd349, %rd355, %rd165;
$L__BB11_191:
	ld.shared.f32 	%f161, [_ZN6thrust24THRUST_300001_SM_1000_NS8cuda_cub4core6detail5shmemE+40];
	ld.shared.u64 	%rd168, [_ZN6thrust24THRUST_300001_SM_1000_NS8cuda_cub4core6detail5shmemE+48];
	setp.lt.f32 	%p87, %f241, %f161;
	mov.f32 	%f242, %f161;
	mov.u64 	%rd350, %rd168;
	@%p87 bra 	$L__BB11_194;
	setp.lt.f32 	%p88, %f161, %f241;
	mov.f32 	%f242, %f241;
	mov.u64 	%rd350, %rd349;
	@%p88 bra 	$L__BB11_194;
	setp.lt.s64 	%p89, %rd349, %rd168;
	selp.f32 	%f242, %f241, %f161, %p89;
	min.s64 	%rd350, %rd349, %rd168;
$L__BB11_194:
	ld.shared.f32 	%f164, [_ZN6thrust24THRUST_300001_SM_1000_NS8cuda_cub4core6detail5shmemE+56];
	ld.shared.u64 	%rd171, [_ZN6thrust24THRUST_300001_SM_1000_NS8cuda_cub4core6detail5shmemE+64];
	setp.lt.f32 	%p90, %f242, %f164;
	mov.f32 	%f243, %f164;
	mov.u64 	%rd351, %rd171;
	@%p90 bra 	$L__BB11_197;
	setp.lt.f32 	%p91, %f164, %f242;
	mov.f32 	%f243, %f242;
	mov.u64 	%rd351, %rd350;
	@%p91 bra 	$L__BB11_197;
	setp.lt.s64 	%p92, %rd350, %rd171;
	selp.f32 	%f243, %f242, %f164, %p92;
	min.s64 	%rd351, %rd350, %rd171;
$L__BB11_197:
	ld.shared.f32 	%f167, [_ZN6thrust24THRUST_300001_SM_1000_NS8cuda_cub4core6detail5shmemE+72];
	ld.shared.u64 	%rd174, [_ZN6thrust24THRUST_300001_SM_1000_NS8cuda_cub4core6detail5shmemE+80];
	setp.lt.f32 	%p93, %f243, %f167;
	mov.f32 	%f244, %f167;
	mov.u64 	%rd352, %rd174;
	@%p93 bra 	$L__BB11_200;
	setp.lt.f32 	%p94, %f167, %f243;
	mov.f32 	%f244, %f243;
	mov.u64 	%rd352, %rd351;
	@%p94 bra 	$L__BB11_200;
	setp.lt.s64 	%p95, %rd351, %rd174;
	selp.f32 	%f244, %f243, %f167, %p95;
	min.s64 	%rd352, %rd351, %rd174;
$L__BB11_200:
	ld.shared.f32 	%f170, [_ZN6thrust24THRUST_300001_SM_1000_NS8cuda_cub4core6detail5shmemE+88];
	ld.shared.u64 	%rd177, [_ZN6thrust24THRUST_300001_SM_1000_NS8cuda_cub4core6detail5shmemE+96];
	setp.lt.f32 	%p96, %f244, %f170;
	mov.f32 	%f245, %f170;
	mov.u64 	%rd353, %rd177;
	@%p96 bra 	$L__BB11_203;
	setp.lt.f32 	%p97, %f170, %f244;
	mov.f32 	%f245, %f244;
	mov.u64 	%rd353, %rd352;
	@%p97 bra 	$L__BB11_203;
	setp.lt.s64 	%p98, %rd352, %rd177;
	selp.f32 	%f245, %f244, %f170, %p98;
	min.s64 	%rd353, %rd352, %rd177;
$L__BB11_203:
	ld.shared.f32 	%f173, [_ZN6thrust24THRUST_300001_SM_1000_NS8cuda_cub4core6detail5shmemE+104];
	ld.shared.u64 	%rd180, [_ZN6thrust24THRUST_300001_SM_1000_NS8cuda_cub4core6detail5shmemE+112];
	setp.lt.f32 	%p99, %f245, %f173;
	mov.f32 	%f246, %f173;
	mov.u64 	%rd354, %rd180;
	@%p99 bra 	$L__BB11_206;
	setp.lt.f32 	%p100, %f173, %f245;
	mov.f32 	%f246, %f245;
	mov.u64 	%rd354, %rd353;
	@%p100 bra 	$L__BB11_206;
	setp.lt.s64 	%p101, %rd353, %rd180;
	selp.f32 	%f246, %f245, %f173, %p101;
	min.s64 	%rd354, %rd353, %rd180;
$L__BB11_206:
	ld.shared.f32 	%f176, [_ZN6thrust24THRUST_300001_SM_1000_NS8cuda_cub4core6detail5shmemE+120];
	ld.shared.u64 	%rd183, [_ZN6thrust24THRUST_300001_SM_1000_NS8cuda_cub4core6detail5shmemE+128];
	setp.lt.f32 	%p102, %f246, %f176;
	mov.f32 	%f247, %f176;
	mov.u64 	%rd355, %rd183;
	@%p102 bra 	$L__BB11_209;
	setp.lt.f32 	%p103, %f176, %f246;
	mov.f32 	%f247, %f246;
	mov.u64 	%rd355, %rd354;
	@%p103 bra 	$L__BB11_209;
	setp.lt.s64 	%p104, %rd354, %rd183;
	selp.f32 	%f247, %f246, %f176, %p104;
	min.s64 	%rd355, %rd354, %rd183;
$L__BB11_209:
	mov.u32 	%r418, %tid.x;
	setp.ne.s32 	%p221, %r418, 0;
	@%p221 bra 	$L__BB11_211;
	cvta.to.global.u64 	%rd287, %rd187;
	st.global.f32 	[%rd287], %f247;
	st.global.u64 	[%rd287+8], %rd355;
$L__BB11_211:
	ret;

}
	// .globl	_ZN6thrust24THRUST_300001_SM_1000_NS8cuda_cub4core6detail13_kernel_agentINS1_8__reduce11ReduceAgentINS0_12zip_iteratorIN4cuda3std3__45tupleIJNS0_10device_ptrIfEENS0_17counting_iteratorIlNS0_11use_defaultESF_SF_EEEEEEEPNSB_IJflEEESJ_lNS1_9__extrema9arg_max_fIflNSA_4lessIfEEEEEEJSI_SK_lSP_EEEvDpT0_
.visible .entry _ZN6thrust24THRUST_300001_SM_1000_NS8cuda_cub4core6detail13_kernel_agentINS1_8__reduce11ReduceAgentINS0_12zip_iteratorIN4cuda3std3__45tupleIJNS0_10device_ptrIfEENS0_17counting_iteratorIlNS0_11use_defaultESF_SF_EEEEEEEPNSB_IJflEEESJ_lNS1_9__extrema9arg_max_fIflNSA_4lessIfEEEEEEJSI_SK_lSP_EEEvDpT0_(
	.param .align 8 .b8 _ZN6thrust24THRUST_300001_SM_1000_NS8cuda_cub4core6detail13_kernel_agentINS1_8__reduce11ReduceAgentINS0_12zip_iteratorIN4cuda3std3__45tupleIJNS0_10device_ptrIfEENS0_17counting_iteratorIlNS0_11use_defaultESF_SF_EEEEEEEPNSB_IJflEEESJ_lNS1_9__extrema9arg_max_fIflNSA_4lessIfEEEEEEJSI_SK_lSP_EEEvDpT0__param_0[16],
	.param .u64 .ptr .align 1 _ZN6thrust24THRUST_300001_SM_1000_NS8cuda_cub4core6detail13_kernel_agentINS1_8__reduce11ReduceAgentINS0_12zip_iteratorIN4cuda3std3__45tupleIJNS0_10device_ptrIfEENS0_17counting_iteratorIlNS0_11use_defaultESF_SF_EEEEEEEPNSB_IJflEEESJ_lNS1_9__extrema9arg_max_fIflNSA_4lessIfEEEEEEJSI_SK_lSP_EEEvDpT0__param_1,
	.param .u64 _ZN6thrust24THRUST_300001_SM_1000_NS8cuda_cub4core6detail13_kernel_agentINS1_8__reduce11ReduceAgentINS0_12zip_iteratorIN4cuda3std3__45tupleIJNS0_10device_ptrIfEENS0_17counting_iteratorIlNS0_11use_defaultESF_SF_EEEEEEEPNSB_IJflEEESJ_lNS1_9__extrema9arg_max_fIflNSA_4lessIfEEEEEEJSI_SK_lSP_EEEvDpT0__param_2,
	.param .align 1 .b8 _ZN6thrust24THRUST_300001_SM_1000_NS8cuda_cub4core6detail13_kernel_agentINS1_8__reduce11ReduceAgentINS0_12zip_iteratorIN4cuda3std3__45tupleIJNS0_10device_ptrIfEENS0_17counting_iteratorIlNS0_11use_defaultESF_SF_EEEEEEEPNSB_IJflEEESJ_lNS1_9__extrema9arg_max_fIflNSA_4lessIfEEEEEEJSI_SK_lSP_EEEvDpT0__param_3[1]
)
.maxntid 256
{
	.reg .pred 	%p<213>;
	.reg .b32 	%r<391>;
	.reg .b32 	%f<242>;
	.reg .b64 	%rd<307>;

	ld.param.u64 	%rd192, [_ZN6thrust24THRUST_300001_SM_1000_NS8cuda_cub4core6detail13_kernel_agentINS1_8__reduce11ReduceAgentINS0_12zip_iteratorIN4cuda3std3__45tupleIJNS0_10device_ptrIfEENS0_17counting_iteratorIlNS0_11use_defaultESF_SF_EEEEEEEPNSB_IJflEEESJ_lNS1_9__extrema9arg_max_fIflNSA_4lessIfEEEEEEJSI_SK_lSP_EEEvDpT0__param_0+8];
	ld.param.u64 	%rd191, [_ZN6thrust24THRUST_300001_SM_1000_NS8cuda_cub4core6detail13_kernel_agentINS1_8__reduce11ReduceAgentINS0_12zip_iteratorIN4cuda3std3__45tupleIJNS0_10device_ptrIfEENS0_17counting_iteratorIlNS0_11use_defaultESF_SF_EEEEEEEPNSB_IJflEEESJ_lNS1_9__extrema9arg_max_fIflNSA_4lessIfEEEEEEJSI_SK_lSP_EEEvDpT0__param_0];
	ld.param.u64 	%rd194, [_ZN6thrust24THRUST_300001_SM_1000_NS8cuda_cub4core6detail13_kernel_agentINS1_8__reduce11ReduceAgentINS0_12zip_iteratorIN4cuda3std3__45tupleIJNS0_10device_ptrIfEENS0_17counting_iteratorIlNS0_11use_defaultESF_SF_EEEEEEEPNSB_IJflEEESJ_lNS1_9__extrema9arg_max_fIflNSA_4lessIfEEEEEEJSI_SK_lSP_EEEvDpT0__param_2];
	setp.eq.s64 	%p1, %rd194, 0;
	@%p1 bra 	$L__BB12_206;
	cvta.to.global.u64 	%rd1, %rd191;
	setp.gt.s64 	%p2, %rd194, 1279;
	@%p2 bra 	$L__BB12_122;
	cvt.u32.u64 	%r1, %rd194;
	mov.u32 	%r2, %tid.x;
	setp.ge.s32 	%p96, %r2, %r1;
	mov.f32 	%f188, 0f00000000;
	mov.b64 	%rd249, 0;
	mov.u32 	%r385, %r2;
	@%p96 bra 	$L__BB12_4;
	cvt.u64.u32 	%rd225, %r2;
	mul.wide.u32 	%rd226, %r2, 4;
	add.s64 	%rd227, %rd1, %rd226;
	add.s64 	%rd249, %rd192, %rd225;
	ld.global.f32 	%f188, [%rd227];
	add.s32 	%r385, %r2, 256;
$L__BB12_4:
	setp.ge.s32 	%p97, %r385, %r1;
	@%p97 bra 	$L__BB12_26;
	not.b32 	%r154, %r385;
	add.s32 	%r5, %r154, %r1;
	and.b32  	%r155, %r5, 768;
	setp.eq.s32 	%p98, %r155, 768;
	@%p98 bra 	$L__BB12_11;
	cvt.u64.u32 	%rd229, %r385;
	add.s64 	%rd240, %rd192, %rd229;
	mul.wide.u32 	%rd230, %r385, 4;
	add.s64 	%rd239, %rd1, %rd230;
	shr.u32 	%r156, %r5, 8;
	add.s32 	%r157, %r156, 1;
	and.b32  	%r158, %r157, 3;
	neg.s32 	%r383, %r158;
$L__BB12_7:
	.pragma "nounroll";
	mov.u64 	%rd9, %rd249;
	mov.f32 	%f3, %f188;
	ld.global.f32 	%f4, [%rd239];
	setp.lt.f32 	%p99, %f3, %f4;
	mov.u64 	%rd249, %rd240;
	mov.f32 	%f188, %f4;
	@%p99 bra 	$L__BB12_10;
	setp.lt.f32 	%p100, %f4, %f3;
	mov.u64 	%rd249, %rd9;
	mov.f32 	%f188, %f3;
	@%p100 bra 	$L__BB12_10;
	setp.lt.s64 	%p101, %rd9, %rd240;
	min.s64 	%rd249, %rd9, %rd240;
	selp.f32 	%f188, %f3, %f4, %p101;
$L__BB12_10:
	add.s32 	%r385, %r385, 256;
	add.s64 	%rd240, %rd240, 256;
	add.s64 	%rd239, %rd239, 1024;
	add.s32 	%r383, %r383, 1;
	setp.ne.s32 	%p102, %r383, 0;
	@%p102 bra 	$L__BB12_7;
$L__BB12_11:
	setp.lt.u32 	%p103, %r5, 768;
	@%p103 bra 	$L__BB12_26;
	add.s32 	%r386, %r385, 512;
$L__BB12_13:
	mov.u32 	%r13, %r386;
	add.s32 	%r159, %r13, -512;
	cvt.s64.s32 	%rd231, %r159;
	mul.wide.s32 	%rd232, %r159, 4;
	add.s64 	%rd17, %rd1, %rd232;
	add.s64 	%rd18, %rd192, %rd231;
	ld.global.f32 	%f10, [%rd17];
	setp.lt.f32 	%p104, %f188, %f10;
	mov.u64 	%rd246, %rd18;
	mov.f32 	%f185, %f10;
	@%p104 bra 	$L__BB12_16;
	setp.lt.f32 	%p105, %f10, %f188;
	mov.u64 	%rd246, %rd249;
	mov.f32 	%f185, %f188;
	@%p105 bra 	$L__BB12_16;
	setp.lt.s64 	%p106, %rd249, %rd18;
	min.s64 	%rd246, %rd249, %rd18;
	selp.f32 	%f185, %f188, %f10, %p106;
$L__BB12_16:
	add.s32 	%r160, %r13, -256;
	cvt.s64.s32 	%rd233, %r160;
	add.s64 	%rd21, %rd192, %rd233;
	ld.global.f32 	%f13, [%rd17+1024];
	setp.lt.f32 	%p107, %f185, %f13;
	mov.u64 	%rd247, %rd21;
	mov.f32 	%f186, %f13;
	@%p107 bra 	$L__BB12_19;
	setp.lt.f32 	%p108, %f13, %f185;
	mov.u64 	%rd247, %rd246;
	mov.f32 	%f186, %f185;
	@%p108 bra 	$L__BB12_19;
	setp.lt.s64 	%p109, %rd246, %rd21;
	min.s64 	%rd247, %rd246, %rd21;
	selp.f32 	%f186, %f185, %f13, %p109;
$L__BB12_19:
	cvt.s64.s32 	%rd234, %r13;
	add.s64 	%rd24, %rd192, %rd234;
	ld.global.f32 	%f16, [%rd17+2048];
	setp.lt.f32 	%p110, %f186, %f16;
	mov.u64 	%rd248, %rd24;
	mov.f32 	%f187, %f16;
	@%p110 bra 	$L__BB12_22;
	setp.lt.f32 	%p111, %f16, %f186;
	mov.u64 	%rd248, %rd247;
	mov.f32 	%f187, %f186;
	@%p111 bra 	$L__BB12_22;
	setp.lt.s64 	%p112, %rd247, %rd24;
	min.s64 	%rd248, %rd247, %rd24;
	selp.f32 	%f187, %f186, %f16, %p112;
$L__BB12_22:
	add.s32 	%r161, %r13, 256;
	cvt.s64.s32 	%rd235, %r161;
	add.s64 	%rd27, %rd192, %rd235;
	ld.global.f32 	%f19, [%rd17+3072];
	setp.lt.f32 	%p113, %f187, %f19;
	mov.u64 	%rd249, %rd27;
	mov.f32 	%f188, %f19;
	@%p113 bra 	$L__BB12_25;
	setp.lt.f32 	%p114, %f19, %f187;
	mov.u64 	%rd249, %rd248;
	mov.f32 	%f188, %f187;
	@%p114 bra 	$L__BB12_25;
	setp.lt.s64 	%p115, %rd248, %rd27;
	min.s64 	%rd249, %rd248, %rd27;
	selp.f32 	%f188, %f187, %f19, %p115;
$L__BB12_25:
	add.s32 	%r386, %r13, 1024;
	add.s32 	%r162, %r13, 512;
	setp.lt.s32 	%p116, %r162, %r1;
	@%p116 bra 	$L__BB12_13;
$L__BB12_26:
	setp.lt.s32 	%p117, %r1, 256;
	@%p117 bra 	$L__BB12_71;
	// begin inline asm
	mov.u32 %r276, %laneid;
	// end inline asm
	mov.b32 	%r278, %f188;
	mov.b32 	%r294, 1;
	mov.b32 	%r295, 31;
	mov.b32 	%r296, -1;
	// begin inline asm
	shfl.sync.down.b32 %r277, %r278, %r294, %r295, %r296;
	// end inline asm
	mov.b32 	%f23, %r277;
	// begin inline asm
	shfl.sync.down.b32 %r282, %r283, %r294, %r295, %r296;
	// end inline asm
	mov.b64 	{%r288, %r293}, %rd249;
	// begin inline asm
	shfl.sync.down.b32 %r287, %r288, %r294, %r295, %r296;
	// end inline asm
	// begin inline asm
	shfl.sync.down.b32 %r292, %r293, %r294, %r295, %r296;
	// end inline asm
	mov.b64 	%rd31, {%r287, %r292};
	setp.gt.s32 	%p169, %r276, 30;
	mov.u64 	%rd251, %rd249;
	mov.f32 	%f190, %f188;
	@%p169 bra 	$L__BB12_31;
	setp.lt.f32 	%p170, %f188, %f23;
	mov.u64 	%rd251, %rd31;
	mov.f32 	%f190, %f23;
	@%p170 bra 	$L__BB12_31;
	setp.gt.f32 	%p171, %f188, %f23;
	mov.u64 	%rd251, %rd249;
	mov.f32 	%f190, %f188;
	@%p171 bra 	$L__BB12_31;
	setp.lt.s64 	%p172, %rd249, %rd31;
	min.s64 	%rd251, %rd249, %rd31;
	selp.f32 	%f190, %f188, %f23, %p172;
$L__BB12_31:
	mov.b32 	%r298, %f190;
	mov.b32 	%r314, 2;
	mov.b32 	%r315, 31;
	mov.b32 	%r316, -1;
	// begin inline asm
	shfl.sync.down.b32 %r297, %r298, %r314, %r315, %r316;
	// end inline asm
	mov.b32 	%f26, %r297;
	// begin inline asm
	shfl.sync.down.b32 %r302, %r303, %r314, %r315, %r316;
	// end inline asm
	mov.b64 	{%r308, %r313}, %rd251;
	// begin inline asm
	shfl.sync.down.b32 %r307, %r308, %r314, %r315, %r316;
	// end inline asm
	// begin inline asm
	shfl.sync.down.b32 %r312, %r313, %r314, %r315, %r316;
	// end inline asm
	mov.b64 	%rd34, {%r307, %r312};
	setp.gt.s32 	%p173, %r276, 29;
	mov.u64 	%rd252, %rd251;
	mov.f32 	%f191, %f190;
	@%p173 bra 	$L__BB12_35;
	setp.lt.f32 	%p174, %f190, %f26;
	mov.u64 	%rd252, %rd34;
	mov.f32 	%f191, %f26;
	@%p174 bra 	$L__BB12_35;
	setp.gt.f32 	%p175, %f190, %f26;
	mov.u64 	%rd252, %rd251;
	mov.f32 	%f191, %f190;
	@%p175 bra 	$L__BB12_35;
	setp.lt.s64 	%p176, %rd251, %rd34;
	min.s64 	%rd252, %rd251, %rd34;
	selp.f32 	%f191, %f190, %f26, %p176;
$L__BB12_35:
	mov.b32 	%r318, %f191;
	mov.b32 	%r334, 4;
	mov.b32 	%r335, 31;
	mov.b32 	%r336, -1;
	// begin inline asm
	shfl.sync.down.b32 %r317, %r318, %r334, %r335, %r336;
	// end inline asm
	mov.b32 	%f29, %r317;
	// begin inline asm
	shfl.sync.down.b32 %r322, %r323, %r334, %r335, %r336;
	// end inline asm
	mov.b64 	{%r328, %r333}, %rd252;
	// begin inline asm
	shfl.sync.down.b32 %r327, %r328, %r334, %r335, %r336;
	// end inline asm
	// begin inline asm
	shfl.sync.down.b32 %r332, %r333, %r334, %r335, %r336;
	// end inline asm
	mov.b64 	%rd37, {%r327, %r332};
	setp.gt.s32 	%p177, %r276, 27;
	mov.u64 	%rd253, %rd252;
	mov.f32 	%f192, %f191;
	@%p177 bra 	$L__BB12_39;
	setp.lt.f32 	%p178, %f191, %f29;
	mov.u64 	%rd253, %rd37;
	mov.f32 	%f192, %f29;
	@%p178 bra 	$L__BB12_39;
	setp.gt.f32 	%p179, %f191, %f29;
	mov.u64 	%rd253, %rd252;
	mov.f32 	%f192, %f191;
	@%p179 bra 	$L__BB12_39;
	setp.lt.s64 	%p180, %rd252, %rd37;
	min.s64 	%rd253, %rd252, %rd37;
	selp.f32 	%f192, %f191, %f29, %p180;
$L__BB12_39:
	mov.b32 	%r338, %f192;
	mov.b32 	%r354, 8;
	mov.b32 	%r355, 31;
	mov.b32 	%r356, -1;
	// begin inline asm
	shfl.sync.down.b32 %r337, %r338, %r354, %r355, %r356;
	// end inline asm
	mov.b32 	%f32, %r337;
	// begin inline asm
	shfl.sync.down.b32 %r342, %r343, %r354, %r355, %r356;
	// end inline asm
	mov.b64 	{%r348, %r353}, %rd253;
	// begin inline asm
	shfl.sync.down.b32 %r347, %r348, %r354, %r355, %r356;
	// end inline asm
	// begin inline asm
	shfl.sync.down.b32 %r352, %r353, %r354, %r355, %r356;
	// end inline asm
	mov.b64 	%rd40, {%r347, %r352};
	setp.gt.s32 	%p181, %r276, 23;
	mov.u64 	%rd254, %rd253;
	mov.f32 	%f193, %f192;
	@%p181 bra 	$L__BB12_43;
	setp.lt.f32 	%p182, %f192, %f32;
	mov.u64 	%rd254, %rd40;
	mov.f32 	%f193, %f32;
	@%p182 bra 	$L__BB12_43;
	setp.gt.f32 	%p183, %f192, %f32;
	mov.u64 	%rd254, %rd253;
	mov.f32 	%f193, %f192;
	@%p183 bra 	$L__BB12_43;
	setp.lt.s64 	%p184, %rd253, %rd40;
	min.s64 	%rd254, %rd253, %rd40;
	selp.f32 	%f193, %f192, %f32, %p184;
$L__BB12_43:
	mov.b32 	%r358, %f193;
	mov.b32 	%r374, 16;
	mov.b32 	%r375, 31;
	mov.b32 	%r376, -1;
	// begin inline asm
	shfl.sync.down.b32 %r357, %r358, %r374, %r375, %r376;
	// end inline asm
	mov.b32 	%f35, %r357;
	// begin inline asm
	shfl.sync.down.b32 %r362, %r363, %r374, %r375, %r376;
	// end inline asm
	mov.b64 	{%r368, %r373}, %rd254;
	// begin inline asm
	shfl.sync.down.b32 %r367, %r368, %r374, %r375, %r376;
	// end inline asm
	// begin inline asm
	shfl.sync.down.b32 %r372, %r373, %r374, %r375, %r376;
	// end inline asm
	mov.b64 	%rd43, {%r367, %r372};
	setp.gt.s32 	%p185, %r276, 15;
	mov.u64 	%rd306, %rd254;
	mov.f32 	%f241, %f193;
	@%p185 bra 	$L__BB12_47;
	setp.lt.f32 	%p186, %f193, %f35;
	mov.u64 	%rd306, %rd43;
	mov.f32 	%f241, %f35;
	@%p186 bra 	$L__BB12_47;
	setp.gt.f32 	%p187, %f193, %f35;
	mov.u64 	%rd306, %rd254;
	mov.f32 	%f241, %f193;
	@%p187 bra 	$L__BB12_47;
	setp.lt.s64 	%p188, %rd254, %rd43;
	min.s64 	%rd306, %rd254, %rd43;
	selp.f32 	%f241, %f193, %f35, %p188;
$L__BB12_47:
	setp.ne.s32 	%p189, %r276, 0;
	@%p189 bra 	$L__BB12_49;
	shr.u32 	%r377, %r2, 1;
	and.b32  	%r378, %r377, 496;
	mov.u32 	%r379, _ZN6thrust24THRUST_300001_SM_1000_NS8cuda_cub4core6detail5shmemE;
	add.s32 	%r380, %r379, %r378;
	st.shared.f32 	[%r380+8], %f241;
	st.shared.u64 	[%r380+16], %rd306;
$L__BB12_49:
	bar.sync 	0;
	setp.ne.s32 	%p190, %r2, 0;
	@%p190 bra 	$L__BB12_204;
	ld.shared.f32 	%f38, [_ZN6thrust24THRUST_300001_SM_1000_NS8cuda_cub4core6detail5shmemE+24];
	ld.shared.u64 	%rd46, [_ZN6thrust24THRUST_300001_SM_1000_NS8cuda_cub4core6detail5shmemE+32];
	setp.lt.f32 	%p191, %f241, %f38;
	mov.u64 	%rd256, %rd46;
	mov.f32 	%f195, %f38;
	@%p191 bra 	$L__BB12_53;
	setp.lt.f32 	%p192, %f38, %f241;
	mov.u64 	%rd256, %rd306;
	mov.f32 	%f195, %f241;
	@%p192 bra 	$L__BB12_53;
	setp.lt.s64 	%p193, %rd306, %rd46;
	min.s64 	%rd256, %rd306, %rd46;
	selp.f32 	%f195, %f241, %f38, %p193;
$L__BB12_53:
	ld.shared.f32 	%f41, [_ZN6thrust24THRUST_300001_SM_1000_NS8cuda_cub4core6detail5shmemE+40];
	ld.shared.u64 	%rd49, [_ZN6thrust24THRUST_300001_SM_1000_NS8cuda_cub4core6detail5shmemE+48];
	setp.lt.f32 	%p194, %f195, %f41;
	mov.u64 	%rd257, %rd49;
	mov.f32 	%f196, %f41;
	@%p194 bra 	$L__BB12_56;
	setp.lt.f32 	%p195, %f41, %f195;
	mov.u64 	%rd257, %rd256;
	mov.f32 	%f196, %f195;
	@%p195 bra 	$L__BB12_56;
	setp.lt.s64 	%p196, %rd256, %rd49;
	min.s64 	%rd257, %rd256, %rd49;
	selp.f32 	%f196, %f195, %f41, %p196;
$L__BB12_56:
	ld.shared.f32 	%f44, [_ZN6thrust24THRUST_300001_SM_1000_NS8cuda_cub4core6detail5shmemE+56];
	ld.shared.u64 	%rd52, [_ZN6thrust24THRUST_300001_SM_1000_NS8cuda_cub4core6detail5shmemE+64];
	setp.lt.f32 	%p197, %f196, %f44;
	mov.u64 	%rd258, %rd52;
	mov.f32 	%f197, %f44;
	@%p197 bra 	$L__BB12_59;
	setp.lt.f32 	%p198, %f44, %f196;
	mov.u64 	%rd258, %rd257;
	mov.f32 	%f197, %f196;
	@%p198 bra 	$L__BB12_59;
	setp.lt.s64 	%p199, %rd257, %rd52;
	min.s64 	%rd258, %rd257, %rd52;
	selp.f32 	%f197, %f196, %f44, %p199;
$L__BB12_59:
	ld.shared.f32 	%f47, [_ZN6thrust24THRUST_300001_SM_1000_NS8cuda_cub4core6detail5shmemE+72];
	ld.shared.u64 	%rd55, [_ZN6thrust24THRUST_300001_SM_1000_NS8cuda_cub4core6detail5shmemE+80];
	setp.lt.f32 	%p200, %f197, %f47;
	mov.u64 	%rd259, %rd55;
	mov.f32 	%f198, %f47;
	@%p200 bra 	$L__BB12_62;
	setp.lt.f32 	%p201, %f47, %f197;
	mov.u64 	%rd259, %rd258;
	mov.f32 	%f198, %f197;
	@%p201 bra 	$L__BB12_62;
	setp.lt.s64 	%p202, %rd258, %rd55;
	min.s64 	%rd259, %rd258, %rd55;
	selp.f32 	%f198, %f197, %f47, %p202;
$L__BB12_62:
	ld.shared.f32 	%f50, [_ZN6thrust24THRUST_300001_SM_1000_NS8cuda_cub4core6detail5shmemE+88];
	ld.shared.u64 	%rd58, [_ZN6thrust24THRUST_300001_SM_1000_NS8cuda_cub4core6detail5shmemE+96];
	setp.lt.f32 	%p203, %f198, %f50;
	mov.u64 	%rd260, %rd58;
	mov.f32 	%f199, %f50;
	@%p203 bra 	$L__BB12_65;
	setp.lt.f32 	%p204, %f50, %f198;
	mov.u64 	%rd260, %rd259;
	mov.f32 	%f199, %f198;
	@%p204 bra 	$L__BB12_65;
	setp.lt.s64 	%p205, %rd259, %rd58;
	min.s64 	%rd260, %rd259, %rd58;
	selp.f32 	%f199, %f198, %f50, %p205;
$L__BB12_65:
	ld.shared.f32 	%f53, [_ZN6thrust24THRUST_300001_SM_1000_NS8cuda_cub4core6detail5shmemE+104];
	ld.shared.u64 	%rd61, [_ZN6thrust24THRUST_300001_SM_1000_NS8cuda_cub4core6detail5shmemE+112];
	setp.lt.f32 	%p206, %f199, %f53;
	mov.u64 	%rd261, %rd61;
	mov.f32 	%f200, %f53;
	@%p206 bra 	$L__BB12_68;
	setp.lt.f32 	%p207, %f53, %f199;
	mov.u64 	%rd261, %rd260;
	mov.f32 	%f200, %f199;
	@%p207 bra 	$L__BB12_68;
	setp.lt.s64 	%p208, %rd260, %rd61;
	min.s64 	%rd261, %rd260, %rd61;
	selp.f32 	%f200, %f199, %f53, %p208;
$L__BB12_68:
	ld.shared.f32 	%f56, [_ZN6thrust24THRUST_300001_SM_1000_NS8cuda_cub4core6detail5shmemE+120];
	ld.shared.u64 	%rd64, [_ZN6thrust24THRUST_300001_SM_1000_NS8cuda_cub4core6detail5shmemE+128];
	setp.lt.f32 	%p209, %f200, %f56;
	mov.f32 	%f241, %f56;
	mov.u64 	%rd306, %rd64;
	@%p209 bra 	$L__BB12_204;
	setp.lt.f32 	%p210, %f56, %f200;
	mov.f32 	%f241, %f200;
	mov.u64 	%rd306, %rd261;
	@%p210 bra 	$L__BB12_204;
	setp.lt.s64 	%p211, %rd261, %rd64;
	min.s64 	%rd306, %rd261, %rd64;
	selp.f32 	%f241, %f200, %f56, %p211;
	bra.uni 	$L__BB12_204;
$L__BB12_71:
	// begin inline asm
	mov.u32 %r163, %laneid;
	// end inline asm
	and.b32  	%r184, %r2, 992;
	add.s32 	%r185, %r184, 32;
	setp.gt.s32 	%p118, %r185, %r1;
	not.b32 	%r186, %r184;
	add.s32 	%r187, %r1, %r186;
	selp.b32 	%r182, %r187, 31, %p118;
	mov.b32 	%r165, %f188;
	mov.b32 	%r181, 1;
	mov.b32 	%r183, -1;
	// begin inline asm
	shfl.sync.down.b32 %r164, %r165, %r181, %r182, %r183;
	// end inline asm
	mov.b32 	%f58, %r164;
	// begin inline asm
	shfl.sync.down.b32 %r169, %r170, %r181, %r182, %r183;
	// end inline asm
	mov.b64 	{%r175, %r180}, %rd249;
	// begin inline asm
	shfl.sync.down.b32 %r174, %r175, %r181, %r182, %r183;
	// end inline asm
	// begin inline asm
	shfl.sync.down.b32 %r179, %r180, %r181, %r182, %r183;
	// end inline asm
	mov.b64 	%rd66, {%r174, %r179};
	setp.ge.s32 	%p119, %r163, %r182;
	mov.f32 	%f201, %f188;
	mov.u64 	%rd262, %rd249;
	@%p119 bra 	$L__BB12_75;
	setp.lt.f32 	%p120, %f188, %f58;
	mov.f32 	%f201, %f58;
	mov.u64 	%rd262, %rd66;
	@%p120 bra 	$L__BB12_75;
	setp.gt.f32 	%p121, %f188, %f58;
	mov.f32 	%f201, %f188;
	mov.u64 	%rd262, %rd249;
	@%p121 bra 	$L__BB12_75;
	setp.lt.s64 	%p122, %rd249, %rd66;
	selp.f32 	%f201, %f188, %f58, %p122;
	min.s64 	%rd262, %rd249, %rd66;
$L__BB12_75:
	mov.b32 	%r189, %f201;
	mov.b32 	%r205, 2;
	mov.b32 	%r207, -1;
	// begin inline asm
	shfl.sync.down.b32 %r188, %r189, %r205, %r182, %r207;
	// end inline asm
	mov.b32 	%f61, %r188;
	// begin inline asm
	shfl.sync.down.b32 %r193, %r194, %r205, %r182, %r207;
	// end inline asm
	mov.b64 	{%r199, %r204}, %rd262;
	// begin inline asm
	shfl.sync.down.b32 %r198, %r199, %r205, %r182, %r207;
	// end inline asm
	// begin inline asm
	shfl.sync.down.b32 %r203, %r204, %r205, %r182, %r207;
	// end inline asm
	mov.b64 	%rd69, {%r198, %r203};
	add.s32 	%r208, %r163, 2;
	setp.gt.s32 	%p123, %r208, %r182;
	mov.f32 	%f202, %f201;
	mov.u64 	%rd263, %rd262;
	@%p123 bra 	$L__BB12_79;
	setp.lt.f32 	%p124, %f201, %f61;
	mov.f32 	%f202, %f61;
	mov.u64 	%rd263, %rd69;
	@%p124 bra 	$L__BB12_79;
	setp.gt.f32 	%p125, %f201, %f61;
	mov.f32 	%f202, %f201;
	mov.u64 	%rd263, %rd262;
	@%p125 bra 	$L__BB12_79;
	setp.lt.s64 	%p126, %rd262, %rd69;
	selp.f32 	%f202, %f201, %f61, %p126;
	min.s64 	%rd263, %rd262, %rd69;
$L__BB12_79:
	mov.b32 	%r210, %f202;
	mov.b32 	%r226, 4;
	mov.b32 	%r228, -1;
	// begin inline asm
	shfl.sync.down.b32 %r209, %r210, %r226, %r182, %r228;
	// end inline asm
	mov.b32 	%f64, %r209;
	// begin inline asm
	shfl.sync.down.b32 %r214, %r215, %r226, %r182, %r228;
	// end inline asm
	mov.b64 	{%r220, %r225}, %rd263;
	// begin inline asm
	shfl.sync.down.b32 %r219, %r220, %r226, %r182, %r228;
	// end inline asm
	// begin inline asm
	shfl.sync.down.b32 %r224, %r225, %r226, %r182, %r228;
	// end inline asm
	mov.b64 	%rd72, {%r219, %r224};
	add.s32 	%r229, %r163, 4;
	setp.gt.s32 	%p127, %r229, %r182;
	mov.f32 	%f203, %f202;
	mov.u64 	%rd264, %rd263;
	@%p127 bra 	$L__BB12_83;
	setp.lt.f32 	%p128, %f202, %f64;
	mov.f32 	%f203, %f64;
	mov.u64 	%rd264, %rd72;
	@%p128 bra 	$L__BB12_83;
	setp.gt.f32 	%p129, %f202, %f64;
	mov.f32 	%f203, %f202;
	mov.u64 	%rd264, %rd263;
	@%p129 bra 	$L__BB12_83;
	setp.lt.s64 	%p130, %rd263, %rd72;
	selp.f32 	%f203, %f202, %f64, %p130;
	min.s64 	%rd264, %rd263, %rd72;
$L__BB12_83:
	mov.b32 	%r231, %f203;
	mov.b32 	%r247, 8;
	mov.b32 	%r249, -1;
	// begin inline asm
	shfl.sync.down.b32 %r230, %r231, %r247, %r182, %r249;
	// end inline asm
	mov.b32 	%f67, %r230;
	// begin inline asm
	shfl.sync.down.b32 %r235, %r236, %r247, %r182, %r249;
	// end inline asm
	mov.b64 	{%r241, %r246}, %rd264;
	// begin inline asm
	shfl.sync.down.b32 %r240, %r241, %r247, %r182, %r249;
	// end inline asm
	// begin inline asm
	shfl.sync.down.b32 %r245, %r246, %r247, %r182, %r249;
	// end inline asm
	mov.b64 	%rd75, {%r240, %r245};
	add.s32 	%r250, %r163, 8;
	setp.gt.s32 	%p131, %r250, %r182;
	mov.f32 	%f204, %f203;
	mov.u64 	%rd265, %rd264;
	@%p131 bra 	$L__BB12_87;
	setp.lt.f32 	%p132, %f203, %f67;
	mov.f32 	%f204, %f67;
	mov.u64 	%rd265, %rd75;
	@%p132 bra 	$L__BB12_87;
	setp.gt.f32 	%p133, %f203, %f67;
	mov.f32 	%f204, %f203;
	mov.u64 	%rd265, %rd264;
	@%p133 bra 	$L__BB12_87;
	setp.lt.s64 	%p134, %rd264, %rd75;
	selp.f32 	%f204, %f203, %f67, %p134;
	min.s64 	%rd265, %rd264, %rd75;
$L__BB12_87:
	mov.b32 	%r252, %f204;
	mov.b32 	%r268, 16;
	mov.b32 	%r270, -1;
	// begin inline asm
	shfl.sync.down.b32 %r251, %r252, %r268, %r182, %r270;
	// end inline asm
	mov.b32 	%f70, %r251;
	// begin inline asm
	shfl.sync.down.b32 %r256, %r257, %r268, %r182, %r270;
	// end inline asm
	mov.b64 	{%r262, %r267}, %rd265;
	// begin inline asm
	shfl.sync.down.b32 %r261, %r262, %r268, %r182, %r270;
	// end inline asm
	// begin inline asm
	shfl.sync.down.b32 %r266, %r267, %r268, %r182, %r270;
	// end inline asm
	mov.b64 	%rd78, {%r261, %r266};
	add.s32 	%r271, %r163, 16;
	setp.gt.s32 	%p135, %r271, %r182;
	mov.f32 	%f241, %f204;
	mov.u64 	%rd306, %rd265;
	@%p135 bra 	$L__BB12_91;
	setp.lt.f32 	%p136, %f204, %f70;
	mov.f32 	%f241, %f70;
	mov.u64 	%rd306, %rd78;
	@%p136 bra 	$L__BB12_91;
	setp.gt.f32 	%p137, %f204, %f70;
	mov.f32 	%f241, %f204;
	mov.u64 	%rd306, %rd265;
	@%p137 bra 	$L__BB12_91;
	setp.lt.s64 	%p138, %rd265, %rd78;
	selp.f32 	%f241, %f204, %f70, %p138;
	min.s64 	%rd306, %rd265, %rd78;
$L__BB12_91:
	setp.ne.s32 	%p139, %r163, 0;
	@%p139 bra 	$L__BB12_93;
	shr.u32 	%r272, %r2, 1;
	and.b32  	%r273, %r272, 496;
	mov.u32 	%r274, _ZN6thrust24THRUST_300001_SM_1000_NS8cuda_cub4core6detail5shmemE;
	add.s32 	%r275, %r274, %r273;
	st.shared.f32 	[%r275+8], %f241;
	st.shared.u64 	[%r275+16], %rd306;
$L__BB12_93:
	bar.sync 	0;
	setp.ne.s32 	%p140, %r2, 0;
	@%p140 bra 	$L__BB12_204;
	setp.lt.s32 	%p141, %r1, 33;
	mov.f32 	%f206, %f241;
	mov.u64 	%rd267, %rd306;
	@%p141 bra 	$L__BB12_98;
	ld.shared.f32 	%f73, [_ZN6thrust24THRUST_300001_SM_1000_NS8cuda_cub4core6detail5shmemE+24];
	ld.shared.u64 	%rd81, [_ZN6thrust24THRUST_300001_SM_1000_NS8cuda_cub4core6detail5shmemE+32];
	setp.lt.f32 	%p142, %f241, %f73;
	mov.f32 	%f206, %f73;
	mov.u64 	%rd267, %rd81;
	@%p142 bra 	$L__BB12_98;
	setp.lt.f32 	%p143, %f73, %f241;
	mov.f32 	%f206, %f241;
	mov.u64 	%rd267, %rd306;
	@%p143 bra 	$L__BB12_98;
	setp.lt.s64 	%p144, %rd306, %rd81;
	selp.f32 	%f206, %f241, %f73, %p144;
	min.s64 	%rd267, %rd306, %rd81;
$L__BB12_98:
	setp.lt.s32 	%p145, %r1, 65;
	mov.f32 	%f207, %f206;
	mov.u64 	%rd268, %rd267;
	@%p145 bra 	$L__BB12_102;
	ld.shared.f32 	%f76, [_ZN6thrust24THRUST_300001_SM_1000_NS8cuda_cub4core6detail5shmemE+40];
	ld.shared.u64 	%rd84, [_ZN6thrust24THRUST_300001_SM_1000_NS8cuda_cub4core6detail5shmemE+48];
	setp.lt.f32 	%p146, %f206, %f76;
	mov.f32 	%f207, %f76;
	mov.u64 	%rd268, %rd84;
	@%p146 bra 	$L__BB12_102;
	setp.lt.f32 	%p147, %f76, %f206;
	mov.f32 	%f207, %f206;
	mov.u64 	%rd268, %rd267;
	@%p147 bra 	$L__BB12_102;
	setp.lt.s64 	%p148, %rd267, %rd84;
	selp.f32 	%f207, %f206, %f76, %p148;
	min.s64 	%rd268, %rd267, %rd84;
$L__BB12_102:
	setp.lt.s32 	%p149, %r1, 97;
	mov.f32 	%f208, %f207;
	mov.u64 	%rd269, %rd268;
	@%p149 bra 	$L__BB12_106;
	ld.shared.f32 	%f79, [_ZN6thrust24THRUST_300001_SM_1000_NS8cuda_cub4core6detail5shmemE+56];
	ld.shared.u64 	%rd87, [_ZN6thrust24THRUST_300001_SM_1000_NS8cuda_cub4core6detail5shmemE+64];
	setp.lt.f32 	%p150, %f207, %f79;
	mov.f32 	%f208, %f79;
	mov.u64 	%rd269, %rd87;
	@%p150 bra 	$L__BB12_106;
	setp.lt.f32 	%p151, %f79, %f207;
	mov.f32 	%f208, %f207;
	mov.u64 	%rd269, %rd268;
	@%p151 bra 	$L__BB12_106;
	setp.lt.s64 	%p152, %rd268, %rd87;
	selp.f32 	%f208, %f207, %f79, %p152;
	min.s64 	%rd269, %rd268, %rd87;
$L__BB12_106:
	setp.lt.s32 	%p153, %r1, 129;
	mov.f32 	%f209, %f208;
	mov.u64 	%rd270, %rd269;
	@%p153 bra 	$L__BB12_110;
	ld.shared.f32 	%f82, [_ZN6thrust24THRUST_300001_SM_1000_NS8cuda_cub4core6detail5shmemE+72];
	ld.shared.u64 	%rd90, [_ZN6thrust24THRUST_300001_SM_1000_NS8cuda_cub4core6detail5shmemE+80];
	setp.lt.f32 	%p154, %f208, %f82;
	mov.f32 	%f209, %f82;
	mov.u64 	%rd270, %rd90;
	@%p154 bra 	$L__BB12_110;
	setp.lt.f32 	%p155, %f82, %f208;
	mov.f32 	%f209, %f208;
	mov.u64 	%rd270, %rd269;
	@%p155 bra 	$L__BB12_110;
	setp.lt.s64 	%p156, %rd269, %rd90;
	selp.f32 	%f209, %f208, %f82, %p156;
	min.s64 	%rd270, %rd269, %rd90;
$L__BB12_110:
	setp.lt.s32 	%p157, %r1, 161;
	mov.f32 	%f210, %f209;
	mov.u64 	%rd271, %rd270;
	@%p157 bra 	$L__BB12_114;
	ld.shared.f32 	%f85, [_ZN6thrust24THRUST_300001_SM_1000_NS8cuda_cub4core6detail5shmemE+88];
	ld.shared.u64 	%rd93, [_ZN6thrust24THRUST_300001_SM_1000_NS8cuda_cub4core6detail5shmemE+96];
	setp.lt.f32 	%p158, %f209, %f85;
	mov.f32 	%f210, %f85;
	mov.u64 	%rd271, %rd93;
	@%p158 bra 	$L__BB12_114;
	setp.lt.f32 	%p159, %f85, %f209;
	mov.f32 	%f210, %f209;
	mov.u64 	%rd271, %rd270;
	@%p159 bra 	$L__BB12_114;
	setp.lt.s64 	%p160, %rd270, %rd93;
	selp.f32 	%f210, %f209, %f85, %p160;
	min.s64 	%rd271, %rd270, %rd93;
$L__BB12_114:
	setp.lt.s32 	%p161, %r1, 193;
	mov.f32 	%f211, %f210;
	mov.u64 	%rd272, %rd271;
	@%p161 bra 	$L__BB12_118;
	ld.shared.f32 	%f88, [_ZN6thrust24THRUST_300001_SM_1000_NS8cuda_cub4core6detail5shmemE+104];
	ld.shared.u64 	%rd96, [_ZN6thrust24THRUST_300001_SM_1000_NS8cuda_cub4core6detail5shmemE+112];
	setp.lt.f32 	%p162, %f210, %f88;
	mov.f32 	%f211, %f88;
	mov.u64 	%rd272, %rd96;
	@%p162 bra 	$L__BB12_118;
	setp.lt.f32 	%p163, %f88, %f210;
	mov.f32 	%f211, %f210;
	mov.u64 	%rd272, %rd271;
	@%p163 bra 	$L__BB12_118;
	setp.lt.s64 	%p164, %rd271, %rd96;
	selp.f32 	%f211, %f210, %f88, %p164;
	min.s64 	%rd272, %rd271, %rd96;
$L__BB12_118:
	setp.lt.s32 	%p165, %r1, 225;
	mov.f32 	%f241, %f211;
	mov.u64 	%rd306, %rd272;
	@%p165 bra 	$L__BB12_204;
	ld.shared.f32 	%f91, [_ZN6thrust24THRUST_300001_SM_1000_NS8cuda_cub4core6detail5shmemE+120];
	ld.shared.u64 	%rd99, [_ZN6thrust24THRUST_300001_SM_1000_NS8cuda_cub4core6detail5shmemE+128];
	setp.lt.f32 	%p166, %f211, %f91;
	mov.f32 	%f241, %f91;
	mov.u64 	%rd306, %rd99;
	@%p166 bra 	$L__BB12_204;
	setp.lt.f32 	%p167, %f91, %f211;
	mov.f32 	%f241, %f211;
	mov.u64 	%rd306, %rd272;
	@%p167 bra 	$L__BB12_204;
	setp.lt.s64 	%p168, %rd272, %rd99;
	selp.f32 	%f241, %f211, %f91, %p168;
	min.s64 	%rd306, %rd272, %rd99;
	bra.uni 	$L__BB12_204;
$L__BB12_122:
	mov.u32 	%r18, %tid.x;
	cvt.u64.u32 	%rd101, %r18;
	mul.wide.u32 	%rd195, %r18, 4;
	add.s64 	%rd102, %rd1, %rd195;
	ld.global.f32 	%f170, [%rd102];
	add.s32 	%r31, %r18, 256;
	cvt.u64.u32 	%rd196, %r31;
	ld.global.f32 	%f171, [%rd102+1024];
	add.s32 	%r32, %r18, 512;
	cvt.u64.u32 	%rd197, %r32;
	ld.global.f32 	%f172, [%rd102+2048];
	add.s32 	%r33, %r18, 768;
	cvt.u64.u32 	%rd198, %r33;
	ld.global.f32 	%f173, [%rd102+3072];
	or.b32  	%r34, %r18, 1024;
	cvt.u64.u32 	%rd103, %r34;
	add.s64 	%rd293, %rd192, %rd103;
	ld.global.f32 	%f228, [%rd102+4096];
	setp.geu.f32 	%p3, %f170, %f171;
	selp.f32 	%f174, %f170, %f171, %p3;
	selp.b64 	%rd199, %rd101, %rd196, %p3;
	setp.geu.f32 	%p4, %f174, %f172;
	selp.f32 	%f175, %f174, %f172, %p4;
	selp.b64 	%rd200, %rd199, %rd197, %p4;
	setp.geu.f32 	%p5, %f175, %f173;
	selp.f32 	%f94, %f175, %f173, %p5;
	selp.b64 	%rd105, %rd200, %rd198, %p5;
	setp.lt.f32 	%p6, %f94, %f228;
	@%p6 bra 	$L__BB12_124;
	setp.lt.f32 	%p7, %f228, %f94;
	setp.lt.u64 	%p8, %rd105, %rd103;
	or.pred  	%p9, %p7, %p8;
	selp.f32 	%f228, %f94, %f228, %p9;
	add.s64 	%rd201, %rd192, %rd105;
	selp.b64 	%rd293, %rd201, %rd293, %p9;
$L__BB12_124:
	setp.lt.u64 	%p10, %rd194, 2560;
	mov.b64 	%rd282, 1280;
	@%p10 bra 	$L__BB12_137;
	mov.b64 	%rd274, 1280;
	mov.f32 	%f213, %f228;
$L__BB12_126:
	add.s64 	%rd204, %rd274, %rd101;
	shl.b64 	%rd205, %rd274, 2;
	add.s64 	%rd206, %rd102, %rd205;
	add.s64 	%rd110, %rd204, %rd192;
	ld.global.f32 	%f214, [%rd206];
	ld.global.f32 	%f215, [%rd206+1024];
	add.s64 	%rd278, %rd110, 512;
	ld.global.f32 	%f216, [%rd206+2048];
	add.s64 	%rd279, %rd110, 768;
	ld.global.f32 	%f217, [%rd206+3072];
	ld.global.f32 	%f228, [%rd206+4096];
	setp.lt.f32 	%p11, %f213, %f214;
	mov.u64 	%rd276, %rd110;
	@%p11 bra 	$L__BB12_128;
	setp.lt.f32 	%p12, %f214, %f213;
	setp.lt.s64 	%p13, %rd293, %rd110;
	or.pred  	%p14, %p12, %p13;
	selp.f32 	%f214, %f213, %f214, %p14;
	selp.b64 	%rd276, %rd293, %rd110, %p14;
$L__BB12_128:
	add.s64 	%rd277, %rd110, 256;
	setp.lt.f32 	%p15, %f214, %f215;
	@%p15 bra 	$L__BB12_130;
	setp.lt.f32 	%p16, %f215, %f214;
	setp.lt.s64 	%p17, %rd276, %rd277;
	or.pred  	%p18, %p16, %p17;
	selp.f32 	%f215, %f214, %f215, %p18;
	selp.b64 	%rd277, %rd276, %rd277, %p18;
$L__BB12_130:
	setp.lt.f32 	%p19, %f215, %f216;
	@%p19 bra 	$L__BB12_132;
	setp.lt.f32 	%p20, %f216, %f215;
	setp.lt.s64 	%p21, %rd277, %rd278;
	or.pred  	%p22, %p20, %p21;
	selp.f32 	%f216, %f215, %f216, %p22;
	selp.b64 	%rd278, %rd277, %rd278, %p22;
$L__BB12_132:
	setp.lt.f32 	%p23, %f216, %f217;
	@%p23 bra 	$L__BB12_134;
	setp.lt.f32 	%p24, %f217, %f216;
	setp.lt.s64 	%p25, %rd278, %rd279;
	or.pred  	%p26, %p24, %p25;
	selp.f32 	%f217, %f216, %f217, %p26;
	selp.b64 	%rd279, %rd278, %rd279, %p26;
$L__BB12_134:
	add.s64 	%rd210, %rd204, %rd192;
	add.s64 	%rd293, %rd210, 1024;
	setp.lt.f32 	%p27, %f217, %f228;
	@%p27 bra 	$L__BB12_136;
	setp.lt.f32 	%p28, %f228, %f217;
	setp.lt.s64 	%p29, %rd279, %rd293;
	or.pred  	%p30, %p28, %p29;
	selp.f32 	%f228, %f217, %f228, %p30;
	selp.b64 	%rd293, %rd279, %rd293, %p30;
$L__BB12_136:
	add.s64 	%rd282, %rd274, 1280;
	add.s64 	%rd211, %rd274, 2560;
	setp.le.s64 	%p31, %rd211, %rd194;
	mov.u64 	%rd274, %rd282;
	mov.f32 	%f213, %f228;
	@%p31 bra 	$L__BB12_126;
$L__BB12_137:
	setp.le.s64 	%p32, %rd194, %rd282;
	@%p32 bra 	$L__BB12_160;
	cvt.u32.u64 	%r35, %rd282;
	cvt.u32.u64 	%r36, %rd194;
	sub.s32 	%r19, %r36, %r35;
	setp.ge.s32 	%p33, %r18, %r19;
	@%p33 bra 	$L__BB12_160;
	cvta.to.global.u64 	%rd128, %rd191;
	not.b32 	%r38, %r18;
	add.s32 	%r39, %r38, %r36;
	sub.s32 	%r20, %r39, %r35;
	and.b32  	%r41, %r20, 768;
	setp.eq.s32 	%p34, %r41, 768;
	mov.u32 	%r389, %r18;
	@%p34 bra 	$L__BB12_145;
	add.s64 	%rd213, %rd282, %rd101;
	add.s64 	%rd284, %rd213, %rd192;
	shl.b64 	%rd214, %rd213, 2;
	add.s64 	%rd283, %rd128, %rd214;
	shr.u32 	%r42, %r20, 8;
	add.s32 	%r43, %r42, 1;
	and.b32  	%r44, %r43, 3;
	neg.s32 	%r387, %r44;
	mov.u32 	%r389, %r18;
$L__BB12_141:
	.pragma "nounroll";
	mov.u64 	%rd133, %rd293;
	mov.f32 	%f114, %f228;
	ld.global.f32 	%f115, [%rd283];
	setp.lt.f32 	%p35, %f114, %f115;
	mov.f32 	%f228, %f115;
	mov.u64 	%rd293, %rd284;
	@%p35 bra 	$L__BB12_144;
	setp.lt.f32 	%p36, %f115, %f114;
	mov.f32 	%f228, %f114;
	mov.u64 	%rd293, %rd133;
	@%p36 bra 	$L__BB12_144;
	setp.lt.s64 	%p37, %rd133, %rd284;
	selp.f32 	%f228, %f114, %f115, %p37;
	min.s64 	%rd293, %rd133, %rd284;
$L__BB12_144:
	add.s32 	%r389, %r389, 256;
	add.s64 	%rd284, %rd284, 256;
	add.s64 	%rd283, %rd283, 1024;
	add.s32 	%r387, %r387, 1;
	setp.ne.s32 	%p38, %r387, 0;
	@%p38 bra 	$L__BB12_141;
$L__BB12_145:
	setp.lt.u32 	%p39, %r20, 768;
	@%p39 bra 	$L__BB12_160;
	add.s32 	%r390, %r389, 512;
$L__BB12_147:
	mov.u32 	%r28, %r390;
	add.s32 	%r45, %r28, -512;
	cvt.u64.u32 	%rd215, %r45;
	add.s64 	%rd216, %rd282, %rd215;
	shl.b64 	%rd217, %rd216, 2;
	add.s64 	%rd141, %rd128, %rd217;
	add.s64 	%rd142, %rd216, %rd192;
	ld.global.f32 	%f121, [%rd141];
	setp.lt.f32 	%p40, %f228, %f121;
	mov.f32 	%f225, %f121;
	mov.u64 	%rd290, %rd142;
	@%p40 bra 	$L__BB12_150;
	setp.lt.f32 	%p41, %f121, %f228;
	mov.f32 	%f225, %f228;
	mov.u64 	%rd290, %rd293;
	@%p41 bra 	$L__BB12_150;
	setp.lt.s64 	%p42, %rd293, %rd142;
	selp.f32 	%f225, %f228, %f121, %p42;
	min.s64 	%rd290, %rd293, %rd142;
$L__BB12_150:
	add.s32 	%r46, %r28, -256;
	cvt.u64.u32 	%rd218, %r46;
	add.s64 	%rd219, %rd282, %rd218;
	add.s64 	%rd145, %rd219, %rd192;
	ld.global.f32 	%f124, [%rd141+1024];
	setp.lt.f32 	%p43, %f225, %f124;
	mov.f32 	%f226, %f124;
	mov.u64 	%rd291, %rd145;
	@%p43 bra 	$L__BB12_153;
	setp.lt.f32 	%p44, %f124, %f225;
	mov.f32 	%f226, %f225;
	mov.u64 	%rd291, %rd290;
	@%p44 bra 	$L__BB12_153;
	setp.lt.s64 	%p45, %rd290, %rd145;
	selp.f32 	%f226, %f225, %f124, %p45;
	min.s64 	%rd291, %rd290, %rd145;
$L__BB12_153:
	cvt.u64.u32 	%rd220, %r28;
	add.s64 	%rd221, %rd282, %rd220;
	add.s64 	%rd148, %rd221, %rd192;
	ld.global.f32 	%f127, [%rd141+2048];
	setp.lt.f32 	%p46, %f226, %f127;
	mov.f32 	%f227, %f127;
	mov.u64 	%rd292, %rd148;
	@%p46 bra 	$L__BB12_156;
	setp.lt.f32 	%p47, %f127, %f226;
	mov.f32 	%f227, %f226;
	mov.u64 	%rd292, %rd291;
	@%p47 bra 	$L__BB12_156;
	setp.lt.s64 	%p48, %rd291, %rd148;
	selp.f32 	%f227, %f226, %f127, %p48;
	min.s64 	%rd292, %rd291, %rd148;
$L__BB12_156:
	add.s32 	%r47, %r28, 256;
	cvt.u64.u32 	%rd222, %r47;
	add.s64 	%rd223, %rd282, %rd222;
	add.s64 	%rd151, %rd223, %rd192;
	ld.global.f32 	%f130, [%rd141+3072];
	setp.lt.f32 	%p49, %f227, %f130;
	mov.f32 	%f228, %f130;
	mov.u64 	%rd293, %rd151;
	@%p49 bra 	$L__BB12_159;
	setp.lt.f32 	%p50, %f130, %f227;
	mov.f32 	%f228, %f227;
	mov.u64 	%rd293, %rd292;
	@%p50 bra 	$L__BB12_159;
	setp.lt.s64 	%p51, %rd292, %rd151;
	selp.f32 	%f228, %f227, %f130, %p51;
	min.s64 	%rd293, %rd292, %rd151;
$L__BB12_159:
	add.s32 	%r390, %r28, 1024;
	add.s32 	%r48, %r28, 512;
	setp.lt.s32 	%p52, %r48, %r19;
	@%p52 bra 	$L__BB12_147;
$L__BB12_160:
	// begin inline asm
	mov.u32 %r49, %laneid;
	// end inline asm
	mov.b32 	%r51, %f228;
	mov.b32 	%r67, 1;
	mov.b32 	%r68, 31;
	mov.b32 	%r69, -1;
	// begin inline asm
	shfl.sync.down.b32 %r50, %r51, %r67, %r68, %r69;
	// end inline asm
	mov.b32 	%f134, %r50;
	// begin inline asm
	shfl.sync.down.b32 %r55, %r56, %r67, %r68, %r69;
	// end inline asm
	mov.b64 	{%r61, %r66}, %rd293;
	// begin inline asm
	shfl.sync.down.b32 %r60, %r61, %r67, %r68, %r69;
	// end inline asm
	// begin inline asm
	shfl.sync.down.b32 %r65, %r66, %r67, %r68, %r69;
	// end inline asm
	mov.b64 	%rd155, {%r60, %r65};
	setp.gt.s32 	%p53, %r49, 30;
	mov.f32 	%f230, %f228;
	mov.u64 	%rd295, %rd293;
	@%p53 bra 	$L__BB12_164;
	setp.lt.f32 	%p54, %f228, %f134;
	mov.f32 	%f230, %f134;
	mov.u64 	%rd295, %rd155;
	@%p54 bra 	$L__BB12_164;
	setp.gt.f32 	%p55, %f228, %f134;
	mov.f32 	%f230, %f228;
	mov.u64 	%rd295, %rd293;
	@%p55 bra 	$L__BB12_164;
	setp.lt.s64 	%p56, %rd293, %rd155;
	selp.f32 	%f230, %f228, %f134, %p56;
	min.s64 	%rd295, %rd293, %rd155;
$L__BB12_164:
	mov.b32 	%r71, %f230;
	mov.b32 	%r87, 2;
	mov.b32 	%r88, 31;
	mov.b32 	%r89, -1;
	// begin inline asm
	shfl.sync.down.b32 %r70, %r71, %r87, %r88, %r89;
	// end inline asm
	mov.b32 	%f137, %r70;
	// begin inline asm
	shfl.sync.down.b32 %r75, %r76, %r87, %r88, %r89;
	// end inline asm
	mov.b64 	{%r81, %r86}, %rd295;
	// begin inline asm
	shfl.sync.down.b32 %r80, %r81, %r87, %r88, %r89;
	// end inline asm
	// begin inline asm
	shfl.sync.down.b32 %r85, %r86, %r87, %r88, %r89;
	// end inline asm
	mov.b64 	%rd158, {%r80, %r85};
	setp.gt.s32 	%p57, %r49, 29;
	mov.f32 	%f231, %f230;
	mov.u64 	%rd296, %rd295;
	@%p57 bra 	$L__BB12_168;
	setp.lt.f32 	%p58, %f230, %f137;
	mov.f32 	%f231, %f137;
	mov.u64 	%rd296, %rd158;
	@%p58 bra 	$L__BB12_168;
	setp.gt.f32 	%p59, %f230, %f137;
	mov.f32 	%f231, %f230;
	mov.u64 	%rd296, %rd295;
	@%p59 bra 	$L__BB12_168;
	setp.lt.s64 	%p60, %rd295, %rd158;
	selp.f32 	%f231, %f230, %f137, %p60;
	min.s64 	%rd296, %rd295, %rd158;
$L__BB12_168:
	mov.b32 	%r91, %f231;
	mov.b32 	%r107, 4;
	mov.b32 	%r108, 31;
	mov.b32 	%r109, -1;
	// begin inline asm
	shfl.sync.down.b32 %r90, %r91, %r107, %r108, %r109;
	// end inline asm
	mov.b32 	%f140, %r90;
	// begin inline asm
	shfl.sync.down.b32 %r95, %r96, %r107, %r108, %r109;
	// end inline asm
	mov.b64 	{%r101, %r106}, %rd296;
	// begin inline asm
	shfl.sync.down.b32 %r100, %r101, %r107, %r108, %r109;
	// end inline asm
	// begin inline asm
	shfl.sync.down.b32 %r105, %r106, %r107, %r108, %r109;
	// end inline asm
	mov.b64 	%rd161, {%r100, %r105};
	setp.gt.s32 	%p61, %r49, 27;
	mov.f32 	%f232, %f231;
	mov.u64 	%rd297, %rd296;
	@%p61 bra 	$L__BB12_172;
	setp.lt.f32 	%p62, %f231, %f140;
	mov.f32 	%f232, %f140;
	mov.u64 	%rd297, %rd161;
	@%p62 bra 	$L__BB12_172;
	setp.gt.f32 	%p63, %f231, %f140;
	mov.f32 	%f232, %f231;
	mov.u64 	%rd297, %rd296;
	@%p63 bra 	$L__BB12_172;
	setp.lt.s64 	%p64, %rd296, %rd161;
	selp.f32 	%f232, %f231, %f140, %p64;
	min.s64 	%rd297, %rd296, %rd161;
$L__BB12_172:
	mov.b32 	%r111, %f232;
	mov.b32 	%r127, 8;
	mov.b32 	%r128, 31;
	mov.b32 	%r129, -1;
	// begin inline asm
	shfl.sync.down.b32 %r110, %r111, %r127, %r128, %r129;
	// end inline asm
	mov.b32 	%f143, %r110;
	// begin inline asm
	shfl.sync.down.b32 %r115, %r116, %r127, %r128, %r129;
	// end inline asm
	mov.b64 	{%r121, %r126}, %rd297;
	// begin inline asm
	shfl.sync.down.b32 %r120, %r121, %r127, %r128, %r129;
	// end inline asm
	// begin inline asm
	shfl.sync.down.b32 %r125, %r126, %r127, %r128, %r129;
	// end inline asm
	mov.b64 	%rd164, {%r120, %r125};
	setp.gt.s32 	%p65, %r49, 23;
	mov.f32 	%f233, %f232;
	mov.u64 	%rd298, %rd297;
	@%p65 bra 	$L__BB12_176;
	setp.lt.f32 	%p66, %f232, %f143;
	mov.f32 	%f233, %f143;
	mov.u64 	%rd298, %rd164;
	@%p66 bra 	$L__BB12_176;
	setp.gt.f32 	%p67, %f232, %f143;
	mov.f32 	%f233, %f232;
	mov.u64 	%rd298, %rd297;
	@%p67 bra 	$L__BB12_176;
	setp.lt.s64 	%p68, %rd297, %rd164;
	selp.f32 	%f233, %f232, %f143, %p68;
	min.s64 	%rd298, %rd297, %rd164;
$L__BB12_176:
	mov.b32 	%r131, %f233;
	mov.b32 	%r147, 16;
	mov.b32 	%r148, 31;
	mov.b32 	%r149, -1;
	// begin inline asm
	shfl.sync.down.b32 %r130, %r131, %r147, %r148, %r149;
	// end inline asm
	mov.b32 	%f146, %r130;
	// begin inline asm
	shfl.sync.down.b32 %r135, %r136, %r147, %r148, %r149;
	// end inline asm
	mov.b64 	{%r141, %r146}, %rd298;
	// begin inline asm
	shfl.sync.down.b32 %r140, %r141, %r147, %r148, %r149;
	// end inline asm
	// begin inline asm
	shfl.sync.down.b32 %r145, %r146, %r147, %r148, %r149;
	// end inline asm
	mov.b64 	%rd167, {%r140, %r145};
	setp.gt.s32 	%p69, %r49, 15;
	mov.f32 	%f241, %f233;
	mov.u64 	%rd306, %rd298;
	@%p69 bra 	$L__BB12_180;
	setp.lt.f32 	%p70, %f233, %f146;
	mov.f32 	%f241, %f146;
	mov.u64 	%rd306, %rd167;
	@%p70 bra 	$L__BB12_180;
	setp.gt.f32 	%p71, %f233, %f146;
	mov.f32 	%f241, %f233;
	mov.u64 	%rd306, %rd298;
	@%p71 bra 	$L__BB12_180;
	setp.lt.s64 	%p72, %rd298, %rd167;
	selp.f32 	%f241, %f233, %f146, %p72;
	min.s64 	%rd306, %rd298, %rd167;
$L__BB12_180:
	setp.ne.s32 	%p73, %r49, 0;
	@%p73 bra 	$L__BB12_182;
	shr.u32 	%r150, %r18, 1;
	and.b32  	%r151, %r150, 496;
	mov.u32 	%r152, _ZN6thrust24THRUST_300001_SM_1000_NS8cuda_cub4core6detail5shmemE;
	add.s32 	%r153, %r152, %r151;
	st.shared.f32 	[%r153+8], %f241;
	st.shared.u64 	[%r153+16], %rd306;
$L__BB12_182:
	bar.sync 	0;
	setp.ne.s32 	%p74, %r18, 0;
	@%p74 bra 	$L__BB12_204;
	ld.shared.f32 	%f149, [_ZN6thrust24THRUST_300001_SM_1000_NS8cuda_cub4core6detail5shmemE+24];
	ld.shared.u64 	%rd170, [_ZN6thrust24THRUST_300001_SM_1000_NS8cuda_cub4core6detail5shmemE+32];
	setp.lt.f32 	%p75, %f241, %f149;
	mov.f32 	%f235, %f149;
	mov.u64 	%rd300, %rd170;
	@%p75 bra 	$L__BB12_186;
	setp.lt.f32 	%p76, %f149, %f241;
	mov.f32 	%f235, %f241;
	mov.u64 	%rd300, %rd306;
	@%p76 bra 	$L__BB12_186;
	setp.lt.s64 	%p77, %rd306, %rd170;
	selp.f32 	%f235, %f241, %f149, %p77;
	min.s64 	%rd300, %rd306, %rd170;
$L__BB12_186:
	ld.shared.f32 	%f152, [_ZN6thrust24THRUST_300001_SM_1000_NS8cuda_cub4core6detail5shmemE+40];
	ld.shared.u64 	%rd173, [_ZN6thrust24THRUST_300001_SM_1000_NS8cuda_cub4core6detail5shmemE+48];
	setp.lt.f32 	%p78, %f235, %f152;
	mov.f32 	%f236, %f152;
	mov.u64 	%rd301, %rd173;
	@%p78 bra 	$L__BB12_189;
	setp.lt.f32 	%p79, %f152, %f235;
	mov.f32 	%f236, %f235;
	mov.u64 	%rd301, %rd300;
	@%p79 bra 	$L__BB12_189;
	setp.lt.s64 	%p80, %rd300, %rd173;
	selp.f32 	%f236, %f235, %f152, %p80;
	min.s64 	%rd301, %rd300, %rd173;
$L__BB12_189:
	ld.shared.f32 	%f155, [_ZN6thrust24THRUST_300001_SM_1000_NS8cuda_cub4core6detail5shmemE+56];
	ld.shared.u64 	%rd176, [_ZN6thrust24THRUST_300001_SM_1000_NS8cuda_cub4core6detail5shmemE+64];
	setp.lt.f32 	%p81, %f236, %f155;
	mov.f32 	%f237, %f155;
	mov.u64 	%rd302, %rd176;
	@%p81 bra 	$L__BB12_192;
	setp.lt.f32 	%p82, %f155, %f236;
	mov.f32 	%f237, %f236;
	mov.u64 	%rd302, %rd301;
	@%p82 bra 	$L__BB12_192;
	setp.lt.s64 	%p83, %rd301, %rd176;
	selp.f32 	%f237, %f236, %f155, %p83;
	min.s64 	%rd302, %rd301, %rd176;
$L__BB12_192:
	ld.shared.f32 	%f158, [_ZN6thrust24THRUST_300001_SM_1000_NS8cuda_cub4core6detail5shmemE+72];
	ld.shared.u64 	%rd179, [_ZN6thrust24THRUST_300001_SM_1000_NS8cuda_cub4core6detail5shmemE+80];
	setp.lt.f32 	%p84, %f237, %f158;
	mov.f32 	%f238, %f158;
	mov.u64 	%rd303, %rd179;
	@%p84 bra 	$L__BB12_195;
	setp.lt.f32 	%p85, %f158, %f237;
	mov.f32 	%f238, %f237;
	mov.u64 	%rd303, %rd302;
	@%p85 bra 	$L__BB12_195;
	setp.lt.s64 	%p86, %rd302, %rd179;
	selp.f32 	%f238, %f237, %f158, %p86;
	min.s64 	%rd303, %rd302, %rd179;
$L__BB12_195:
	ld.shared.f32 	%f161, [_ZN6thrust24THRUST_300001_SM_1000_NS8cuda_cub4core6detail5shmemE+88];
	ld.shared.u64 	%rd182, [_ZN6thrust24THRUST_300001_SM_1000_NS8cuda_cub4core6detail5shmemE+96];
	setp.lt.f32 	%p87, %f238, %f161;
	mov.f32 	%f239, %f161;
	mov.u64 	%rd304, %rd182;
	@%p87 bra 	$L__BB12_198;
	setp.lt.f32 	%p88, %f161, %f238;
	mov.f32 	%f239, %f238;
	mov.u64 	%rd304, %rd303;
	@%p88 bra 	$L__BB12_198;
	setp.lt.s64 	%p89, %rd303, %rd182;
	selp.f32 	%f239, %f238, %f161, %p89;
	min.s64 	%rd304, %rd303, %rd182;
$L__BB12_198:
	ld.shared.f32 	%f164, [_ZN6thrust24THRUST_300001_SM_1000_NS8cuda_cub4core6detail5shmemE+104];
	ld.shared.u64 	%rd185, [_ZN6thrust24THRUST_300001_SM_1000_NS8cuda_cub4core6detail5shmemE+112];
	setp.lt.f32 	%p90, %f239, %f164;
	mov.f32 	%f240, %f164;
	mov.u64 	%rd305, %rd185;
	@%p90 bra 	$L__BB12_201;
	setp.lt.f32 	%p91, %f164, %f239;
	mov.f32 	%f240, %f239;
	mov.u64 	%rd305, %rd304;
	@%p91 bra 	$L__BB12_201;
	setp.lt.s64 	%p92, %rd304, %rd185;
	selp.f32 	%f240, %f239, %f164, %p92;
	min.s64 	%rd305, %rd304, %rd185;
$L__BB12_201:
	ld.shared.f32 	%f167, [_ZN6thrust24THRUST_300001_SM_1000_NS8cuda_cub4core6detail5shmemE+120];
	ld.shared.u64 	%rd188, [_ZN6thrust24THRUST_300001_SM_1000_NS8cuda_cub4core6detail5shmemE+128];
	setp.lt.f32 	%p93, %f240, %f167;
	mov.f32 	%f241, %f167;
	mov.u64 	%rd306, %rd188;
	@%p93 bra 	$L__BB12_204;
	setp.lt.f32 	%p94, %f167, %f240;
	mov.f32 	%f241, %f240;
	mov.u64 	%rd306, %rd305;
	@%p94 bra 	$L__BB12_204;
	setp.lt.s64 	%p95, %rd305, %rd188;
	selp.f32 	%f241, %f240, %f167, %p95;
	min.s64 	%rd306, %rd305, %rd188;
$L__BB12_204:
	mov.u32 	%r381, %tid.x;
	setp.ne.s32 	%p212, %r381, 0;
	@%p212 bra 	$L__BB12_206;
	ld.param.u64 	%rd237, [_ZN6thrust24THRUST_300001_SM_1000_NS8cuda_cub4core6detail13_kernel_agentINS1_8__reduce11ReduceAgentINS0_12zip_iteratorIN4cuda3std3__45tupleIJNS0_10device_ptrIfEENS0_17counting_iteratorIlNS0_11use_defaultESF_SF_EEEEEEEPNSB_IJflEEESJ_lNS1_9__extrema9arg_max_fIflNSA_4lessIfEEEEEEJSI_SK_lSP_EEEvDpT0__param_1];
	cvta.to.global.u64 	%rd236, %rd237;
	st.global.f32 	[%rd236], %f241;
	st.global.u64 	[%rd236+8], %rd306;
$L__BB12_206:
	ret;

}
	// .globl	_ZN6thrust24THRUST_300001_SM_1000_NS8cuda_cub4core6detail13_kernel_agentINS1_8__reduce11ReduceAgentINS0_12zip_iteratorIN4cuda3std3__45tupleIJNS0_10device_ptrIfEENS0_17counting_iteratorIlNS0_11use_defaultESF_SF_EEEEEEEPNSB_IJflEEESJ_lNS1_9__extrema9arg_max_fIflNSA_4lessIfEEEEEEJSI_SK_lN3cub18CUB_300001_SM_100013GridEvenShareIlEENSS_9GridQueueIyEESP_EEEvDpT0_
.visible .entry _ZN6thrust24THRUST_300001_SM_1000_NS8cuda_cub4core6detail13_kernel_agentINS1_8__reduce11ReduceAgentINS0_12zip_iteratorIN4cuda3std3__45tupleIJNS0_10device_ptrIfEENS0_17counting_iteratorIlNS0_11use_defaultESF_SF_EEEEEEEPNSB_IJflEEESJ_lNS1_9__extrema9arg_max_fIflNSA_4lessIfEEEEEEJSI_SK_lN3cub18CUB_300001_SM_100013GridEvenShareIlEENSS_9GridQueueIyEESP_EEEvDpT0_(
	.param .align 8 .b8 _ZN6thrust24THRUST_300001_SM_1000_NS8cuda_cub4core6detail13_kernel_agentINS1_8__reduce11ReduceAgentINS0_12zip_iteratorIN4cuda3std3__45tupleIJNS0_10device_ptrIfEENS0_17counting_iteratorIlNS0_11use_defaultESF_SF_EEEEEEEPNSB_IJflEEESJ_lNS1_9__extrema9arg_max_fIflNSA_4lessIfEEEEEEJSI_SK_lN3cub18CUB_300001_SM_100013GridEvenShareIlEENSS_9GridQueueIyEESP_EEEvDpT0__param_0[16],
	.param .u64 .ptr .align 1 _ZN6thrust24THRUST_300001_SM_1000_NS8cuda_cub4core6detail13_kernel_agentINS1_8__reduce11ReduceAgentINS0_12zip_iteratorIN4cuda3std3__45tupleIJNS0_10device_ptrIfEENS0_17counting_iteratorIlNS0_11use_defaultESF_SF_EEEEEEEPNSB_IJflEEESJ_lNS1_9__extrema9arg_max_fIflNSA_4lessIfEEEEEEJSI_SK_lN3cub18CUB_300001_SM_100013GridEvenShareIlEENSS_9GridQueueIyEESP_EEEvDpT0__param_1,
	.param .u64 _ZN6thrust24THRUST_300001_SM_1000_NS8cuda_cub4core6detail13_kernel_agentINS1_8__reduce11ReduceAgentINS0_12zip_iteratorIN4cuda3std3__45tupleIJNS0_10device_ptrIfEENS0_17counting_iteratorIlNS0_11use_defaultESF_SF_EEEEEEEPNSB_IJflEEESJ_lNS1_9__extrema9arg_max_fIflNSA_4lessIfEEEEEEJSI_SK_lN3cub18CUB_300001_SM_100013GridEvenShareIlEENSS_9GridQueueIyEESP_EEEvDpT0__param_2,
	.param .align 8 .b8 _ZN6thrust24THRUST_300001_SM_1000_NS8cuda_cub4core6detail13_kernel_agentINS1_8__reduce11ReduceAgentINS0_12zip_iteratorIN4cuda3std3__45tupleIJNS0_10device_ptrIfEENS0_17counting_iteratorIlNS0_11use_defaultESF_SF_EEEEEEEPNSB_IJflEEESJ_lNS1_9__extrema9arg_max_fIflNSA_4lessIfEEEEEEJSI_SK_lN3cub18CUB_300001_SM_100013GridEvenShareIlEENSS_9GridQueueIyEESP_EEEvDpT0__param_3[72],
	.param .align 8 .b8 _ZN6thrust24THRUST_300001_SM_1000_NS8cuda_cub4core6detail13_kernel_agentINS1_8__reduce11ReduceAgentINS0_12zip_iteratorIN4cuda3std3__45tupleIJNS0_10device_ptrIfEENS0_17counting_iteratorIlNS0_11use_defaultESF_SF_EEEEEEEPNSB_IJflEEESJ_lNS1_9__extrema9arg_max_fIflNSA_4lessIfEEEEEEJSI_SK_lN3cub18CUB_300001_SM_100013GridEvenShareIlEENSS_9GridQueueIyEESP_EEEvDpT0__param_4[8],
	.param .align 1 .b8 _ZN6thrust24THRUST_300001_SM_1000_NS8cuda_cub4core6detail13_kernel_agentINS1_8__reduce11ReduceAgentINS0_12zip_iteratorIN4cuda3std3__45tupleIJNS0_10device_ptrIfEENS0_17counting_iteratorIlNS0_11use_defaultESF_SF_EEEEEEEPNSB_IJflEEESJ_lNS1_9__extrema9arg_max_fIflNSA_4lessIfEEEEEEJSI_SK_lN3cub18CUB_300001_SM_100013GridEvenShareIlEENSS_9GridQueueIyEESP_EEEvDpT0__param_5[1]
)
.maxntid 256
{
	.reg .pred 	%p<215>;
	.reg .b32 	%r<399>;
	.reg .b32 	%f<242>;
	.reg .b64 	%rd<324>;

	ld.param.u64 	%rd196, [_ZN6thrust24THRUST_300001_SM_1000_NS8cuda_cub4core6detail13_kernel_agentINS1_8__reduce11ReduceAgentINS0_12zip_iteratorIN4cuda3std3__45tupleIJNS0_10device_ptrIfEENS0_17counting_iteratorIlNS0_11use_defaultESF_SF_EEEEEEEPNSB_IJflEEESJ_lNS1_9__extrema9arg_max_fIflNSA_4lessIfEEEEEEJSI_SK_lN3cub18CUB_300001_SM_100013GridEvenShareIlEENSS_9GridQueueIyEESP_EEEvDpT0__param_0+8];
	ld.param.u64 	%rd195, [_ZN6thrust24THRUST_300001_SM_1000_NS8cuda_cub4core6detail13_kernel_agentINS1_8__reduce11ReduceAgentINS0_12zip_iteratorIN4cuda3std3__45tupleIJNS0_10device_ptrIfEENS0_17counting_iteratorIlNS0_11use_defaultESF_SF_EEEEEEEPNSB_IJflEEESJ_lNS1_9__extrema9arg_max_fIflNSA_4lessIfEEEEEEJSI_SK_lN3cub18CUB_300001_SM_100013GridEvenShareIlEENSS_9GridQueueIyEESP_EEEvDpT0__param_0];
	ld.param.u64 	%rd199, [_ZN6thrust24THRUST_300001_SM_1000_NS8cuda_cub4core6detail13_kernel_agentINS1_8__reduce11ReduceAgentINS0_12zip_iteratorIN4cuda3std3__45tupleIJNS0_10device_ptrIfEENS0_17counting_iteratorIlNS0_11use_defaultESF_SF_EEEEEEEPNSB_IJflEEESJ_lNS1_9__extrema9arg_max_fIflNSA_4lessIfEEEEEEJSI_SK_lN3cub18CUB_300001_SM_100013GridEvenShareIlEENSS_9GridQueueIyEESP_EEEvDpT0__param_4];
	ld.param.u64 	%rd198, [_ZN6thrust24THRUST_300001_SM_1000_NS8cuda_cub4core6detail13_kernel_agentINS1_8__reduce11ReduceAgentINS0_12zip_iteratorIN4cuda3std3__45tupleIJNS0_10device_ptrIfEENS0_17counting_iteratorIlNS0_11use_defaultESF_SF_EEEEEEEPNSB_IJflEEESJ_lNS1_9__extrema9arg_max_fIflNSA_4lessIfEEEEEEJSI_SK_lN3cub18CUB_300001_SM_100013GridEvenShareIlEENSS_9GridQueueIyEESP_EEEvDpT0__param_2];
	cvta.to.global.u64 	%rd1, %rd199;
	cvta.to.global.u64 	%rd2, %rd195;
	mov.u32 	%r1, %ctaid.x;
	mul.lo.s32 	%r33, %r1, 1280;
	cvt.u64.u32 	%rd4, %r33;
	mov.u32 	%r34, %nctaid.x;
	mul.lo.s32 	%r35, %r34, 1280;
	cvt.u64.u32 	%rd5, %r35;
	add.s64 	%rd200, %rd4, 1280;
	setp.le.s64 	%p1, %rd200, %rd198;
	@%p1 bra 	$L__BB13_121;
	cvt.u32.u64 	%r159, %rd4;
	cvt.u32.u64 	%r2, %rd198;
	sub.s32 	%r3, %r2, %r159;
	mov.u32 	%r4, %tid.x;
	setp.ge.s32 	%p98, %r4, %r3;
	mov.f32 	%f188, 0f00000000;
	mov.b64 	%rd266, 0;
	mov.u32 	%r393, %r4;
	@%p98 bra 	$L__BB13_3;
	cvt.u64.u32 	%rd234, %r4;
	add.s64 	%rd235, %rd4, %rd234;
	shl.b64 	%rd236, %rd235, 2;
	add.s64 	%rd237, %rd2, %rd236;
	add.s64 	%rd266, %rd196, %rd235;
	ld.global.f32 	%f188, [%rd237];
	add.s32 	%r393, %r4, 256;
$L__BB13_3:
	setp.ge.s32 	%p99, %r393, %r3;
	@%p99 bra 	$L__BB13_25;
	not.b32 	%r161, %r393;
	add.s32 	%r162, %r161, %r2;
	sub.s32 	%r7, %r162, %r159;
	and.b32  	%r163, %r7, 768;
	setp.eq.s32 	%p100, %r163, 768;
	@%p100 bra 	$L__BB13_10;
	cvt.u64.u32 	%rd239, %r393;
	add.s64 	%rd240, %rd239, %rd4;
	add.s64 	%rd257, %rd240, %rd196;
	shl.b64 	%rd241, %rd240, 2;
	add.s64 	%rd256, %rd2, %rd241;
	shr.u32 	%r164, %r7, 8;
	add.s32 	%r165, %r164, 1;
	and.b32  	%r166, %r165, 3;
	neg.s32 	%r391, %r166;
$L__BB13_6:
	.pragma "nounroll";
	mov.u64 	%rd12, %rd266;
	mov.f32 	%f3, %f188;
	ld.global.f32 	%f4, [%rd256];
	setp.lt.f32 	%p101, %f3, %f4;
	mov.u64 	%rd266, %rd257;
	mov.f32 	%f188, %f4;
	@%p101 bra 	$L__BB13_9;
	setp.lt.f32 	%p102, %f4, %f3;
	mov.u64 	%rd266, %rd12;
	mov.f32 	%f188, %f3;
	@%p102 bra 	$L__BB13_9;
	setp.lt.s64 	%p103, %rd12, %rd257;
	min.s64 	%rd266, %rd12, %rd257;
	selp.f32 	%f188, %f3, %f4, %p103;
$L__BB13_9:
	add.s32 	%r393, %r393, 256;
	add.s64 	%rd257, %rd257, 256;
	add.s64 	%rd256, %rd256, 1024;
	add.s32 	%r391, %r391, 1;
	setp.ne.s32 	%p104, %r391, 0;
	@%p104 bra 	$L__BB13_6;
$L__BB13_10:
	setp.lt.u32 	%p105, %r7, 768;
	@%p105 bra 	$L__BB13_25;
	add.s32 	%r394, %r393, 512;
$L__BB13_12:
	mov.u32 	%r15, %r394;
	add.s32 	%r167, %r15, -512;
	cvt.s64.s32 	%rd242, %r167;
	add.s64 	%rd243, %rd242, %rd4;
	shl.b64 	%rd244, %rd243, 2;
	add.s64 	%rd20, %rd2, %rd244;
	add.s64 	%rd21, %rd243, %rd196;
	ld.global.f32 	%f10, [%rd20];
	setp.lt.f32 	%p106, %f188, %f10;
	mov.u64 	%rd263, %rd21;
	mov.f32 	%f185, %f10;
	@%p106 bra 	$L__BB13_15;
	setp.lt.f32 	%p107, %f10, %f188;
	mov.u64 	%rd263, %rd266;
	mov.f32 	%f185, %f188;
	@%p107 bra 	$L__BB13_15;
	setp.lt.s64 	%p108, %rd266, %rd21;
	min.s64 	%rd263, %rd266, %rd21;
	selp.f32 	%f185, %f188, %f10, %p108;
$L__BB13_15:
	add.s32 	%r168, %r15, -256;
	cvt.s64.s32 	%rd245, %r168;
	add.s64 	%rd246, %rd245, %rd4;
	add.s64 	%rd24, %rd246, %rd196;
	ld.global.f32 	%f13, [%rd20+1024];
	setp.lt.f32 	%p109, %f185, %f13;
	mov.u64 	%rd264, %rd24;
	mov.f32 	%f186, %f13;
	@%p109 bra 	$L__BB13_18;
	setp.lt.f32 	%p110, %f13, %f185;
	mov.u64 	%rd264, %rd263;
	mov.f32 	%f186, %f185;
	@%p110 bra 	$L__BB13_18;
	setp.lt.s64 	%p111, %rd263, %rd24;
	min.s64 	%rd264, %rd263, %rd24;
	selp.f32 	%f186, %f185, %f13, %p111;
$L__BB13_18:
	cvt.s64.s32 	%rd247, %r15;
	add.s64 	%rd248, %rd247, %rd4;
	add.s64 	%rd27, %rd248, %rd196;
	ld.global.f32 	%f16, [%rd20+2048];
	setp.lt.f32 	%p112, %f186, %f16;
	mov.u64 	%rd265, %rd27;
	mov.f32 	%f187, %f16;
	@%p112 bra 	$L__BB13_21;
	setp.lt.f32 	%p113, %f16, %f186;
	mov.u64 	%rd265, %rd264;
	mov.f32 	%f187, %f186;
	@%p113 bra 	$L__BB13_21;
	setp.lt.s64 	%p114, %rd264, %rd27;
	min.s64 	%rd265, %rd264, %rd27;
	selp.f32 	%f187, %f186, %f16, %p114;
$L__BB13_21:
	add.s32 	%r169, %r15, 256;
	cvt.s64.s32 	%rd249, %r169;
	add.s64 	%rd250, %rd249, %rd4;
	add.s64 	%rd30, %rd250, %rd196;
	ld.global.f32 	%f19, [%rd20+3072];
	setp.lt.f32 	%p115, %f187, %f19;
	mov.u64 	%rd266, %rd30;
	mov.f32 	%f188, %f19;
	@%p115 bra 	$L__BB13_24;
	setp.lt.f32 	%p116, %f19, %f187;
	mov.u64 	%rd266, %rd265;
	mov.f32 	%f188, %f187;
	@%p116 bra 	$L__BB13_24;
	setp.lt.s64 	%p117, %rd265, %rd30;
	min.s64 	%rd266, %rd265, %rd30;
	selp.f32 	%f188, %f187, %f19, %p117;
$L__BB13_24:
	add.s32 	%r394, %r15, 1024;
	add.s32 	%r170, %r15, 512;
	setp.lt.s32 	%p118, %r170, %r3;
	@%p118 bra 	$L__BB13_12;
$L__BB13_25:
	setp.lt.s32 	%p119, %r3, 256;
	@%p119 bra 	$L__BB13_70;
	// begin inline asm
	mov.u32 %r284, %laneid;
	// end inline asm
	mov.b32 	%r286, %f188;
	mov.b32 	%r302, 1;
	mov.b32 	%r303, 31;
	mov.b32 	%r304, -1;
	// begin inline asm
	shfl.sync.down.b32 %r285, %r286, %r302, %r303, %r304;
	// end inline asm
	mov.b32 	%f23, %r285;
	// begin inline asm
	shfl.sync.down.b32 %r290, %r291, %r302, %r303, %r304;
	// end inline asm
	mov.b64 	{%r296, %r301}, %rd266;
	// begin inline asm
	shfl.sync.down.b32 %r295, %r296, %r302, %r303, %r304;
	// end inline asm
	// begin inline asm
	shfl.sync.down.b32 %r300, %r301, %r302, %r303, %r304;
	// end inline asm
	mov.b64 	%rd34, {%r295, %r300};
	setp.gt.s32 	%p171, %r284, 30;
	mov.u64 	%rd268, %rd266;
	mov.f32 	%f190, %f188;
	@%p171 bra 	$L__BB13_30;
	setp.lt.f32 	%p172, %f188, %f23;
	mov.u64 	%rd268, %rd34;
	mov.f32 	%f190, %f23;
	@%p172 bra 	$L__BB13_30;
	setp.gt.f32 	%p173, %f188, %f23;
	mov.u64 	%rd268, %rd266;
	mov.f32 	%f190, %f188;
	@%p173 bra 	$L__BB13_30;
	setp.lt.s64 	%p174, %rd266, %rd34;
	min.s64 	%rd268, %rd266, %rd34;
	selp.f32 	%f190, %f188, %f23, %p174;
$L__BB13_30:
	mov.b32 	%r306, %f190;
	mov.b32 	%r322, 2;
	mov.b32 	%r323, 31;
	mov.b32 	%r324, -1;
	// begin inline asm
	shfl.sync.down.b32 %r305, %r306, %r322, %r323, %r324;
	// end inline asm
	mov.b32 	%f26, %r305;
	// begin inline asm
	shfl.sync.down.b32 %r310, %r311, %r322, %r323, %r324;
	// end inline asm
	mov.b64 	{%r316, %r321}, %rd268;
	// begin inline asm
	shfl.sync.down.b32 %r315, %r316, %r322, %r323, %r324;
	// end inline asm
	// begin inline asm
	shfl.sync.down.b32 %r320, %r321, %r322, %r323, %r324;
	// end inline asm
	mov.b64 	%rd37, {%r315, %r320};
	setp.gt.s32 	%p175, %r284, 29;
	mov.u64 	%rd269, %rd268;
	mov.f32 	%f191, %f190;
	@%p175 bra 	$L__BB13_34;
	setp.lt.f32 	%p176, %f190, %f26;
	mov.u64 	%rd269, %rd37;
	mov.f32 	%f191, %f26;
	@%p176 bra 	$L__BB13_34;
	setp.gt.f32 	%p177, %f190, %f26;
	mov.u64 	%rd269, %rd268;
	mov.f32 	%f191, %f190;
	@%p177 bra 	$L__BB13_34;
	setp.lt.s64 	%p178, %rd268, %rd37;
	min.s64 	%rd269, %rd268, %rd37;
	selp.f32 	%f191, %f190, %f26, %p178;
$L__BB13_34:
	mov.b32 	%r326, %f191;
	mov.b32 	%r342, 4;
	mov.b32 	%r343, 31;
	mov.b32 	%r344, -1;
	// begin inline asm
	shfl.sync.down.b32 %r325, %r326, %r342, %r343, %r344;
	// end inline asm
	mov.b32 	%f29, %r325;
	// begin inline asm
	shfl.sync.down.b32 %r330, %r331, %r342, %r343, %r344;
	// end inline asm
	mov.b64 	{%r336, %r341}, %rd269;
	// begin inline asm
	shfl.sync.down.b32 %r335, %r336, %r342, %r343, %r344;
	// end inline asm
	// begin inline asm
	shfl.sync.down.b32 %r340, %r341, %r342, %r343, %r344;
	// end inline asm
	mov.b64 	%rd40, {%r335, %r340};
	setp.gt.s32 	%p179, %r284, 27;
	mov.u64 	%rd270, %rd269;
	mov.f32 	%f192, %f191;
	@%p179 bra 	$L__BB13_38;
	setp.lt.f32 	%p180, %f191, %f29;
	mov.u64 	%rd270, %rd40;
	mov.f32 	%f192, %f29;
	@%p180 bra 	$L__BB13_38;
	setp.gt.f32 	%p181, %f191, %f29;
	mov.u64 	%rd270, %rd269;
	mov.f32 	%f192, %f191;
	@%p181 bra 	$L__BB13_38;
	setp.lt.s64 	%p182, %rd269, %rd40;
	min.s64 	%rd270, %rd269, %rd40;
	selp.f32 	%f192, %f191, %f29, %p182;
$L__BB13_38:
	mov.b32 	%r346, %f192;
	mov.b32 	%r362, 8;
	mov.b32 	%r363, 31;
	mov.b32 	%r364, -1;
	// begin inline asm
	shfl.sync.down.b32 %r345, %r346, %r362, %r363, %r364;
	// end inline asm
	mov.b32 	%f32, %r345;
	// begin inline asm
	shfl.sync.down.b32 %r350, %r351, %r362, %r363, %r364;
	// end inline asm
	mov.b64 	{%r356, %r361}, %rd270;
	// begin inline asm
	shfl.sync.down.b32 %r355, %r356, %r362, %r363, %r364;
	// end inline asm
	// begin inline asm
	shfl.sync.down.b32 %r360, %r361, %r362, %r363, %r364;
	// end inline asm
	mov.b64 	%rd43, {%r355, %r360};
	setp.gt.s32 	%p183, %r284, 23;
	mov.u64 	%rd271, %rd270;
	mov.f32 	%f193, %f192;
	@%p183 bra 	$L__BB13_42;
	setp.lt.f32 	%p184, %f192, %f32;
	mov.u64 	%rd271, %rd43;
	mov.f32 	%f193, %f32;
	@%p184 bra 	$L__BB13_42;
	setp.gt.f32 	%p185, %f192, %f32;
	mov.u64 	%rd271, %rd270;
	mov.f32 	%f193, %f192;
	@%p185 bra 	$L__BB13_42;
	setp.lt.s64 	%p186, %rd270, %rd43;
	min.s64 	%rd271, %rd270, %rd43;
	selp.f32 	%f193, %f192, %f32, %p186;
$L__BB13_42:
	mov.b32 	%r366, %f193;
	mov.b32 	%r382, 16;
	mov.b32 	%r383, 31;
	mov.b32 	%r384, -1;
	// begin inline asm
	shfl.sync.down.b32 %r365, %r366, %r382, %r383, %r384;
	// end inline asm
	mov.b32 	%f35, %r365;
	// begin inline asm
	shfl.sync.down.b32 %r370, %r371, %r382, %r383, %r384;
	// end inline asm
	mov.b64 	{%r376, %r381}, %rd271;
	// begin inline asm
	shfl.sync.down.b32 %r375, %r376, %r382, %r383, %r384;
	// end inline asm
	// begin inline asm
	shfl.sync.down.b32 %r380, %r381, %r382, %r383, %r384;
	// end inline asm
	mov.b64 	%rd46, {%r375, %r380};
	setp.gt.s32 	%p187, %r284, 15;
	mov.u64 	%rd323, %rd271;
	mov.f32 	%f241, %f193;
	@%p187 bra 	$L__BB13_46;
	setp.lt.f32 	%p188, %f193, %f35;
	mov.u64 	%rd323, %rd46;
	mov.f32 	%f241, %f35;
	@%p188 bra 	$L__BB13_46;
	setp.gt.f32 	%p189, %f193, %f35;
	mov.u64 	%rd323, %rd271;
	mov.f32 	%f241, %f193;
	@%p189 bra 	$L__BB13_46;
	setp.lt.s64 	%p190, %rd271, %rd46;
	min.s64 	%rd323, %rd271, %rd46;
	selp.f32 	%f241, %f193, %f35, %p190;
$L__BB13_46:
	setp.ne.s32 	%p191, %r284, 0;
	@%p191 bra 	$L__BB13_48;
	shr.u32 	%r385, %r4, 1;
	and.b32  	%r386, %r385, 496;
	mov.u32 	%r387, _ZN6thrust24THRUST_300001_SM_1000_NS8cuda_cub4core6detail5shmemE;
	add.s32 	%r388, %r387, %r386;
	st.shared.f32 	[%r388+8], %f241;
	st.shared.u64 	[%r388+16], %rd323;
$L__BB13_48:
	bar.sync 	0;
	setp.ne.s32 	%p192, %r4, 0;
	@%p192 bra 	$L__BB13_208;
	ld.shared.f32 	%f38, [_ZN6thrust24THRUST_300001_SM_1000_NS8cuda_cub4core6detail5shmemE+24];
	ld.shared.u64 	%rd49, [_ZN6thrust24THRUST_300001_SM_1000_NS8cuda_cub4core6detail5shmemE+32];
	setp.lt.f32 	%p193, %f241, %f38;
	mov.u64 	%rd273, %rd49;
	mov.f32 	%f195, %f38;
	@%p193 bra 	$L__BB13_52;
	setp.lt.f32 	%p194, %f38, %f241;
	mov.u64 	%rd273, %rd323;
	mov.f32 	%f195, %f241;
	@%p194 bra 	$L__BB13_52;
	setp.lt.s64 	%p195, %rd323, %rd49;
	min.s64 	%rd273, %rd323, %rd49;
	selp.f32 	%f195, %f241, %f38, %p195;
$L__BB13_52:
	ld.shared.f32 	%f41, [_ZN6thrust24THRUST_300001_SM_1000_NS8cuda_cub4core6detail5shmemE+40];
	ld.shared.u64 	%rd52, [_ZN6thrust24THRUST_300001_SM_1000_NS8cuda_cub4core6detail5shmemE+48];
	setp.lt.f32 	%p196, %f195, %f41;
	mov.u64 	%rd274, %rd52;
	mov.f32 	%f196, %f41;
	@%p196 bra 	$L__BB13_55;
	setp.lt.f32 	%p197, %f41, %f195;
	mov.u64 	%rd274, %rd273;
	mov.f32 	%f196, %f195;
	@%p197 bra 	$L__BB13_55;
	setp.lt.s64 	%p198, %rd273, %rd52;
	min.s64 	%rd274, %rd273, %rd52;
	selp.f32 	%f196, %f195, %f41, %p198;
$L__BB13_55:
	ld.shared.f32 	%f44, [_ZN6thrust24THRUST_300001_SM_1000_NS8cuda_cub4core6detail5shmemE+56];
	ld.shared.u64 	%rd55, [_ZN6thrust24THRUST_300001_SM_1000_NS8cuda_cub4core6detail5shmemE+64];
	setp.lt.f32 	%p199, %f196, %f44;
	mov.u64 	%rd275, %rd55;
	mov.f32 	%f197, %f44;
	@%p199 bra 	$L__BB13_58;
	setp.lt.f32 	%p200, %f44, %f196;
	mov.u64 	%rd275, %rd274;
	mov.f32 	%f197, %f196;
	@%p200 bra 	$L__BB13_58;
	setp.lt.s64 	%p201, %rd274, %rd55;
	min.s64 	%rd275, %rd274, %rd55;
	selp.f32 	%f197, %f196, %f44, %p201;
$L__BB13_58:
	ld.shared.f32 	%f47, [_ZN6thrust24THRUST_300001_SM_1000_NS8cuda_cub4core6detail5shmemE+72];
	ld.shared.u64 	%rd58, [_ZN6thrust24THRUST_300001_SM_1000_NS8cuda_cub4core6detail5shmemE+80];
	setp.lt.f32 	%p202, %f197, %f47;
	mov.u64 	%rd276, %rd58;
	mov.f32 	%f198, %f47;
	@%p202 bra 	$L__BB13_61;
	setp.lt.f32 	%p203, %f47, %f197;
	mov.u64 	%rd276, %rd275;
	mov.f32 	%f198, %f197;
	@%p203 bra 	$L__BB13_61;
	setp.lt.s64 	%p204, %rd275, %rd58;
	min.s64 	%rd276, %rd275, %rd58;
	selp.f32 	%f198, %f197, %f47, %p204;
$L__BB13_61:
	ld.shared.f32 	%f50, [_ZN6thrust24THRUST_300001_SM_1000_NS8cuda_cub4core6detail5shmemE+88];
	ld.shared.u64 	%rd61, [_ZN6thrust24THRUST_300001_SM_1000_NS8cuda_cub4core6detail5shmemE+96];
	setp.lt.f32 	%p205, %f198, %f50;
	mov.f32 	%f199, %f50;
	mov.u64 	%rd277, %rd61;
	@%p205 bra 	$L__BB13_64;
	setp.lt.f32 	%p206, %f50, %f198;
	mov.f32 	%f199, %f198;
	mov.u64 	%rd277, %rd276;
	@%p206 bra 	$L__BB13_64;
	setp.lt.s64 	%p207, %rd276, %rd61;
	selp.f32 	%f199, %f198, %f50, %p207;
	min.s64 	%rd277, %rd276, %rd61;
$L__BB13_64:
	ld.shared.f32 	%f53, [_ZN6thrust24THRUST_300001_SM_1000_NS8cuda_cub4core6detail5shmemE+104];
	ld.shared.u64 	%rd64, [_ZN6thrust24THRUST_300001_SM_1000_NS8cuda_cub4core6detail5shmemE+112];
	setp.lt.f32 	%p208, %f199, %f53;
	mov.f32 	%f200, %f53;
	mov.u64 	%rd278, %rd64;
	@%p208 bra 	$L__BB13_67;
	setp.lt.f32 	%p209, %f53, %f199;
	mov.f32 	%f200, %f199;
	mov.u64 	%rd278, %rd277;
	@%p209 bra 	$L__BB13_67;
	setp.lt.s64 	%p210, %rd277, %rd64;
	selp.f32 	%f200, %f199, %f53, %p210;
	min.s64 	%rd278, %rd277, %rd64;
$L__BB13_67:
	ld.shared.f32 	%f56, [_ZN6thrust24THRUST_300001_SM_1000_NS8cuda_cub4core6detail5shmemE+120];
	ld.shared.u64 	%rd67, [_ZN6thrust24THRUST_300001_SM_1000_NS8cuda_cub4core6detail5shmemE+128];
	setp.lt.f32 	%p211, %f200, %f56;
	mov.f32 	%f241, %f56;
	mov.u64 	%rd323, %rd67;
	@%p211 bra 	$L__BB13_208;
	setp.lt.f32 	%p212, %f56, %f200;
	mov.f32 	%f241, %f200;
	mov.u64 	%rd323, %rd278;
	@%p212 bra 	$L__BB13_208;
	setp.lt.s64 	%p213, %rd278, %rd67;
	selp.f32 	%f241, %f200, %f56, %p213;
	min.s64 	%rd323, %rd278, %rd67;
	bra.uni 	$L__BB13_208;
$L__BB13_70:
	// begin inline asm
	mov.u32 %r171, %laneid;
	// end inline asm
	and.b32  	%r192, %r4, 992;
	add.s32 	%r193, %r192, 32;
	setp.gt.s32 	%p120, %r193, %r3;
	not.b32 	%r194, %r192;
	add.s32 	%r195, %r3, %r194;
	selp.b32 	%r190, %r195, 31, %p120;
	mov.b32 	%r173, %f188;
	mov.b32 	%r189, 1;
	mov.b32 	%r191, -1;
	// begin inline asm
	shfl.sync.down.b32 %r172, %r173, %r189, %r190, %r191;
	// end inline asm
	mov.b32 	%f58, %r172;
	// begin inline asm
	shfl.sync.down.b32 %r177, %r178, %r189, %r190, %r191;
	// end inline asm
	mov.b64 	{%r183, %r188}, %rd266;
	// begin inline asm
	shfl.sync.down.b32 %r182, %r183, %r189, %r190, %r191;
	// end inline asm
	// begin inline asm
	shfl.sync.down.b32 %r187, %r188, %r189, %r190, %r191;
	// end inline asm
	mov.b64 	%rd69, {%r182, %r187};
	setp.ge.s32 	%p121, %r171, %r190;
	mov.f32 	%f201, %f188;
	mov.u64 	%rd279, %rd266;
	@%p121 bra 	$L__BB13_74;
	setp.lt.f32 	%p122, %f188, %f58;
	mov.f32 	%f201, %f58;
	mov.u64 	%rd279, %rd69;
	@%p122 bra 	$L__BB13_74;
	setp.gt.f32 	%p123, %f188, %f58;
	mov.f32 	%f201, %f188;
	mov.u64 	%rd279, %rd266;
	@%p123 bra 	$L__BB13_74;
	setp.lt.s64 	%p124, %rd266, %rd69;
	selp.f32 	%f201, %f188, %f58, %p124;
	min.s64 	%rd279, %rd266, %rd69;
$L__BB13_74:
	mov.b32 	%r197, %f201;
	mov.b32 	%r213, 2;
	mov.b32 	%r215, -1;
	// begin inline asm
	shfl.sync.down.b32 %r196, %r197, %r213, %r190, %r215;
	// end inline asm
	mov.b32 	%f61, %r196;
	// begin inline asm
	shfl.sync.down.b32 %r201, %r202, %r213, %r190, %r215;
	// end inline asm
	mov.b64 	{%r207, %r212}, %rd279;
	// begin inline asm
	shfl.sync.down.b32 %r206, %r207, %r213, %r190, %r215;
	// end inline asm
	// begin inline asm
	shfl.sync.down.b32 %r211, %r212, %r213, %r190, %r215;
	// end inline asm
	mov.b64 	%rd72, {%r206, %r211};
	add.s32 	%r216, %r171, 2;
	setp.gt.s32 	%p125, %r216, %r190;
	mov.f32 	%f202, %f201;
	mov.u64 	%rd280, %rd279;
	@%p125 bra 	$L__BB13_78;
	setp.lt.f32 	%p126, %f201, %f61;
	mov.f32 	%f202, %f61;
	mov.u64 	%rd280, %rd72;
	@%p126 bra 	$L__BB13_78;
	setp.gt.f32 	%p127, %f201, %f61;
	mov.f32 	%f202, %f201;
	mov.u64 	%rd280, %rd279;
	@%p127 bra 	$L__BB13_78;
	setp.lt.s64 	%p128, %rd279, %rd72;
	selp.f32 	%f202, %f201, %f61, %p128;
	min.s64 	%rd280, %rd279, %rd72;
$L__BB13_78:
	mov.b32 	%r218, %f202;
	mov.b32 	%r234, 4;
	mov.b32 	%r236, -1;
	// begin inline asm
	shfl.sync.down.b32 %r217, %r218, %r234, %r190, %r236;
	// end inline asm
	mov.b32 	%f64, %r217;
	// begin inline asm
	shfl.sync.down.b32 %r222, %r223, %r234, %r190, %r236;
	// end inline asm
	mov.b64 	{%r228, %r233}, %rd280;
	// begin inline asm
	shfl.sync.down.b32 %r227, %r228, %r234, %r190, %r236;
	// end inline asm
	// begin inline asm
	shfl.sync.down.b32 %r232, %r233, %r234, %r190, %r236;
	// end inline asm
	mov.b64 	%rd75, {%r227, %r232};
	add.s32 	%r237, %r171, 4;
	setp.gt.s32 	%p129, %r237, %r190;
	mov.f32 	%f203, %f202;
	mov.u64 	%rd281, %rd280;
	@%p129 bra 	$L__BB13_82;
	setp.lt.f32 	%p130, %f202, %f64;
	mov.f32 	%f203, %f64;
	mov.u64 	%rd281, %rd75;
	@%p130 bra 	$L__BB13_82;
	setp.gt.f32 	%p131, %f202, %f64;
	mov.f32 	%f203, %f202;
	mov.u64 	%rd281, %rd280;
	@%p131 bra 	$L__BB13_82;
	setp.lt.s64 	%p132, %rd280, %rd75;
	selp.f32 	%f203, %f202, %f64, %p132;
	min.s64 	%rd281, %rd280, %rd75;
$L__BB13_82:
	mov.b32 	%r239, %f203;
	mov.b32 	%r255, 8;
	mov.b32 	%r257, -1;
	// begin inline asm
	shfl.sync.down.b32 %r238, %r239, %r255, %r190, %r257;
	// end inline asm
	mov.b32 	%f67, %r238;
	// begin inline asm
	shfl.sync.down.b32 %r243, %r244, %r255, %r190, %r257;
	// end inline asm
	mov.b64 	{%r249, %r254}, %rd281;
	// begin inline asm
	shfl.sync.down.b32 %r248, %r249, %r255, %r190, %r257;
	// end inline asm
	// begin inline asm
	shfl.sync.down.b32 %r253, %r254, %r255, %r190, %r257;
	// end inline asm
	mov.b64 	%rd78, {%r248, %r253};
	add.s32 	%r258, %r171, 8;
	setp.gt.s32 	%p133, %r258, %r190;
	mov.f32 	%f204, %f203;
	mov.u64 	%rd282, %rd281;
	@%p133 bra 	$L__BB13_86;
	setp.lt.f32 	%p134, %f203, %f67;
	mov.f32 	%f204, %f67;
	mov.u64 	%rd282, %rd78;
	@%p134 bra 	$L__BB13_86;
	setp.gt.f32 	%p135, %f203, %f67;
	mov.f32 	%f204, %f203;
	mov.u64 	%rd282, %rd281;
	@%p135 bra 	$L__BB13_86;
	setp.lt.s64 	%p136, %rd281, %rd78;
	selp.f32 	%f204, %f203, %f67, %p136;
	min.s64 	%rd282, %rd281, %rd78;
$L__BB13_86:
	mov.b32 	%r260, %f204;
	mov.b32 	%r276, 16;
	mov.b32 	%r278, -1;
	// begin inline asm
	shfl.sync.down.b32 %r259, %r260, %r276, %r190, %r278;
	// end inline asm
	mov.b32 	%f70, %r259;
	// begin inline asm
	shfl.sync.down.b32 %r264, %r265, %r276, %r190, %r278;
	// end inline asm
	mov.b64 	{%r270, %r275}, %rd282;
	// begin inline asm
	shfl.sync.down.b32 %r269, %r270, %r276, %r190, %r278;
	// end inline asm
	// begin inline asm
	shfl.sync.down.b32 %r274, %r275, %r276, %r190, %r278;
	// end inline asm
	mov.b64 	%rd81, {%r269, %r274};
	add.s32 	%r279, %r171, 16;
	setp.gt.s32 	%p137, %r279, %r190;
	mov.f32 	%f241, %f204;
	mov.u64 	%rd323, %rd282;
	@%p137 bra 	$L__BB13_90;
	setp.lt.f32 	%p138, %f204, %f70;
	mov.f32 	%f241, %f70;
	mov.u64 	%rd323, %rd81;
	@%p138 bra 	$L__BB13_90;
	setp.gt.f32 	%p139, %f204, %f70;
	mov.f32 	%f241, %f204;
	mov.u64 	%rd323, %rd282;
	@%p139 bra 	$L__BB13_90;
	setp.lt.s64 	%p140, %rd282, %rd81;
	selp.f32 	%f241, %f204, %f70, %p140;
	min.s64 	%rd323, %rd282, %rd81;
$L__BB13_90:
	setp.ne.s32 	%p141, %r171, 0;
	@%p141 bra 	$L__BB13_92;
	shr.u32 	%r280, %r4, 1;
	and.b32  	%r281, %r280, 496;
	mov.u32 	%r282, _ZN6thrust24THRUST_300001_SM_1000_NS8cuda_cub4core6detail5shmemE;
	add.s32 	%r283, %r282, %r281;
	st.shared.f32 	[%r283+8], %f241;
	st.shared.u64 	[%r283+16], %rd323;
$L__BB13_92:
	bar.sync 	0;
	setp.ne.s32 	%p142, %r4, 0;
	@%p142 bra 	$L__BB13_208;
	setp.lt.s32 	%p143, %r3, 33;
	mov.f32 	%f206, %f241;
	mov.u64 	%rd284, %rd323;
	@%p143 bra 	$L__BB13_97;
	ld.shared.f32 	%f73, [_ZN6thrust24THRUST_300001_SM_1000_NS8cuda_cub4core6detail5shmemE+24];
	ld.shared.u64 	%rd84, [_ZN6thrust24THRUST_300001_SM_1000_NS8cuda_cub4core6detail5shmemE+32];
	setp.lt.f32 	%p144, %f241, %f73;
	mov.f32 	%f206, %f73;
	mov.u64 	%rd284, %rd84;
	@%p144 bra 	$L__BB13_97;
	setp.lt.f32 	%p145, %f73, %f241;
	mov.f32 	%f206, %f241;
	mov.u64 	%rd284, %rd323;
	@%p145 bra 	$L__BB13_97;
	setp.lt.s64 	%p146, %rd323, %rd84;
	selp.f32 	%f206, %f241, %f73, %p146;
	min.s64 	%rd284, %rd323, %rd84;
$L__BB13_97:
	setp.lt.s32 	%p147, %r3, 65;
	mov.f32 	%f207, %f206;
	mov.u64 	%rd285, %rd284;
	@%p147 bra 	$L__BB13_101;
	ld.shared.f32 	%f76, [_ZN6thrust24THRUST_300001_SM_1000_NS8cuda_cub4core6detail5shmemE+40];
	ld.shared.u64 	%rd87, [_ZN6thrust24THRUST_300001_SM_1000_NS8cuda_cub4core6detail5shmemE+48];
	setp.lt.f32 	%p148, %f206, %f76;
	mov.f32 	%f207, %f76;
	mov.u64 	%rd285, %rd87;
	@%p148 bra 	$L__BB13_101;
	setp.lt.f32 	%p149, %f76, %f206;
	mov.f32 	%f207, %f206;
	mov.u64 	%rd285, %rd284;
	@%p149 bra 	$L__BB13_101;
	setp.lt.s64 	%p150, %rd284, %rd87;
	selp.f32 	%f207, %f206, %f76, %p150;
	min.s64 	%rd285, %rd284, %rd87;
$L__BB13_101:
	setp.lt.s32 	%p151, %r3, 97;
	mov.f32 	%f208, %f207;
	mov.u64 	%rd286, %rd285;
	@%p151 bra 	$L__BB13_105;
	ld.shared.f32 	%f79, [_ZN6thrust24THRUST_300001_SM_1000_NS8cuda_cub4core6detail5shmemE+56];
	ld.shared.u64 	%rd90, [_ZN6thrust24THRUST_300001_SM_1000_NS8cuda_cub4core6detail5shmemE+64];
	setp.lt.f32 	%p152, %f207, %f79;
	mov.f32 	%f208, %f79;
	mov.u64 	%rd286, %rd90;
	@%p152 bra 	$L__BB13_105;
	setp.lt.f32 	%p153, %f79, %f207;
	mov.f32 	%f208, %f207;
	mov.u64 	%rd286, %rd285;
	@%p153 bra 	$L__BB13_105;
	setp.lt.s64 	%p154, %rd285, %rd90;
	selp.f32 	%f208, %f207, %f79, %p154;
	min.s64 	%rd286, %rd285, %rd90;
$L__BB13_105:
	setp.lt.s32 	%p155, %r3, 129;
	mov.f32 	%f209, %f208;
	mov.u64 	%rd287, %rd286;
	@%p155 bra 	$L__BB13_109;
	ld.shared.f32 	%f82, [_ZN6thrust24THRUST_300001_SM_1000_NS8cuda_cub4core6detail5shmemE+72];
	ld.shared.u64 	%rd93, [_ZN6thrust24THRUST_300001_SM_1000_NS8cuda_cub4core6detail5shmemE+80];
	setp.lt.f32 	%p156, %f208, %f82;
	mov.f32 	%f209, %f82;
	mov.u64 	%rd287, %rd93;
	@%p156 bra 	$L__BB13_109;
	setp.lt.f32 	%p157, %f82, %f208;
	mov.f32 	%f209, %f208;
	mov.u64 	%rd287, %rd286;
	@%p157 bra 	$L__BB13_109;
	setp.lt.s64 	%p158, %rd286, %rd93;
	selp.f32 	%f209, %f208, %f82, %p158;
	min.s64 	%rd287, %rd286, %rd93;
$L__BB13_109:
	setp.lt.s32 	%p159, %r3, 161;
	mov.f32 	%f210, %f209;
	mov.u64 	%rd288, %rd287;
	@%p159 bra 	$L__BB13_113;
	ld.shared.f32 	%f85, [_ZN6thrust24THRUST_300001_SM_1000_NS8cuda_cub4core6detail5shmemE+88];
	ld.shared.u64 	%rd96, [_ZN6thrust24THRUST_300001_SM_1000_NS8cuda_cub4core6detail5shmemE+96];
	setp.lt.f32 	%p160, %f209, %f85;
	mov.f32 	%f210, %f85;
	mov.u64 	%rd288, %rd96;
	@%p160 bra 	$L__BB13_113;
	setp.lt.f32 	%p161, %f85, %f209;
	mov.f32 	%f210, %f209;
	mov.u64 	%rd288, %rd287;
	@%p161 bra 	$L__BB13_113;
	setp.lt.s64 	%p162, %rd287, %rd96;
	selp.f32 	%f210, %f209, %f85, %p162;
	min.s64 	%rd288, %rd287, %rd96;
$L__BB13_113:
	setp.lt.s32 	%p163, %r3, 193;
	mov.f32 	%f211, %f210;
	mov.u64 	%rd289, %rd288;
	@%p163 bra 	$L__BB13_117;
	ld.shared.f32 	%f88, [_ZN6thrust24THRUST_300001_SM_1000_NS8cuda_cub4core6detail5shmemE+104];
	ld.shared.u64 	%rd99, [_ZN6thrust24THRUST_300001_SM_1000_NS8cuda_cub4core6detail5shmemE+112];
	setp.lt.f32 	%p164, %f210, %f88;
	mov.f32 	%f211, %f88;
	mov.u64 	%rd289, %rd99;
	@%p164 bra 	$L__BB13_117;
	setp.lt.f32 	%p165, %f88, %f210;
	mov.f32 	%f211, %f210;
	mov.u64 	%rd289, %rd288;
	@%p165 bra 	$L__BB13_117;
	setp.lt.s64 	%p166, %rd288, %rd99;
	selp.f32 	%f211, %f210, %f88, %p166;
	min.s64 	%rd289, %rd288, %rd99;
$L__BB13_117:
	setp.lt.s32 	%p167, %r3, 225;
	mov.f32 	%f241, %f211;
	mov.u64 	%rd323, %rd289;
	@%p167 bra 	$L__BB13_208;
	ld.shared.f32 	%f91, [_ZN6thrust24THRUST_300001_SM_1000_NS8cuda_cub4core6detail5shmemE+120];
	ld.shared.u64 	%rd102, [_ZN6thrust24THRUST_300001_SM_1000_NS8cuda_cub4core6detail5shmemE+128];
	setp.lt.f32 	%p168, %f211, %f91;
	mov.f32 	%f241, %f91;
	mov.u64 	%rd323, %rd102;
	@%p168 bra 	$L__BB13_208;
	setp.lt.f32 	%p169, %f91, %f211;
	mov.f32 	%f241, %f211;
	mov.u64 	%rd323, %rd289;
	@%p169 bra 	$L__BB13_208;
	setp.lt.s64 	%p170, %rd289, %rd102;
	selp.f32 	%f241, %f211, %f91, %p170;
	min.s64 	%rd323, %rd289, %rd102;
	bra.uni 	$L__BB13_208;
$L__BB13_121:
	mov.u32 	%r20, %tid.x;
	add.s64 	%rd104, %rd196, %rd4;
	cvt.u64.u32 	%rd105, %r20;
	add.s64 	%rd201, %rd105, %rd4;
	cvta.to.global.u64 	%rd202, %rd195;
	shl.b64 	%rd203, %rd201, 2;
	add.s64 	%rd204, %rd202, %rd203;
	ld.global.f32 	%f170, [%rd204];
	add.s32 	%r36, %r20, 256;
	cvt.u64.u32 	%rd205, %r36;
	ld.global.f32 	%f171, [%rd204+1024];
	add.s32 	%r37, %r20, 512;
	cvt.u64.u32 	%rd206, %r37;
	ld.global.f32 	%f172, [%rd204+2048];
	add.s32 	%r38, %r20, 768;
	cvt.u64.u32 	%rd207, %r38;
	ld.global.f32 	%f173, [%rd204+3072];
	or.b32  	%r39, %r20, 1024;
	cvt.u64.u32 	%rd106, %r39;
	add.s64 	%rd311, %rd104, %rd106;
	ld.global.f32 	%f229, [%rd204+4096];
	setp.geu.f32 	%p2, %f170, %f171;
	selp.f32 	%f174, %f170, %f171, %p2;
	selp.b64 	%rd208, %rd105, %rd205, %p2;
	setp.geu.f32 	%p3, %f174, %f172;
	selp.f32 	%f175, %f174, %f172, %p3;
	selp.b64 	%rd209, %rd208, %rd206, %p3;
	setp.geu.f32 	%p4, %f175, %f173;
	selp.f32 	%f94, %f175, %f173, %p4;
	selp.b64 	%rd108, %rd209, %rd207, %p4;
	setp.lt.f32 	%p5, %f94, %f229;
	@%p5 bra 	$L__BB13_123;
	setp.lt.f32 	%p6, %f229, %f94;
	setp.lt.u64 	%p7, %rd108, %rd106;
	or.pred  	%p8, %p6, %p7;
	selp.f32 	%f229, %f94, %f229, %p8;
	add.s64 	%rd210, %rd104, %rd108;
	selp.b64 	%rd311, %rd210, %rd311, %p8;
$L__BB13_123:
	setp.le.u64 	%p9, %rd198, %rd5;
	@%p9 bra 	$L__BB13_164;
	setp.ne.s32 	%p10, %r20, 0;
	@%p10 bra 	$L__BB13_126;
	atom.global.add.u64 	%rd211, [%rd1+8], 1280;
	add.s64 	%rd212, %rd211, %rd5;
	st.shared.u64 	[_ZN6thrust24THRUST_300001_SM_1000_NS8cuda_cub4core6detail5shmemE+152], %rd212;
$L__BB13_126:
	bar.sync 	0;
	ld.shared.u64 	%rd299, [_ZN6thrust24THRUST_300001_SM_1000_NS8cuda_cub4core6detail5shmemE+152];
	add.s64 	%rd213, %rd299, 1280;
	setp.gt.s64 	%p11, %rd213, %rd198;
	@%p11 bra 	$L__BB13_141;
	mov.f32 	%f213, %f229;
	mov.u64 	%rd292, %rd311;
$L__BB13_128:
	add.s64 	%rd214, %rd299, %rd105;
	cvta.to.global.u64 	%rd215, %rd195;
	shl.b64 	%rd216, %rd214, 2;
	add.s64 	%rd217, %rd215, %rd216;
	add.s64 	%rd293, %rd214, %rd196;
	ld.global.f32 	%f214, [%rd217];
	add.s64 	%rd294, %rd293, 256;
	ld.global.f32 	%f215, [%rd217+1024];
	add.s64 	%rd295, %rd293, 512;
	ld.global.f32 	%f216, [%rd217+2048];
	add.s64 	%rd296, %rd293, 768;
	ld.global.f32 	%f217, [%rd217+3072];
	add.s64 	%rd311, %rd293, 1024;
	ld.global.f32 	%f229, [%rd217+4096];
	setp.lt.f32 	%p12, %f213, %f214;
	@%p12 bra 	$L__BB13_130;
	setp.lt.f32 	%p13, %f214, %f213;
	setp.lt.s64 	%p14, %rd292, %rd293;
	or.pred  	%p15, %p13, %p14;
	selp.f32 	%f214, %f213, %f214, %p15;
	selp.b64 	%rd293, %rd292, %rd293, %p15;
$L__BB13_130:
	setp.lt.f32 	%p16, %f214, %f215;
	@%p16 bra 	$L__BB13_132;
	setp.lt.f32 	%p17, %f215, %f214;
	setp.lt.s64 	%p18, %rd293, %rd294;
	or.pred  	%p19, %p17, %p18;
	selp.f32 	%f215, %f214, %f215, %p19;
	selp.b64 	%rd294, %rd293, %rd294, %p19;
$L__BB13_132:
	setp.lt.f32 	%p20, %f215, %f216;
	@%p20 bra 	$L__BB13_134;
	setp.lt.f32 	%p21, %f216, %f215;
	setp.lt.s64 	%p22, %rd294, %rd295;
	or.pred  	%p23, %p21, %p22;
	selp.f32 	%f216, %f215, %f216, %p23;
	selp.b64 	%rd295, %rd294, %rd295, %p23;
$L__BB13_134:
	setp.lt.f32 	%p24, %f216, %f217;
	@%p24 bra 	$L__BB13_136;
	setp.lt.f32 	%p25, %f217, %f216;
	setp.lt.s64 	%p26, %rd295, %rd296;
	or.pred  	%p27, %p25, %p26;
	selp.f32 	%f217, %f216, %f217, %p27;
	selp.b64 	%rd296, %rd295, %rd296, %p27;
$L__BB13_136:
	setp.lt.f32 	%p28, %f217, %f229;
	@%p28 bra 	$L__BB13_138;
	setp.lt.f32 	%p29, %f229, %f217;
	setp.lt.s64 	%p30, %rd296, %rd311;
	or.pred  	%p31, %p29, %p30;
	selp.f32 	%f229, %f217, %f229, %p31;
	selp.b64 	%rd311, %rd296, %rd311, %p31;
$L__BB13_138:
	setp.ne.s32 	%p32, %r20, 0;
	bar.sync 	0;
	@%p32 bra 	$L__BB13_140;
	atom.global.add.u64 	%rd218, [%rd1+8], 1280;
	add.s64 	%rd219, %rd218, %rd5;
	st.shared.u64 	[_ZN6thrust24THRUST_300001_SM_1000_NS8cuda_cub4core6detail5shmemE+152], %rd219;
$L__BB13_140:
	bar.sync 	0;
	ld.shared.u64 	%rd299, [_ZN6thrust24THRUST_300001_SM_1000_NS8cuda_cub4core6detail5shmemE+152];
	add.s64 	%rd220, %rd299, 1280;
	setp.le.s64 	%p33, %rd220, %rd198;
	mov.f32 	%f213, %f229;
	mov.u64 	%rd292, %rd311;
	@%p33 bra 	$L__BB13_128;
$L__BB13_141:
	setp.le.s64 	%p34, %rd198, %rd299;
	@%p34 bra 	$L__BB13_164;
	cvt.u32.u64 	%r40, %rd299;
	cvt.u32.u64 	%r41, %rd198;
	sub.s32 	%r21, %r41, %r40;
	setp.ge.s32 	%p35, %r20, %r21;
	@%p35 bra 	$L__BB13_164;
	cvta.to.global.u64 	%rd132, %rd195;
	not.b32 	%r43, %r20;
	add.s32 	%r44, %r43, %r41;
	sub.s32 	%r22, %r44, %r40;
	and.b32  	%r46, %r22, 768;
	setp.eq.s32 	%p36, %r46, 768;
	mov.u32 	%r397, %r20;
	@%p36 bra 	$L__BB13_149;
	add.s64 	%rd222, %rd299, %rd105;
	add.s64 	%rd301, %rd222, %rd196;
	shl.b64 	%rd223, %rd222, 2;
	add.s64 	%rd300, %rd132, %rd223;
	shr.u32 	%r47, %r22, 8;
	add.s32 	%r48, %r47, 1;
	and.b32  	%r49, %r48, 3;
	neg.s32 	%r395, %r49;
	mov.u32 	%r397, %r20;
$L__BB13_145:
	.pragma "nounroll";
	mov.u64 	%rd137, %rd311;
	mov.f32 	%f114, %f229;
	ld.global.f32 	%f115, [%rd300];
	setp.lt.f32 	%p37, %f114, %f115;
	mov.f32 	%f229, %f115;
	mov.u64 	%rd311, %rd301;
	@%p37 bra 	$L__BB13_148;
	setp.lt.f32 	%p38, %f115, %f114;
	mov.f32 	%f229, %f114;
	mov.u64 	%rd311, %rd137;
	@%p38 bra 	$L__BB13_148;
	setp.lt.s64 	%p39, %rd137, %rd301;
	selp.f32 	%f229, %f114, %f115, %p39;
	min.s64 	%rd311, %rd137, %rd301;
$L__BB13_148:
	add.s32 	%r397, %r397, 256;
	add.s64 	%rd301, %rd301, 256;
	add.s64 	%rd300, %rd300, 1024;
	add.s32 	%r395, %r395, 1;
	setp.ne.s32 	%p40, %r395, 0;
	@%p40 bra 	$L__BB13_145;
$L__BB13_149:
	setp.lt.u32 	%p41, %r22, 768;
	@%p41 bra 	$L__BB13_164;
	add.s32 	%r398, %r397, 512;
$L__BB13_151:
	mov.u32 	%r30, %r398;
	add.s32 	%r50, %r30, -512;
	cvt.u64.u32 	%rd224, %r50;
	add.s64 	%rd225, %rd299, %rd224;
	shl.b64 	%rd226, %rd225, 2;
	add.s64 	%rd145, %rd132, %rd226;
	add.s64 	%rd146, %rd225, %rd196;
	ld.global.f32 	%f121, [%rd145];
	setp.lt.f32 	%p42, %f229, %f121;
	mov.f32 	%f225, %f121;
	mov.u64 	%rd307, %rd146;
	@%p42 bra 	$L__BB13_154;
	setp.lt.f32 	%p43, %f121, %f229;
	mov.f32 	%f225, %f229;
	mov.u64 	%rd307, %rd311;
	@%p43 bra 	$L__BB13_154;
	setp.lt.s64 	%p44, %rd311, %rd146;
	selp.f32 	%f225, %f229, %f121, %p44;
	min.s64 	%rd307, %rd311, %rd146;
$L__BB13_154:
	add.s32 	%r51, %r30, -256;
	cvt.u64.u32 	%rd227, %r51;
	add.s64 	%rd228, %rd299, %rd227;
	add.s64 	%rd149, %rd228, %rd196;
	ld.global.f32 	%f124, [%rd145+1024];
	setp.lt.f32 	%p45, %f225, %f124;
	mov.f32 	%f226, %f124;
	mov.u64 	%rd308, %rd149;
	@%p45 bra 	$L__BB13_157;
	setp.lt.f32 	%p46, %f124, %f225;
	mov.f32 	%f226, %f225;
	mov.u64 	%rd308, %rd307;
	@%p46 bra 	$L__BB13_157;
	setp.lt.s64 	%p47, %rd307, %rd149;
	selp.f32 	%f226, %f225, %f124, %p47;
	min.s64 	%rd308, %rd307, %rd149;
$L__BB13_157:
	cvt.u64.u32 	%rd229, %r30;
	add.s64 	%rd230, %rd299, %rd229;
	add.s64 	%rd152, %rd230, %rd196;
	ld.global.f32 	%f127, [%rd145+2048];
	setp.lt.f32 	%p48, %f226, %f127;
	mov.f32 	%f227, %f127;
	mov.u64 	%rd309, %rd152;
	@%p48 bra 	$L__BB13_160;
	setp.lt.f32 	%p49, %f127, %f226;
	mov.f32 	%f227, %f226;
	mov.u64 	%rd309, %rd308;
	@%p49 bra 	$L__BB13_160;
	setp.lt.s64 	%p50, %rd308, %rd152;
	selp.f32 	%f227, %f226, %f127, %p50;
	min.s64 	%rd309, %rd308, %rd152;
$L__BB13_160:
	add.s32 	%r52, %r30, 256;
	cvt.u64.u32 	%rd231, %r52;
	add.s64 	%rd232, %rd299, %rd231;
	add.s64 	%rd155, %rd232, %rd196;
	ld.global.f32 	%f130, [%rd145+3072];
	setp.lt.f32 	%p51, %f227, %f130;
	mov.f32 	%f229, %f130;
	mov.u64 	%rd311, %rd155;
	@%p51 bra 	$L__BB13_163;
	setp.lt.f32 	%p52, %f130, %f227;
	mov.f32 	%f229, %f227;
	mov.u64 	%rd311, %rd309;
	@%p52 bra 	$L__BB13_163;
	setp.lt.s64 	%p53, %rd309, %rd155;
	selp.f32 	%f229, %f227, %f130, %p53;
	min.s64 	%rd311, %rd309, %rd155;
$L__BB13_163:
	add.s32 	%r398, %r30, 1024;
	add.s32 	%r53, %r30, 512;
	setp.lt.s32 	%p54, %r53, %r21;
	@%p54 bra 	$L__BB13_151;
$L__BB13_164:
	// begin inline asm
	mov.u32 %r54, %laneid;
	// end inline asm
	mov.b32 	%r56, %f229;
	mov.b32 	%r72, 1;
	mov.b32 	%r73, 31;
	mov.b32 	%r74, -1;
	// begin inline asm
	shfl.sync.down.b32 %r55, %r56, %r72, %r73, %r74;
	// end inline asm
	mov.b32 	%f134, %r55;
	// begin inline asm
	shfl.sync.down.b32 %r60, %r61, %r72, %r73, %r74;
	// end inline asm
	mov.b64 	{%r66, %r71}, %rd311;
	// begin inline asm
	shfl.sync.down.b32 %r65, %r66, %r72, %r73, %r74;
	// end inline asm
	// begin inline asm
	shfl.sync.down.b32 %r70, %r71, %r72, %r73, %r74;
	// end inline asm
	mov.b64 	%rd159, {%r65, %r70};
	setp.gt.s32 	%p55, %r54, 30;
	mov.f32 	%f230, %f229;
	mov.u64 	%rd312, %rd311;
	@%p55 bra 	$L__BB13_168;
	setp.lt.f32 	%p56, %f229, %f134;
	mov.f32 	%f230, %f134;
	mov.u64 	%rd312, %rd159;
	@%p56 bra 	$L__BB13_168;
	setp.gt.f32 	%p57, %f229, %f134;
	mov.f32 	%f230, %f229;
	mov.u64 	%rd312, %rd311;
	@%p57 bra 	$L__BB13_168;
	setp.lt.s64 	%p58, %rd311, %rd159;
	selp.f32 	%f230, %f229, %f134, %p58;
	min.s64 	%rd312, %rd311, %rd159;
$L__BB13_168:
	mov.b32 	%r76, %f230;
	mov.b32 	%r92, 2;
	mov.b32 	%r93, 31;
	mov.b32 	%r94, -1;
	// begin inline asm
	shfl.sync.down.b32 %r75, %r76, %r92, %r93, %r94;
	// end inline asm
	mov.b32 	%f137, %r75;
	// begin inline asm
	shfl.sync.down.b32 %r80, %r81, %r92, %r93, %r94;
	// end inline asm
	mov.b64 	{%r86, %r91}, %rd312;
	// begin inline asm
	shfl.sync.down.b32 %r85, %r86, %r92, %r93, %r94;
	// end inline asm
	// begin inline asm
	shfl.sync.down.b32 %r90, %r91, %r92, %r93, %r94;
	// end inline asm
	mov.b64 	%rd162, {%r85, %r90};
	setp.gt.s32 	%p59, %r54, 29;
	mov.f32 	%f231, %f230;
	mov.u64 	%rd313, %rd312;
	@%p59 bra 	$L__BB13_172;
	setp.lt.f32 	%p60, %f230, %f137;
	mov.f32 	%f231, %f137;
	mov.u64 	%rd313, %rd162;
	@%p60 bra 	$L__BB13_172;
	setp.gt.f32 	%p61, %f230, %f137;
	mov.f32 	%f231, %f230;
	mov.u64 	%rd313, %rd312;
	@%p61 bra 	$L__BB13_172;
	setp.lt.s64 	%p62, %rd312, %rd162;
	selp.f32 	%f231, %f230, %f137, %p62;
	min.s64 	%rd313, %rd312, %rd162;
$L__BB13_172:
	mov.b32 	%r96, %f231;
	mov.b32 	%r112, 4;
	mov.b32 	%r113, 31;
	mov.b32 	%r114, -1;
	// begin inline asm
	shfl.sync.down.b32 %r95, %r96, %r112, %r113, %r114;
	// end inline asm
	mov.b32 	%f140, %r95;
	// begin inline asm
	shfl.sync.down.b32 %r100, %r101, %r112, %r113, %r114;
	// end inline asm
	mov.b64 	{%r106, %r111}, %rd313;
	// begin inline asm
	shfl.sync.down.b32 %r105, %r106, %r112, %r113, %r114;
	// end inline asm
	// begin inline asm
	shfl.sync.down.b32 %r110, %r111, %r112, %r113, %r114;
	// end inline asm
	mov.b64 	%rd165, {%r105, %r110};
	setp.gt.s32 	%p63, %r54, 27;
	mov.f32 	%f232, %f231;
	mov.u64 	%rd314, %rd313;
	@%p63 bra 	$L__BB13_176;
	setp.lt.f32 	%p64, %f231, %f140;
	mov.f32 	%f232, %f140;
	mov.u64 	%rd314, %rd165;
	@%p64 bra 	$L__BB13_176;
	setp.gt.f32 	%p65, %f231, %f140;
	mov.f32 	%f232, %f231;
	mov.u64 	%rd314, %rd313;
	@%p65 bra 	$L__BB13_176;
	setp.lt.s64 	%p66, %rd313, %rd165;
	selp.f32 	%f232, %f231, %f140, %p66;
	min.s64 	%rd314, %rd313, %rd165;
$L__BB13_176:
	mov.b32 	%r116, %f232;
	mov.b32 	%r132, 8;
	mov.b32 	%r133, 31;
	mov.b32 	%r134, -1;
	// begin inline asm
	shfl.sync.down.b32 %r115, %r116, %r132, %r133, %r134;
	// end inline asm
	mov.b32 	%f143, %r115;
	// begin inline asm
	shfl.sync.down.b32 %r120, %r121, %r132, %r133, %r134;
	// end inline asm
	mov.b64 	{%r126, %r131}, %rd314;
	// begin inline asm
	shfl.sync.down.b32 %r125, %r126, %r132, %r133, %r134;
	// end inline asm
	// begin inline asm
	shfl.sync.down.b32 %r130, %r131, %r132, %r133, %r134;
	// end inline asm
	mov.b64 	%rd168, {%r125, %r130};
	setp.gt.s32 	%p67, %r54, 23;
	mov.f32 	%f233, %f232;
	mov.u64 	%rd315, %rd314;
	@%p67 bra 	$L__BB13_180;
	setp.lt.f32 	%p68, %f232, %f143;
	mov.f32 	%f233, %f143;
	mov.u64 	%rd315, %rd168;
	@%p68 bra 	$L__BB13_180;
	setp.gt.f32 	%p69, %f232, %f143;
	mov.f32 	%f233, %f232;
	mov.u64 	%rd315, %rd314;
	@%p69 bra 	$L__BB13_180;
	setp.lt.s64 	%p70, %rd314, %rd168;
	selp.f32 	%f233, %f232, %f143, %p70;
	min.s64 	%rd315, %rd314, %rd168;
$L__BB13_180:
	mov.b32 	%r136, %f233;
	mov.b32 	%r152, 16;
	mov.b32 	%r153, 31;
	mov.b32 	%r154, -1;
	// begin inline asm
	shfl.sync.down.b32 %r135, %r136, %r152, %r153, %r154;
	// end inline asm
	mov.b32 	%f146, %r135;
	// begin inline asm
	shfl.sync.down.b32 %r140, %r141, %r152, %r153, %r154;
	// end inline asm
	mov.b64 	{%r146, %r151}, %rd315;
	// begin inline asm
	shfl.sync.down.b32 %r145, %r146, %r152, %r153, %r154;
	// end inline asm
	// begin inline asm
	shfl.sync.down.b32 %r150, %r151, %r152, %r153, %r154;
	// end inline asm
	mov.b64 	%rd171, {%r145, %r150};
	setp.gt.s32 	%p71, %r54, 15;
	mov.f32 	%f241, %f233;
	mov.u64 	%rd323, %rd315;
	@%p71 bra 	$L__BB13_184;
	setp.lt.f32 	%p72, %f233, %f146;
	mov.f32 	%f241, %f146;
	mov.u64 	%rd323, %rd171;
	@%p72 bra 	$L__BB13_184;
	setp.gt.f32 	%p73, %f233, %f146;
	mov.f32 	%f241, %f233;
	mov.u64 	%rd323, %rd315;
	@%p73 bra 	$L__BB13_184;
	setp.lt.s64 	%p74, %rd315, %rd171;
	selp.f32 	%f241, %f233, %f146, %p74;
	min.s64 	%rd323, %rd315, %rd171;
$L__BB13_184:
	setp.ne.s32 	%p75, %r54, 0;
	@%p75 bra 	$L__BB13_186;
	shr.u32 	%r155, %r20, 1;
	and.b32  	%r156, %r155, 496;
	mov.u32 	%r157, _ZN6thrust24THRUST_300001_SM_1000_NS8cuda_cub4core6detail5shmemE;
	add.s32 	%r158, %r157, %r156;
	st.shared.f32 	[%r158+8], %f241;
	st.shared.u64 	[%r158+16], %rd323;
$L__BB13_186:
	bar.sync 	0;
	setp.ne.s32 	%p76, %r20, 0;
	@%p76 bra 	$L__BB13_208;
	ld.shared.f32 	%f149, [_ZN6thrust24THRUST_300001_SM_1000_NS8cuda_cub4core6detail5shmemE+24];
	ld.shared.u64 	%rd174, [_ZN6thrust24THRUST_300001_SM_1000_NS8cuda_cub4core6detail5shmemE+32];
	setp.lt.f32 	%p77, %f241, %f149;
	mov.f32 	%f235, %f149;
	mov.u64 	%rd317, %rd174;
	@%p77 bra 	$L__BB13_190;
	setp.lt.f32 	%p78, %f149, %f241;
	mov.f32 	%f235, %f241;
	mov.u64 	%rd317, %rd323;
	@%p78 bra 	$L__BB13_190;
	setp.lt.s64 	%p79, %rd323, %rd174;
	selp.f32 	%f235, %f241, %f149, %p79;
	min.s64 	%rd317, %rd323, %rd174;
$L__BB13_190:
	ld.shared.f32 	%f152, [_ZN6thrust24THRUST_300001_SM_1000_NS8cuda_cub4core6detail5shmemE+40];
	ld.shared.u64 	%rd177, [_ZN6thrust24THRUST_300001_SM_1000_NS8cuda_cub4core6detail5shmemE+48];
	setp.lt.f32 	%p80, %f235, %f152;
	mov.f32 	%f236, %f152;
	mov.u64 	%rd318, %rd177;
	@%p80 bra 	$L__BB13_193;
	setp.lt.f32 	%p81, %f152, %f235;
	mov.f32 	%f236, %f235;
	mov.u64 	%rd318, %rd317;
	@%p81 bra 	$L__BB13_193;
	setp.lt.s64 	%p82, %rd317, %rd177;
	selp.f32 	%f236, %f235, %f152, %p82;
	min.s64 	%rd318, %rd317, %rd177;
$L__BB13_193:
	ld.shared.f32 	%f155, [_ZN6thrust24THRUST_300001_SM_1000_NS8cuda_cub4core6detail5shmemE+56];
	ld.shared.u64 	%rd180, [_ZN6thrust24THRUST_300001_SM_1000_NS8cuda_cub4core6detail5shmemE+64];
	setp.lt.f32 	%p83, %f236, %f155;
	mov.f32 	%f237, %f155;
	mov.u64 	%rd319, %rd180;
	@%p83 bra 	$L__BB13_196;
	setp.lt.f32 	%p84, %f155, %f236;
	mov.f32 	%f237, %f236;
	mov.u64 	%rd319, %rd318;
	@%p84 bra 	$L__BB13_196;
	setp.lt.s64 	%p85, %rd318, %rd180;
	selp.f32 	%f237, %f236, %f155, %p85;
	min.s64 	%rd319, %rd318, %rd180;
$L__BB13_196:
	ld.shared.f32 	%f158, [_ZN6thrust24THRUST_300001_SM_1000_NS8cuda_cub4core6detail5shmemE+72];
	ld.shared.u64 	%rd183, [_ZN6thrust24THRUST_300001_SM_1000_NS8cuda_cub4core6detail5shmemE+80];
	setp.lt.f32 	%p86, %f237, %f158;
	mov.f32 	%f238, %f158;
	mov.u64 	%rd320, %rd183;
	@%p86 bra 	$L__BB13_199;
	setp.lt.f32 	%p87, %f158, %f237;
	mov.f32 	%f238, %f237;
	mov.u64 	%rd320, %rd319;
	@%p87 bra 	$L__BB13_199;
	setp.lt.s64 	%p88, %rd319, %rd183;
	selp.f32 	%f238, %f237, %f158, %p88;
	min.s64 	%rd320, %rd319, %rd183;
$L__BB13_199:
	ld.shared.f32 	%f161, [_ZN6thrust24THRUST_300001_SM_1000_NS8cuda_cub4core6detail5shmemE+88];
	ld.shared.u64 	%rd186, [_ZN6thrust24THRUST_300001_SM_1000_NS8cuda_cub4core6detail5shmemE+96];
	setp.lt.f32 	%p89, %f238, %f161;
	mov.f32 	%f239, %f161;
	mov.u64 	%rd321, %rd186;
	@%p89 bra 	$L__BB13_202;
	setp.lt.f32 	%p90, %f161, %f238;
	mov.f32 	%f239, %f238;
	mov.u64 	%rd321, %rd320;
	@%p90 bra 	$L__BB13_202;
	setp.lt.s64 	%p91, %rd320, %rd186;
	selp.f32 	%f239, %f238, %f161, %p91;
	min.s64 	%rd321, %rd320, %rd186;
$L__BB13_202:
	ld.shared.f32 	%f164, [_ZN6thrust24THRUST_300001_SM_1000_NS8cuda_cub4core6detail5shmemE+104];
	ld.shared.u64 	%rd189, [_ZN6thrust24THRUST_300001_SM_1000_NS8cuda_cub4core6detail5shmemE+112];
	setp.lt.f32 	%p92, %f239, %f164;
	mov.f32 	%f240, %f164;
	mov.u64 	%rd322, %rd189;
	@%p92 bra 	$L__BB13_205;
	setp.lt.f32 	%p93, %f164, %f239;
	mov.f32 	%f240, %f239;
	mov.u64 	%rd322, %rd321;
	@%p93 bra 	$L__BB13_205;
	setp.lt.s64 	%p94, %rd321, %rd189;
	selp.f32 	%f240, %f239, %f164, %p94;
	min.s64 	%rd322, %rd321, %rd189;
$L__BB13_205:
	ld.shared.f32 	%f167, [_ZN6thrust24THRUST_300001_SM_1000_NS8cuda_cub4core6detail5shmemE+120];
	ld.shared.u64 	%rd192, [_ZN6thrust24THRUST_300001_SM_1000_NS8cuda_cub4core6detail5shmemE+128];
	setp.lt.f32 	%p95, %f240, %f167;
	mov.f32 	%f241, %f167;
	mov.u64 	%rd323, %rd192;
	@%p95 bra 	$L__BB13_208;
	setp.lt.f32 	%p96, %f167, %f240;
	mov.f32 	%f241, %f240;
	mov.u64 	%rd323, %rd322;
	@%p96 bra 	$L__BB13_208;
	setp.lt.s64 	%p97, %rd322, %rd192;
	selp.f32 	%f241, %f240, %f167, %p97;
	min.s64 	%rd323, %rd322, %rd192;
$L__BB13_208:
	mov.u32 	%r389, %tid.x;
	setp.ne.s32 	%p214, %r389, 0;
	@%p214 bra 	$L__BB13_210;
	ld.param.u64 	%rd254, [_ZN6thrust24THRUST_300001_SM_1000_NS8cuda_cub4core6detail13_kernel_agentINS1_8__reduce11ReduceAgentINS0_12zip_iteratorIN4cuda3std3__45tupleIJNS0_10device_ptrIfEENS0_17counting_iteratorIlNS0_11use_defaultESF_SF_EEEEEEEPNSB_IJflEEESJ_lNS1_9__extrema9arg_max_fIflNSA_4lessIfEEEEEEJSI_SK_lN3cub18CUB_300001_SM_100013GridEvenShareIlEENSS_9GridQueueIyEESP_EEEvDpT0__param_1];
	cvta.to.global.u64 	%rd251, %rd254;
	mul.wide.u32 	%rd252, %r1, 16;
	add.s64 	%rd253, %rd251, %rd252;
	st.global.f32 	[%rd253], %f241;
	st.global.u64 	[%rd253+8], %rd323;
$L__BB13_210:
	ret;

}
	// .globl	_ZN6thrust24THRUST_300001_SM_1000_NS8cuda_cub4core6detail13_kernel_agentINS1_8__reduce10DrainAgentIlEEJN3cub18CUB_300001_SM_10009GridQueueIyEElEEEvDpT0_
.visible .entry _ZN6thrust24THRUST_300001_SM_1000_NS8cuda_cub4core6detail13_kernel_agentINS1_8__reduce10DrainAgentIlEEJN3cub18CUB_300001_SM_10009GridQueueIyEElEEEvDpT0_(
	.param .align 8 .b8 _ZN6thrust24THRUST_300001_SM_1000_NS8cuda_cub4core6detail13_kernel_agentINS1_8__reduce10DrainAgentIlEEJN3cub18CUB_300001_SM_10009GridQueueIyEElEEEvDpT0__param_0[8],
	.param .u64 _ZN6thrust24THRUST_300001_SM_1000_NS8cuda_cub4core6detail13_kernel_agentINS1_8__reduce10DrainAgentIlEEJN3cub18CUB_300001_SM_10009GridQueueIyEElEEEvDpT0__param_1
)
.maxntid 1
{
	.reg .b64 	%rd<5>;

	ld.param.u64 	%rd1, [_ZN6thrust24THRUST_300001_SM_1000_NS8cuda_cub4core6detail13_kernel_agentINS1_8__reduce10DrainAgentIlEEJN3cub18CUB_300001_SM_10009GridQueueIyEElEEEvDpT0__param_0];
	ld.param.u64 	%rd2, [_ZN6thrust24THRUST_300001_SM_1000_NS8cuda_cub4core6detail13_kernel_agentINS1_8__reduce10DrainAgentIlEEJN3cub18CUB_300001_SM_10009GridQueueIyEElEEEvDpT0__param_1];
	cvta.to.global.u64 	%rd3, %rd1;
	st.global.u64 	[%rd3], %rd2;
	mov.b64 	%rd4, 0;
	st.global.u64 	[%rd3+8], %rd4;
	ret;

}
	// .globl	_ZN6thrust24THRUST_300001_SM_1000_NS8cuda_cub4core6detail13_kernel_agentINS1_8__reduce11ReduceAgentIPN4cuda3std3__45tupleIJflEEESC_SB_lNS1_9__extrema9arg_max_fIflNS9_4lessIfEEEEEEJSC_SC_iSH_EEEvDpT0_
.visible .entry _ZN6thrust24THRUST_300001_SM_1000_NS8cuda_cub4core6detail13_kernel_agentINS1_8__reduce11ReduceAgentIPN4cuda3std3__45tupleIJflEEESC_SB_lNS1_9__extrema9arg_max_fIflNS9_4lessIfEEEEEEJSC_SC_iSH_EEEvDpT0_(
	.param .u64 .ptr .align 1 _ZN6thrust24THRUST_300001_SM_1000_NS8cuda_cub4core6detail13_kernel_agentINS1_8__reduce11ReduceAgentIPN4cuda3std3__45tupleIJflEEESC_SB_lNS1_9__extrema9arg_max_fIflNS9_4lessIfEEEEEEJSC_SC_iSH_EEEvDpT0__param_0,
	.param .u64 .ptr .align 1 _ZN6thrust24THRUST_300001_SM_1000_NS8cuda_cub4core6detail13_kernel_agentINS1_8__reduce11ReduceAgentIPN4cuda3std3__45tupleIJflEEESC_SB_lNS1_9__extrema9arg_max_fIflNS9_4lessIfEEEEEEJSC_SC_iSH_EEEvDpT0__param_1,
	.param .u32 _ZN6thrust24THRUST_300001_SM_1000_NS8cuda_cub4core6detail13_kernel_agentINS1_8__reduce11ReduceAgentIPN4cuda3std3__45tupleIJflEEESC_SB_lNS1_9__extrema9arg_max_fIflNS9_4lessIfEEEEEEJSC_SC_iSH_EEEvDpT0__param_2,
	.param .align 1 .b8 _ZN6thrust24THRUST_300001_SM_1000_NS8cuda_cub4core6detail13_kernel_agentINS1_8__reduce11ReduceAgentIPN4cuda3std3__45tupleIJflEEESC_SB_lNS1_9__extrema9arg_max_fIflNS9_4lessIfEEEEEEJSC_SC_iSH_EEEvDpT0__param_3[1]
)
.maxntid 256
{
	.reg .pred 	%p<264>;
	.reg .b32 	%r<436>;
	.reg .b32 	%f<293>;
	.reg .b64 	%rd<479>;

	ld.param.u64 	%rd236, [_ZN6thrust24THRUST_300001_SM_1000_NS8cuda_cub4core6detail13_kernel_agentINS1_8__reduce11ReduceAgentIPN4cuda3std3__45tupleIJflEEESC_SB_lNS1_9__extrema9arg_max_fIflNS9_4lessIfEEEEEEJSC_SC_iSH_EEEvDpT0__param_0];
	ld.param.u32 	%r29, [_ZN6thrust24THRUST_300001_SM_1000_NS8cuda_cub4core6detail13_kernel_agentINS1_8__reduce11ReduceAgentIPN4cuda3std3__45tupleIJflEEESC_SB_lNS1_9__extrema9arg_max_fIflNS9_4lessIfEEEEEEJSC_SC_iSH_EEEvDpT0__param_2];
	cvt.s64.s32 	%rd1, %r29;
	setp.eq.s32 	%p1, %r29, 0;
	@%p1 bra 	$L__BB15_234;
	setp.gt.s32 	%p2, %r29, 1279;
	@%p2 bra 	$L__BB15_121;
	mov.u32 	%r1, %tid.x;
	setp.ge.s32 	%p147, %r1, %r29;
	mov.f32 	%f224, 0f00000000;
	mov.b64 	%rd402, 0;
	mov.u32 	%r430, %r1;
	@%p147 bra 	$L__BB15_4;
	mul.wide.u32 	%rd366, %r1, 16;
	add.s64 	%rd363, %rd236, %rd366;
	// begin inline asm
	ld.global.nc.u64 %rd362, [%rd363];
	// end inline asm
	mov.b64 	{%r191, %r192}, %rd362;
	mov.b32 	%f224, %r191;
	add.s64 	%rd365, %rd363, 8;
	// begin inline asm
	ld.global.nc.u64 %rd402, [%rd365];
	// end inline asm
	add.s32 	%r430, %r1, 256;
$L__BB15_4:
	setp.ge.s32 	%p148, %r430, %r29;
	@%p148 bra 	$L__BB15_25;
	not.b32 	%r193, %r430;
	add.s32 	%r4, %r29, %r193;
	and.b32  	%r194, %r4, 768;
	setp.eq.s32 	%p149, %r194, 768;
	@%p149 bra 	$L__BB15_11;
	mul.wide.u32 	%rd368, %r430, 16;
	add.s64 	%rd393, %rd236, %rd368;
	shr.u32 	%r195, %r4, 8;
	add.s32 	%r196, %r195, 1;
	and.b32  	%r197, %r196, 3;
	neg.s32 	%r428, %r197;
$L__BB15_7:
	.pragma "nounroll";
	mov.u64 	%rd6, %rd402;
	mov.f32 	%f3, %f224;
	// begin inline asm
	ld.global.nc.u64 %rd369, [%rd393];
	// end inline asm
	mov.b64 	{%r198, %r199}, %rd369;
	mov.b32 	%f4, %r198;
	add.s64 	%rd372, %rd393, 8;
	// begin inline asm
	ld.global.nc.u64 %rd371, [%rd372];
	// end inline asm
	setp.lt.f32 	%p150, %f3, %f4;
	mov.u64 	%rd402, %rd371;
	mov.f32 	%f224, %f4;
	@%p150 bra 	$L__BB15_10;
	setp.lt.f32 	%p151, %f4, %f3;
	mov.u64 	%rd402, %rd6;
	mov.f32 	%f224, %f3;
	@%p151 bra 	$L__BB15_10;
	setp.lt.s64 	%p152, %rd6, %rd371;
	min.s64 	%rd402, %rd6, %rd371;
	selp.f32 	%f224, %f3, %f4, %p152;
$L__BB15_10:
	add.s32 	%r430, %r430, 256;
	add.s64 	%rd393, %rd393, 4096;
	add.s32 	%r428, %r428, 1;
	setp.ne.s32 	%p153, %r428, 0;
	@%p153 bra 	$L__BB15_7;
$L__BB15_11:
	setp.lt.u32 	%p154, %r4, 768;
	@%p154 bra 	$L__BB15_25;
$L__BB15_12:
	mul.wide.s32 	%rd377, %r430, 16;
	add.s64 	%rd374, %rd236, %rd377;
	// begin inline asm
	ld.global.nc.u64 %rd373, [%rd374];
	// end inline asm
	mov.b64 	{%r200, %r201}, %rd373;
	mov.b32 	%f10, %r200;
	add.s64 	%rd376, %rd374, 8;
	// begin inline asm
	ld.global.nc.u64 %rd375, [%rd376];
	// end inline asm
	setp.lt.f32 	%p155, %f224, %f10;
	mov.u64 	%rd399, %rd375;
	mov.f32 	%f221, %f10;
	@%p155 bra 	$L__BB15_15;
	setp.lt.f32 	%p156, %f10, %f224;
	mov.u64 	%rd399, %rd402;
	mov.f32 	%f221, %f224;
	@%p156 bra 	$L__BB15_15;
	setp.lt.s64 	%p157, %rd402, %rd375;
	min.s64 	%rd399, %rd402, %rd375;
	selp.f32 	%f221, %f224, %f10, %p157;
$L__BB15_15:
	add.s64 	%rd379, %rd374, 4096;
	// begin inline asm
	ld.global.nc.u64 %rd378, [%rd379];
	// end inline asm
	mov.b64 	{%r202, %r203}, %rd378;
	mov.b32 	%f13, %r202;
	add.s64 	%rd381, %rd374, 4104;
	// begin inline asm
	ld.global.nc.u64 %rd380, [%rd381];
	// end inline asm
	setp.lt.f32 	%p158, %f221, %f13;
	mov.u64 	%rd400, %rd380;
	mov.f32 	%f222, %f13;
	@%p158 bra 	$L__BB15_18;
	setp.lt.f32 	%p159, %f13, %f221;
	mov.u64 	%rd400, %rd399;
	mov.f32 	%f222, %f221;
	@%p159 bra 	$L__BB15_18;
	setp.lt.s64 	%p160, %rd399, %rd380;
	min.s64 	%rd400, %rd399, %rd380;
	selp.f32 	%f222, %f221, %f13, %p160;
$L__BB15_18:
	add.s64 	%rd383, %rd374, 8192;
	// begin inline asm
	ld.global.nc.u64 %rd382, [%rd383];
	// end inline asm
	mov.b64 	{%r204, %r205}, %rd382;
	mov.b32 	%f16, %r204;
	add.s64 	%rd385, %rd374, 8200;
	// begin inline asm
	ld.global.nc.u64 %rd384, [%rd385];
	// end inline asm
	setp.lt.f32 	%p161, %f222, %f16;
	mov.u64 	%rd401, %rd384;
	mov.f32 	%f223, %f16;
	@%p161 bra 	$L__BB15_21;
	setp.lt.f32 	%p162, %f16, %f222;
	mov.u64 	%rd401, %rd400;
	mov.f32 	%f223, %f222;
	@%p162 bra 	$L__BB15_21;
	setp.lt.s64 	%p163, %rd400, %rd384;
	min.s64 	%rd401, %rd400, %rd384;
	selp.f32 	%f223, %f222, %f16, %p163;
$L__BB15_21:
	add.s64 	%rd387, %rd374, 12288;
	// begin inline asm
	ld.global.nc.u64 %rd386, [%rd387];
	// end inline asm
	mov.b64 	{%r206, %r207}, %rd386;
	mov.b32 	%f19, %r206;
	add.s64 	%rd389, %rd374, 12296;
	// begin inline asm
	ld.global.nc.u64 %rd388, [%rd389];
	// end inline asm
	setp.lt.f32 	%p164, %f223, %f19;
	mov.u64 	%rd402, %rd388;
	mov.f32 	%f224, %f19;
	@%p164 bra 	$L__BB15_24;
	setp.lt.f32 	%p165, %f19, %f223;
	mov.u64 	%rd402, %rd401;
	mov.f32 	%f224, %f223;
	@%p165 bra 	$L__BB15_24;
	setp.lt.s64 	%p166, %rd401, %rd388;
	min.s64 	%rd402, %rd401, %rd388;
	selp.f32 	%f224, %f223, %f19, %p166;
$L__BB15_24:
	add.s32 	%r430, %r430, 1024;
	setp.lt.s32 	%p167, %r430, %r29;
	@%p167 bra 	$L__BB15_12;
$L__BB15_25:
	setp.lt.s32 	%p168, %r29, 256;
	@%p168 bra 	$L__BB15_70;
	// begin inline asm
	mov.u32 %r321, %laneid;
	// end inline asm
	mov.b32 	%r323, %f224;
	mov.b32 	%r339, 1;
	mov.b32 	%r340, 31;
	mov.b32 	%r341, -1;
	// begin inline asm
	shfl.sync.down.b32 %r322, %r323, %r339, %r340, %r341;
	// end inline asm
	mov.b32 	%f23, %r322;
	// begin inline asm
	shfl.sync.down.b32 %r327, %r328, %r339, %r340, %r341;
	// end inline asm
	mov.b64 	{%r333, %r338}, %rd402;
	// begin inline asm
	shfl.sync.down.b32 %r332, %r333, %r339, %r340, %r341;
	// end inline asm
	// begin inline asm
	shfl.sync.down.b32 %r337, %r338, %r339, %r340, %r341;
	// end inline asm
	mov.b64 	%rd28, {%r332, %r337};
	setp.gt.s32 	%p220, %r321, 30;
	mov.u64 	%rd404, %rd402;
	mov.f32 	%f226, %f224;
	@%p220 bra 	$L__BB15_30;
	setp.lt.f32 	%p221, %f224, %f23;
	mov.u64 	%rd404, %rd28;
	mov.f32 	%f226, %f23;
	@%p221 bra 	$L__BB15_30;
	setp.gt.f32 	%p222, %f224, %f23;
	mov.u64 	%rd404, %rd402;
	mov.f32 	%f226, %f224;
	@%p222 bra 	$L__BB15_30;
	setp.lt.s64 	%p223, %rd402, %rd28;
	min.s64 	%rd404, %rd402, %rd28;
	selp.f32 	%f226, %f224, %f23, %p223;
$L__BB15_30:
	mov.b32 	%r343, %f226;
	mov.b32 	%r359, 2;
	mov.b32 	%r360, 31;
	mov.b32 	%r361, -1;
	// begin inline asm
	shfl.sync.down.b32 %r342, %r343, %r359, %r360, %r361;
	// end inline asm
	mov.b32 	%f26, %r342;
	// begin inline asm
	shfl.sync.down.b32 %r347, %r348, %r359, %r360, %r361;
	// end inline asm
	mov.b64 	{%r353, %r358}, %rd404;
	// begin inline asm
	shfl.sync.down.b32 %r352, %r353, %r359, %r360, %r361;
	// end inline asm
	// begin inline asm
	shfl.sync.down.b32 %r357, %r358, %r359, %r360, %r361;
	// end inline asm
	mov.b64 	%rd31, {%r352, %r357};
	setp.gt.s32 	%p224, %r321, 29;
	mov.u64 	%rd405, %rd404;
	mov.f32 	%f227, %f226;
	@%p224 bra 	$L__BB15_34;
	setp.lt.f32 	%p225, %f226, %f26;
	mov.u64 	%rd405, %rd31;
	mov.f32 	%f227, %f26;
	@%p225 bra 	$L__BB15_34;
	setp.gt.f32 	%p226, %f226, %f26;
	mov.u64 	%rd405, %rd404;
	mov.f32 	%f227, %f226;
	@%p226 bra 	$L__BB15_34;
	setp.lt.s64 	%p227, %rd404, %rd31;
	min.s64 	%rd405, %rd404, %rd31;
	selp.f32 	%f227, %f226, %f26, %p227;
$L__BB15_34:
	mov.b32 	%r363, %f227;
	mov.b32 	%r379, 4;
	mov.b32 	%r380, 31;
	mov.b32 	%r381, -1;
	// begin inline asm
	shfl.sync.down.b32 %r362, %r363, %r379, %r380, %r381;
	// end inline asm
	mov.b32 	%f29, %r362;
	// begin inline asm
	shfl.sync.down.b32 %r367, %r368, %r379, %r380, %r381;
	// end inline asm
	mov.b64 	{%r373, %r378}, %rd405;
	// begin inline asm
	shfl.sync.down.b32 %r372, %r373, %r379, %r380, %r381;
	// end inline asm
	// begin inline asm
	shfl.sync.down.b32 %r377, %r378, %r379, %r380, %r381;
	// end inline asm
	mov.b64 	%rd34, {%r372, %r377};
	setp.gt.s32 	%p228, %r321, 27;
	mov.u64 	%rd406, %rd405;
	mov.f32 	%f228, %f227;
	@%p228 bra 	$L__BB15_38;
	setp.lt.f32 	%p229, %f227, %f29;
	mov.u64 	%rd406, %rd34;
	mov.f32 	%f228, %f29;
	@%p229 bra 	$L__BB15_38;
	setp.gt.f32 	%p230, %f227, %f29;
	mov.u64 	%rd406, %rd405;
	mov.f32 	%f228, %f227;
	@%p230 bra 	$L__BB15_38;
	setp.lt.s64 	%p231, %rd405, %rd34;
	min.s64 	%rd406, %rd405, %rd34;
	selp.f32 	%f228, %f227, %f29, %p231;
$L__BB15_38:
	mov.b32 	%r383, %f228;
	mov.b32 	%r399, 8;
	mov.b32 	%r400, 31;
	mov.b32 	%r401, -1;
	// begin inline asm
	shfl.sync.down.b32 %r382, %r383, %r399, %r400, %r401;
	// end inline asm
	mov.b32 	%f32, %r382;
	// begin inline asm
	shfl.sync.down.b32 %r387, %r388, %r399, %r400, %r401;
	// end inline asm
	mov.b64 	{%r393, %r398}, %rd406;
	// begin inline asm
	shfl.sync.down.b32 %r392, %r393, %r399, %r400, %r401;
	// end inline asm
	// begin inline asm
	shfl.sync.down.b32 %r397, %r398, %r399, %r400, %r401;
	// end inline asm
	mov.b64 	%rd37, {%r392, %r397};
	setp.gt.s32 	%p232, %r321, 23;
	mov.u64 	%rd407, %rd406;
	mov.f32 	%f229, %f228;
	@%p232 bra 	$L__BB15_42;
	setp.lt.f32 	%p233, %f228, %f32;
	mov.u64 	%rd407, %rd37;
	mov.f32 	%f229, %f32;
	@%p233 bra 	$L__BB15_42;
	setp.gt.f32 	%p234, %f228, %f32;
	mov.u64 	%rd407, %rd406;
	mov.f32 	%f229, %f228;
	@%p234 bra 	$L__BB15_42;
	setp.lt.s64 	%p235, %rd406, %rd37;
	min.s64 	%rd407, %rd406, %rd37;
	selp.f32 	%f229, %f228, %f32, %p235;
$L__BB15_42:
	mov.b32 	%r403, %f229;
	mov.b32 	%r419, 16;
	mov.b32 	%r420, 31;
	mov.b32 	%r421, -1;
	// begin inline asm
	shfl.sync.down.b32 %r402, %r403, %r419, %r420, %r421;
	// end inline asm
	mov.b32 	%f35, %r402;
	// begin inline asm
	shfl.sync.down.b32 %r407, %r408, %r419, %r420, %r421;
	// end inline asm
	mov.b64 	{%r413, %r418}, %rd407;
	// begin inline asm
	shfl.sync.down.b32 %r412, %r413, %r419, %r420, %r421;
	// end inline asm
	// begin inline asm
	shfl.sync.down.b32 %r417, %r418, %r419, %r420, %r421;
	// end inline asm
	mov.b64 	%rd40, {%r412, %r417};
	setp.gt.s32 	%p236, %r321, 15;
	mov.u64 	%rd478, %rd407;
	mov.f32 	%f292, %f229;
	@%p236 bra 	$L__BB15_46;
	setp.lt.f32 	%p237, %f229, %f35;
	mov.u64 	%rd478, %rd40;
	mov.f32 	%f292, %f35;
	@%p237 bra 	$L__BB15_46;
	setp.gt.f32 	%p238, %f229, %f35;
	mov.u64 	%rd478, %rd407;
	mov.f32 	%f292, %f229;
	@%p238 bra 	$L__BB15_46;
	setp.lt.s64 	%p239, %rd407, %rd40;
	min.s64 	%rd478, %rd407, %rd40;
	selp.f32 	%f292, %f229, %f35, %p239;
$L__BB15_46:
	setp.ne.s32 	%p240, %r321, 0;
	@%p240 bra 	$L__BB15_48;
	shr.u32 	%r422, %r1, 1;
	and.b32  	%r423, %r422, 496;
	mov.u32 	%r424, _ZN6thrust24THRUST_300001_SM_1000_NS8cuda_cub4core6detail5shmemE;
	add.s32 	%r425, %r424, %r423;
	st.shared.f32 	[%r425+8], %f292;
	st.shared.u64 	[%r425+16], %rd478;
$L__BB15_48:
	bar.sync 	0;
	setp.ne.s32 	%p241, %r1, 0;
	@%p241 bra 	$L__BB15_232;
	ld.shared.f32 	%f38, [_ZN6thrust24THRUST_300001_SM_1000_NS8cuda_cub4core6detail5shmemE+24];
	ld.shared.u64 	%rd43, [_ZN6thrust24THRUST_300001_SM_1000_NS8cuda_cub4core6detail5shmemE+32];
	setp.lt.f32 	%p242, %f292, %f38;
	mov.u64 	%rd409, %rd43;
	mov.f32 	%f231, %f38;
	@%p242 bra 	$L__BB15_52;
	setp.lt.f32 	%p243, %f38, %f292;
	mov.u64 	%rd409, %rd478;
	mov.f32 	%f231, %f292;
	@%p243 bra 	$L__BB15_52;
	setp.lt.s64 	%p244, %rd478, %rd43;
	min.s64 	%rd409, %rd478, %rd43;
	selp.f32 	%f231, %f292, %f38, %p244;
$L__BB15_52:
	ld.shared.f32 	%f41, [_ZN6thrust24THRUST_300001_SM_1000_NS8cuda_cub4core6detail5shmemE+40];
	ld.shared.u64 	%rd46, [_ZN6thrust24THRUST_300001_SM_1000_NS8cuda_cub4core6detail5shmemE+48];
	setp.lt.f32 	%p245, %f231, %f41;
	mov.u64 	%rd410, %rd46;
	mov.f32 	%f232, %f41;
	@%p245 bra 	$L__BB15_55;
	setp.lt.f32 	%p246, %f41, %f231;
	mov.u64 	%rd410, %rd409;
	mov.f32 	%f232, %f231;
	@%p246 bra 	$L__BB15_55;
	setp.lt.s64 	%p247, %rd409, %rd46;
	min.s64 	%rd410, %rd409, %rd46;
	selp.f32 	%f232, %f231, %f41, %p247;
$L__BB15_55:
	ld.shared.f32 	%f44, [_ZN6thrust24THRUST_300001_SM_1000_NS8cuda_cub4core6detail5shmemE+56];
	ld.shared.u64 	%rd49, [_ZN6thrust24THRUST_300001_SM_1000_NS8cuda_cub4core6detail5shmemE+64];
	setp.lt.f32 	%p248, %f232, %f44;
	mov.u64 	%rd411, %rd49;
	mov.f32 	%f233, %f44;
	@%p248 bra 	$L__BB15_58;
	setp.lt.f32 	%p249, %f44, %f232;
	mov.u64 	%rd411, %rd410;
	mov.f32 	%f233, %f232;
	@%p249 bra 	$L__BB15_58;
	setp.lt.s64 	%p250, %rd410, %rd49;
	min.s64 	%rd411, %rd410, %rd49;
	selp.f32 	%f233, %f232, %f44, %p250;
$L__BB15_58:
	ld.shared.f32 	%f47, [_ZN6thrust24THRUST_300001_SM_1000_NS8cuda_cub4core6detail5shmemE+72];
	ld.shared.u64 	%rd52, [_ZN6thrust24THRUST_300001_SM_1000_NS8cuda_cub4core6detail5shmemE+80];
	setp.lt.f32 	%p251, %f233, %f47;
	mov.u64 	%rd412, %rd52;
	mov.f32 	%f234, %f47;
	@%p251 bra 	$L__BB15_61;
	setp.lt.f32 	%p252, %f47, %f233;
	mov.u64 	%rd412, %rd411;
	mov.f32 	%f234, %f233;
	@%p252 bra 	$L__BB15_61;
	setp.lt.s64 	%p253, %rd411, %rd52;
	min.s64 	%rd412, %rd411, %rd52;
	selp.f32 	%f234, %f233, %f47, %p253;
$L__BB15_61:
	ld.shared.f32 	%f50, [_ZN6thrust24THRUST_300001_SM_1000_NS8cuda_cub4core6detail5shmemE+88];
	ld.shared.u64 	%rd55, [_ZN6thrust24THRUST_300001_SM_1000_NS8cuda_cub4core6detail5shmemE+96];
	setp.lt.f32 	%p254, %f234, %f50;
	mov.u64 	%rd413, %rd55;
	mov.f32 	%f235, %f50;
	@%p254 bra 	$L__BB15_64;
	setp.lt.f32 	%p255, %f50, %f234;
	mov.u64 	%rd413, %rd412;
	mov.f32 	%f235, %f234;
	@%p255 bra 	$L__BB15_64;
	setp.lt.s64 	%p256, %rd412, %rd55;
	min.s64 	%rd413, %rd412, %rd55;
	selp.f32 	%f235, %f234, %f50, %p256;
$L__BB15_64:
	ld.shared.f32 	%f53, [_ZN6thrust24THRUST_300001_SM_1000_NS8cuda_cub4core6detail5shmemE+104];
	ld.shared.u64 	%rd58, [_ZN6thrust24THRUST_300001_SM_1000_NS8cuda_cub4core6detail5shmemE+112];
	setp.lt.f32 	%p257, %f235, %f53;
	mov.u64 	%rd414, %rd58;
	mov.f32 	%f236, %f53;
	@%p257 bra 	$L__BB15_67;
	setp.lt.f32 	%p258, %f53, %f235;
	mov.u64 	%rd414, %rd413;
	mov.f32 	%f236, %f235;
	@%p258 bra 	$L__BB15_67;
	setp.lt.s64 	%p259, %rd413, %rd58;
	min.s64 	%rd414, %rd413, %rd58;
	selp.f32 	%f236, %f235, %f53, %p259;
$L__BB15_67:
	ld.shared.f32 	%f56, [_ZN6thrust24THRUST_300001_SM_1000_NS8cuda_cub4core6detail5shmemE+120];
	ld.shared.u64 	%rd61, [_ZN6thrust24THRUST_300001_SM_1000_NS8cuda_cub4core6detail5shmemE+128];
	setp.lt.f32 	%p260, %f236, %f56;
	mov.f32 	%f292, %f56;
	mov.u64 	%rd478, %rd61;
	@%p260 bra 	$L__BB15_232;
	setp.lt.f32 	%p261, %f56, %f236;
	mov.f32 	%f292, %f236;
	mov.u64 	%rd478, %rd414;
	@%p261 bra 	$L__BB15_232;
	setp.lt.s64 	%p262, %rd414, %rd61;
	min.s64 	%rd478, %rd414, %rd61;
	selp.f32 	%f292, %f236, %f56, %p262;
	bra.uni 	$L__BB15_232;
$L__BB15_70:
	// begin inline asm
	mov.u32 %r208, %laneid;
	// end inline asm
	and.b32  	%r229, %r1, 992;
	add.s32 	%r230, %r229, 32;
	setp.gt.s32 	%p169, %r230, %r29;
	not.b32 	%r231, %r229;
	add.s32 	%r232, %r29, %r231;
	selp.b32 	%r227, %r232, 31, %p169;
	mov.b32 	%r210, %f224;
	mov.b32 	%r226, 1;
	mov.b32 	%r228, -1;
	// begin inline asm
	shfl.sync.down.b32 %r209, %r210, %r226, %r227, %r228;
	// end inline asm
	mov.b32 	%f58, %r209;
	// begin inline asm
	shfl.sync.down.b32 %r214, %r215, %r226, %r227, %r228;
	// end inline asm
	mov.b64 	{%r220, %r225}, %rd402;
	// begin inline asm
	shfl.sync.down.b32 %r219, %r220, %r226, %r227, %r228;
	// end inline asm
	// begin inline asm
	shfl.sync.down.b32 %r224, %r225, %r226, %r227, %r228;
	// end inline asm
	mov.b64 	%rd63, {%r219, %r224};
	setp.ge.s32 	%p170, %r208, %r227;
	mov.u64 	%rd415, %rd402;
	mov.f32 	%f237, %f224;
	@%p170 bra 	$L__BB15_74;
	setp.lt.f32 	%p171, %f224, %f58;
	mov.u64 	%rd415, %rd63;
	mov.f32 	%f237, %f58;
	@%p171 bra 	$L__BB15_74;
	setp.gt.f32 	%p172, %f224, %f58;
	mov.u64 	%rd415, %rd402;
	mov.f32 	%f237, %f224;
	@%p172 bra 	$L__BB15_74;
	setp.lt.s64 	%p173, %rd402, %rd63;
	min.s64 	%rd415, %rd402, %rd63;
	selp.f32 	%f237, %f224, %f58, %p173;
$L__BB15_74:
	mov.b32 	%r234, %f237;
	mov.b32 	%r250, 2;
	mov.b32 	%r252, -1;
	// begin inline asm
	shfl.sync.down.b32 %r233, %r234, %r250, %r227, %r252;
	// end inline asm
	mov.b32 	%f61, %r233;
	// begin inline asm
	shfl.sync.down.b32 %r238, %r239, %r250, %r227, %r252;
	// end inline asm
	mov.b64 	{%r244, %r249}, %rd415;
	// begin inline asm
	shfl.sync.down.b32 %r243, %r244, %r250, %r227, %r252;
	// end inline asm
	// begin inline asm
	shfl.sync.down.b32 %r248, %r249, %r250, %r227, %r252;
	// end inline asm
	mov.b64 	%rd66, {%r243, %r248};
	add.s32 	%r253, %r208, 2;
	setp.gt.s32 	%p174, %r253, %r227;
	mov.u64 	%rd416, %rd415;
	mov.f32 	%f238, %f237;
	@%p174 bra 	$L__BB15_78;
	setp.lt.f32 	%p175, %f237, %f61;
	mov.u64 	%rd416, %rd66;
	mov.f32 	%f238, %f61;
	@%p175 bra 	$L__BB15_78;
	setp.gt.f32 	%p176, %f237, %f61;
	mov.u64 	%rd416, %rd415;
	mov.f32 	%f238, %f237;
	@%p176 bra 	$L__BB15_78;
	setp.lt.s64 	%p177, %rd415, %rd66;
	min.s64 	%rd416, %rd415, %rd66;
	selp.f32 	%f238, %f237, %f61, %p177;
$L__BB15_78:
	mov.b32 	%r255, %f238;
	mov.b32 	%r271, 4;
	mov.b32 	%r273, -1;
	// begin inline asm
	shfl.sync.down.b32 %r254, %r255, %r271, %r227, %r273;
	// end inline asm
	mov.b32 	%f64, %r254;
	// begin inline asm
	shfl.sync.down.b32 %r259, %r260, %r271, %r227, %r273;
	// end inline asm
	mov.b64 	{%r265, %r270}, %rd416;
	// begin inline asm
	shfl.sync.down.b32 %r264, %r265, %r271, %r227, %r273;
	// end inline asm
	// begin inline asm
	shfl.sync.down.b32 %r269, %r270, %r271, %r227, %r273;
	// end inline asm
	mov.b64 	%rd69, {%r264, %r269};
	add.s32 	%r274, %r208, 4;
	setp.gt.s32 	%p178, %r274, %r227;
	mov.f32 	%f239, %f238;
	mov.u64 	%rd417, %rd416;
	@%p178 bra 	$L__BB15_82;
	setp.lt.f32 	%p179, %f238, %f64;
	mov.f32 	%f239, %f64;
	mov.u64 	%rd417, %rd69;
	@%p179 bra 	$L__BB15_82;
	setp.gt.f32 	%p180, %f238, %f64;
	mov.f32 	%f239, %f238;
	mov.u64 	%rd417, %rd416;
	@%p180 bra 	$L__BB15_82;
	setp.lt.s64 	%p181, %rd416, %rd69;
	selp.f32 	%f239, %f238, %f64, %p181;
	min.s64 	%rd417, %rd416, %rd69;
$L__BB15_82:
	mov.b32 	%r276, %f239;
	mov.b32 	%r292, 8;
	mov.b32 	%r294, -1;
	// begin inline asm
	shfl.sync.down.b32 %r275, %r276, %r292, %r227, %r294;
	// end inline asm
	mov.b32 	%f67, %r275;
	// begin inline asm
	shfl.sync.down.b32 %r280, %r281, %r292, %r227, %r294;
	// end inline asm
	mov.b64 	{%r286, %r291}, %rd417;
	// begin inline asm
	shfl.sync.down.b32 %r285, %r286, %r292, %r227, %r294;
	// end inline asm
	// begin inline asm
	shfl.sync.down.b32 %r290, %r291, %r292, %r227, %r294;
	// end inline asm
	mov.b64 	%rd72, {%r285, %r290};
	add.s32 	%r295, %r208, 8;
	setp.gt.s32 	%p182, %r295, %r227;
	mov.f32 	%f240, %f239;
	mov.u64 	%rd418, %rd417;
	@%p182 bra 	$L__BB15_86;
	setp.lt.f32 	%p183, %f239, %f67;
	mov.f32 	%f240, %f67;
	mov.u64 	%rd418, %rd72;
	@%p183 bra 	$L__BB15_86;
	setp.gt.f32 	%p184, %f239, %f67;
	mov.f32 	%f240, %f239;
	mov.u64 	%rd418, %rd417;
	@%p184 bra 	$L__BB15_86;
	setp.lt.s64 	%p185, %rd417, %rd72;
	selp.f32 	%f240, %f239, %f67, %p185;
	min.s64 	%rd418, %rd417, %rd72;
$L__BB15_86:
	mov.b32 	%r297, %f240;
	mov.b32 	%r313, 16;
	mov.b32 	%r315, -1;
	// begin inline asm
	shfl.sync.down.b32 %r296, %r297, %r313, %r227, %r315;
	// end inline asm
	mov.b32 	%f70, %r296;
	// begin inline asm
	shfl.sync.down.b32 %r301, %r302, %r313, %r227, %r315;
	// end inline asm
	mov.b64 	{%r307, %r312}, %rd418;
	// begin inline asm
	shfl.sync.down.b32 %r306, %r307, %r313, %r227, %r315;
	// end inline asm
	// begin inline asm
	shfl.sync.down.b32 %r311, %r312, %r313, %r227, %r315;
	// end inline asm
	mov.b64 	%rd75, {%r306, %r311};
	add.s32 	%r316, %r208, 16;
	setp.gt.s32 	%p186, %r316, %r227;
	mov.f32 	%f292, %f240;
	mov.u64 	%rd478, %rd418;
	@%p186 bra 	$L__BB15_90;
	setp.lt.f32 	%p187, %f240, %f70;
	mov.f32 	%f292, %f70;
	mov.u64 	%rd478, %rd75;
	@%p187 bra 	$L__BB15_90;
	setp.gt.f32 	%p188, %f240, %f70;
	mov.f32 	%f292, %f240;
	mov.u64 	%rd478, %rd418;
	@%p188 bra 	$L__BB15_90;
	setp.lt.s64 	%p189, %rd418, %rd75;
	selp.f32 	%f292, %f240, %f70, %p189;
	min.s64 	%rd478, %rd418, %rd75;
$L__BB15_90:
	setp.ne.s32 	%p190, %r208, 0;
	@%p190 bra 	$L__BB15_92;
	shr.u32 	%r317, %r1, 1;
	and.b32  	%r318, %r317, 496;
	mov.u32 	%r319, _ZN6thrust24THRUST_300001_SM_1000_NS8cuda_cub4core6detail5shmemE;
	add.s32 	%r320, %r319, %r318;
	st.shared.f32 	[%r320+8], %f292;
	st.shared.u64 	[%r320+16], %rd478;
$L__BB15_92:
	bar.sync 	0;
	setp.ne.s32 	%p191, %r1, 0;
	@%p191 bra 	$L__BB15_232;
	setp.lt.s32 	%p192, %r29, 33;
	mov.f32 	%f242, %f292;
	mov.u64 	%rd420, %rd478;
	@%p192 bra 	$L__BB15_97;
	ld.shared.f32 	%f73, [_ZN6thrust24THRUST_300001_SM_1000_NS8cuda_cub4core6detail5shmemE+24];
	ld.shared.u64 	%rd78, [_ZN6thrust24THRUST_300001_SM_1000_NS8cuda_cub4core6detail5shmemE+32];
	setp.lt.f32 	%p193, %f292, %f73;
	mov.f32 	%f242, %f73;
	mov.u64 	%rd420, %rd78;
	@%p193 bra 	$L__BB15_97;
	setp.lt.f32 	%p194, %f73, %f292;
	mov.f32 	%f242, %f292;
	mov.u64 	%rd420, %rd478;
	@%p194 bra 	$L__BB15_97;
	setp.lt.s64 	%p195, %rd478, %rd78;
	selp.f32 	%f242, %f292, %f73, %p195;
	min.s64 	%rd420, %rd478, %rd78;
$L__BB15_97:
	setp.lt.s32 	%p196, %r29, 65;
	mov.f32 	%f243, %f242;
	mov.u64 	%rd421, %rd420;
	@%p196 bra 	$L__BB15_101;
	ld.shared.f32 	%f76, [_ZN6thrust24THRUST_300001_SM_1000_NS8cuda_cub4core6detail5shmemE+40];
	ld.shared.u64 	%rd81, [_ZN6thrust24THRUST_300001_SM_1000_NS8cuda_cub4core6detail5shmemE+48];
	setp.lt.f32 	%p197, %f242, %f76;
	mov.f32 	%f243, %f76;
	mov.u64 	%rd421, %rd81;
	@%p197 bra 	$L__BB15_101;
	setp.lt.f32 	%p198, %f76, %f242;
	mov.f32 	%f243, %f242;
	mov.u64 	%rd421, %rd420;
	@%p198 bra 	$L__BB15_101;
	setp.lt.s64 	%p199, %rd420, %rd81;
	selp.f32 	%f243, %f242, %f76, %p199;
	min.s64 	%rd421, %rd420, %rd81;
$L__BB15_101:
	setp.lt.s32 	%p200, %r29, 97;
	mov.f32 	%f244, %f243;
	mov.u64 	%rd422, %rd421;
	@%p200 bra 	$L__BB15_105;
	ld.shared.f32 	%f79, [_ZN6thrust24THRUST_300001_SM_1000_NS8cuda_cub4core6detail5shmemE+56];
	ld.shared.u64 	%rd84, [_ZN6thrust24THRUST_300001_SM_1000_NS8cuda_cub4core6detail5shmemE+64];
	setp.lt.f32 	%p201, %f243, %f79;
	mov.f32 	%f244, %f79;
	mov.u64 	%rd422, %rd84;
	@%p201 bra 	$L__BB15_105;
	setp.lt.f32 	%p202, %f79, %f243;
	mov.f32 	%f244, %f243;
	mov.u64 	%rd422, %rd421;
	@%p202 bra 	$L__BB15_105;
	setp.lt.s64 	%p203, %rd421, %rd84;
	selp.f32 	%f244, %f243, %f79, %p203;
	min.s64 	%rd422, %rd421, %rd84;
$L__BB15_105:
	setp.lt.s32 	%p204, %r29, 129;
	mov.f32 	%f245, %f244;
	mov.u64 	%rd423, %rd422;
	@%p204 bra 	$L__BB15_109;
	ld.shared.f32 	%f82, [_ZN6thrust24THRUST_300001_SM_1000_NS8cuda_cub4core6detail5shmemE+72];
	ld.shared.u64 	%rd87, [_ZN6thrust24THRUST_300001_SM_1000_NS8cuda_cub4core6detail5shmemE+80];
	setp.lt.f32 	%p205, %f244, %f82;
	mov.f32 	%f245, %f82;
	mov.u64 	%rd423, %rd87;
	@%p205 bra 	$L__BB15_109;
	setp.lt.f32 	%p206, %f82, %f244;
	mov.f32 	%f245, %f244;
	mov.u64 	%rd423, %rd422;
	@%p206 bra 	$L__BB15_109;
	setp.lt.s64 	%p207, %rd422, %rd87;
	selp.f32 	%f245, %f244, %f82, %p207;
	min.s64 	%rd423, %rd422, %rd87;
$L__BB15_109:
	setp.lt.s32 	%p208, %r29, 161;
	mov.f32 	%f246, %f245;
	mov.u64 	%rd424, %rd423;
	@%p208 bra 	$L__BB15_113;
	ld.shared.f32 	%f85, [_ZN6thrust24THRUST_300001_SM_1000_NS8cuda_cub4core6detail5shmemE+88];
	ld.shared.u64 	%rd90, [_ZN6thrust24THRUST_300001_SM_1000_NS8cuda_cub4core6detail5shmemE+96];
	setp.lt.f32 	%p209, %f245, %f85;
	mov.f32 	%f246, %f85;
	mov.u64 	%rd424, %rd90;
	@%p209 bra 	$L__BB15_113;
	setp.lt.f32 	%p210, %f85, %f245;
	mov.f32 	%f246, %f245;
	mov.u64 	%rd424, %rd423;
	@%p210 bra 	$L__BB15_113;
	setp.lt.s64 	%p211, %rd423, %rd90;
	selp.f32 	%f246, %f245, %f85, %p211;
	min.s64 	%rd424, %rd423, %rd90;
$L__BB15_113:
	setp.lt.s32 	%p212, %r29, 193;
	mov.f32 	%f247, %f246;
	mov.u64 	%rd425, %rd424;
	@%p212 bra 	$L__BB15_117;
	ld.shared.f32 	%f88, [_ZN6thrust24THRUST_300001_SM_1000_NS8cuda_cub4core6detail5shmemE+104];
	ld.shared.u64 	%rd93, [_ZN6thrust24THRUST_300001_SM_1000_NS8cuda_cub4core6detail5shmemE+112];
	setp.lt.f32 	%p213, %f246, %f88;
	mov.f32 	%f247, %f88;
	mov.u64 	%rd425, %rd93;
	@%p213 bra 	$L__BB15_117;
	setp.lt.f32 	%p214, %f88, %f246;
	mov.f32 	%f247, %f246;
	mov.u64 	%rd425, %rd424;
	@%p214 bra 	$L__BB15_117;
	setp.lt.s64 	%p215, %rd424, %rd93;
	selp.f32 	%f247, %f246, %f88, %p215;
	min.s64 	%rd425, %rd424, %rd93;
$L__BB15_117:
	setp.lt.s32 	%p216, %r29, 225;
	mov.f32 	%f292, %f247;
	mov.u64 	%rd478, %rd425;
	@%p216 bra 	$L__BB15_232;
	ld.shared.f32 	%f91, [_ZN6thrust24THRUST_300001_SM_1000_NS8cuda_cub4core6detail5shmemE+120];
	ld.shared.u64 	%rd96, [_ZN6thrust24THRUST_300001_SM_1000_NS8cuda_cub4core6detail5shmemE+128];
	setp.lt.f32 	%p217, %f247, %f91;
	mov.f32 	%f292, %f91;
	mov.u64 	%rd478, %rd96;
	@%p217 bra 	$L__BB15_232;
	setp.lt.f32 	%p218, %f91, %f247;
	mov.f32 	%f292, %f247;
	mov.u64 	%rd478, %rd425;
	@%p218 bra 	$L__BB15_232;
	setp.lt.s64 	%p219, %rd425, %rd96;
	selp.f32 	%f292, %f247, %f91, %p219;
	min.s64 	%rd478, %rd425, %rd96;
	bra.uni 	$L__BB15_232;
$L__BB15_121:
	mov.u32 	%r16, %tid.x;
	cvt.u64.u32 	%rd98, %r16;
	mul.wide.u32 	%rd258, %r16, 16;
	add.s64 	%rd239, %rd236, %rd258;
	// begin inline asm
	ld.global.nc.u64 %rd238, [%rd239];
	// end inline asm
	mov.b64 	{%r30, %r31}, %rd238;
	mov.b32 	%f93, %r30;
	add.s64 	%rd241, %rd239, 8;
	// begin inline asm
	ld.global.nc.u64 %rd240, [%rd241];
	// end inline asm
	add.s64 	%rd243, %rd239, 4096;
	// begin inline asm
	ld.global.nc.u64 %rd242, [%rd243];
	// end inline asm
	mov.b64 	{%r32, %r33}, %rd242;
	mov.b32 	%f248, %r32;
	add.s64 	%rd245, %rd239, 4104;
	// begin inline asm
	ld.global.nc.u64 %rd426, [%rd245];
	// end inline asm
	add.s64 	%rd247, %rd239, 8192;
	// begin inline asm
	ld.global.nc.u64 %rd246, [%rd247];
	// end inline asm
	mov.b64 	{%r34, %r35}, %rd246;
	mov.b32 	%f249, %r34;
	add.s64 	%rd249, %rd239, 8200;
	// begin inline asm
	ld.global.nc.u64 %rd427, [%rd249];
	// end inline asm
	add.s64 	%rd251, %rd239, 12288;
	// begin inline asm
	ld.global.nc.u64 %rd250, [%rd251];
	// end inline asm
	mov.b64 	{%r36, %r37}, %rd250;
	mov.b32 	%f250, %r36;
	add.s64 	%rd253, %rd239, 12296;
	// begin inline asm
	ld.global.nc.u64 %rd428, [%rd253];
	// end inline asm
	add.s64 	%rd255, %rd239, 16384;
	// begin inline asm
	ld.global.nc.u64 %rd254, [%rd255];
	// end inline asm
	mov.b64 	{%r38, %r39}, %rd254;
	mov.b32 	%f279, %r38;
	add.s64 	%rd257, %rd239, 16392;
	// begin inline asm
	ld.global.nc.u64 %rd465, [%rd257];
	// end inline asm
	setp.lt.f32 	%p3, %f93, %f248;
	@%p3 bra 	$L__BB15_123;
	setp.lt.f32 	%p4, %f248, %f93;
	setp.lt.s64 	%p5, %rd240, %rd426;
	or.pred  	%p6, %p4, %p5;
	selp.f32 	%f248, %f93, %f248, %p6;
	selp.b64 	%rd426, %rd240, %rd426, %p6;
$L__BB15_123:
	setp.lt.f32 	%p7, %f248, %f249;
	@%p7 bra 	$L__BB15_125;
	setp.lt.f32 	%p8, %f249, %f248;
	setp.lt.s64 	%p9, %rd426, %rd427;
	or.pred  	%p10, %p8, %p9;
	selp.f32 	%f249, %f248, %f249, %p10;
	selp.b64 	%rd427, %rd426, %rd427, %p10;
$L__BB15_125:
	setp.lt.f32 	%p11, %f249, %f250;
	@%p11 bra 	$L__BB15_127;
	setp.lt.f32 	%p12, %f250, %f249;
	setp.lt.s64 	%p13, %rd427, %rd428;
	or.pred  	%p14, %p12, %p13;
	selp.f32 	%f250, %f249, %f250, %p14;
	selp.b64 	%rd428, %rd427, %rd428, %p14;
$L__BB15_127:
	setp.lt.f32 	%p15, %f250, %f279;
	@%p15 bra 	$L__BB15_129;
	setp.lt.f32 	%p16, %f279, %f250;
	setp.lt.s64 	%p17, %rd428, %rd465;
	or.pred  	%p18, %p16, %p17;
	selp.f32 	%f279, %f250, %f279, %p18;
	selp.b64 	%rd465, %rd428, %rd465, %p18;
$L__BB15_129:
	setp.lt.u32 	%p19, %r29, 2560;
	mov.b64 	%rd444, 1280;
	@%p19 bra 	$L__BB15_165;
	add.s64 	%rd262, %rd1, -2560;
	mul.hi.u64 	%rd263, %rd262, -3689348814741910323;
	shr.u64 	%rd112, %rd263, 10;
	setp.lt.u64 	%p20, %rd262, 1280;
	mov.b64 	%rd444, 1280;
	@%p20 bra 	$L__BB15_153;
	add.s64 	%rd265, %rd112, 1;
	and.b64  	%rd430, %rd265, 36028797018963966;
	shl.b64 	%rd266, %rd98, 4;
	add.s64 	%rd267, %rd266, %rd236;
	add.s64 	%rd431, %rd267, 57352;
	mov.b64 	%rd444, 1280;
$L__BB15_132:
	add.s64 	%rd269, %rd431, -36872;
	// begin inline asm
	ld.global.nc.u64 %rd268, [%rd269];
	// end inline asm
	mov.b64 	{%r40, %r41}, %rd268;
	mov.b32 	%f253, %r40;
	add.s64 	%rd271, %rd431, -36864;
	// begin inline asm
	ld.global.nc.u64 %rd434, [%rd271];
	// end inline asm
	add.s64 	%rd273, %rd431, -32776;
	// begin inline asm
	ld.global.nc.u64 %rd272, [%rd273];
	// end inline asm
	mov.b64 	{%r42, %r43}, %rd272;
	mov.b32 	%f254, %r42;
	add.s64 	%rd275, %rd431, -32768;
	// begin inline asm
	ld.global.nc.u64 %rd435, [%rd275];
	// end inline asm
	add.s64 	%rd277, %rd431, -28680;
	// begin inline asm
	ld.global.nc.u64 %rd276, [%rd277];
	// end inline asm
	mov.b64 	{%r44, %r45}, %rd276;
	mov.b32 	%f255, %r44;
	add.s64 	%rd279, %rd431, -28672;
	// begin inline asm
	ld.global.nc.u64 %rd436, [%rd279];
	// end inline asm
	add.s64 	%rd281, %rd431, -24584;
	// begin inline asm
	ld.global.nc.u64 %rd280, [%rd281];
	// end inline asm
	mov.b64 	{%r46, %r47}, %rd280;
	mov.b32 	%f256, %r46;
	add.s64 	%rd283, %rd431, -24576;
	// begin inline asm
	ld.global.nc.u64 %rd437, [%rd283];
	// end inline asm
	add.s64 	%rd285, %rd431, -20488;
	// begin inline asm
	ld.global.nc.u64 %rd284, [%rd285];
	// end inline asm
	mov.b64 	{%r48, %r49}, %rd284;
	mov.b32 	%f257, %r48;
	add.s64 	%rd287, %rd431, -20480;
	// begin inline asm
	ld.global.nc.u64 %rd438, [%rd287];
	// end inline asm
	setp.lt.f32 	%p21, %f279, %f253;
	@%p21 bra 	$L__BB15_134;
	setp.lt.f32 	%p22, %f253, %f279;
	setp.lt.s64 	%p23, %rd465, %rd434;
	or.pred  	%p24, %p22, %p23;
	selp.f32 	%f253, %f279, %f253, %p24;
	selp.b64 	%rd434, %rd465, %rd434, %p24;
$L__BB15_134:
	setp.lt.f32 	%p25, %f253, %f254;
	@%p25 bra 	$L__BB15_136;
	setp.lt.f32 	%p26, %f254, %f253;
	setp.lt.s64 	%p27, %rd434, %rd435;
	or.pred  	%p28, %p26, %p27;
	selp.f32 	%f254, %f253, %f254, %p28;
	selp.b64 	%rd435, %rd434, %rd435, %p28;
$L__BB15_136:
	setp.lt.f32 	%p29, %f254, %f255;
	@%p29 bra 	$L__BB15_138;
	setp.lt.f32 	%p30, %f255, %f254;
	setp.lt.s64 	%p31, %rd435, %rd436;
	or.pred  	%p32, %p30, %p31;
	selp.f32 	%f255, %f254, %f255, %p32;
	selp.b64 	%rd436, %rd435, %rd436, %p32;
$L__BB15_138:
	setp.lt.f32 	%p33, %f255, %f256;
	@%p33 bra 	$L__BB15_140;
	setp.lt.f32 	%p34, %f256, %f255;
	setp.lt.s64 	%p35, %rd436, %rd437;
	or.pred  	%p36, %p34, %p35;
	selp.f32 	%f256, %f255, %f256, %p36;
	selp.b64 	%rd437, %rd436, %rd437, %p36;
$L__BB15_140:
	setp.lt.f32 	%p37, %f256, %f257;
	@%p37 bra 	$L__BB15_142;
	setp.lt.f32 	%p38, %f257, %f256;
	setp.lt.s64 	%p39, %rd437, %rd438;
	or.pred  	%p40, %p38, %p39;
	selp.f32 	%f257, %f256, %f257, %p40;
	selp.b64 	%rd438, %rd437, %rd438, %p40;
$L__BB15_142:
	add.s64 	%rd289, %rd431, -16392;
	// begin inline asm
	ld.global.nc.u64 %rd288, [%rd289];
	// end inline asm
	mov.b64 	{%r50, %r51}, %rd288;
	mov.b32 	%f258, %r50;
	add.s64 	%rd291, %rd431, -16384;
	// begin inline asm
	ld.global.nc.u64 %rd439, [%rd291];
	// end inline asm
	add.s64 	%rd293, %rd431, -12296;
	// begin inline asm
	ld.global.nc.u64 %rd292, [%rd293];
	// end inline asm
	mov.b64 	{%r52, %r53}, %rd292;
	mov.b32 	%f259, %r52;
	add.s64 	%rd295, %rd431, -12288;
	// begin inline asm
	ld.global.nc.u64 %rd440, [%rd295];
	// end inline asm
	add.s64 	%rd297, %rd431, -8200;
	// begin inline asm
	ld.global.nc.u64 %rd296, [%rd297];
	// end inline asm
	mov.b64 	{%r54, %r55}, %rd296;
	mov.b32 	%f260, %r54;
	add.s64 	%rd299, %rd431, -8192;
	// begin inline asm
	ld.global.nc.u64 %rd441, [%rd299];
	// end inline asm
	add.s64 	%rd301, %rd431, -4104;
	// begin inline asm
	ld.global.nc.u64 %rd300, [%rd301];
	// end inline asm
	mov.b64 	{%r56, %r57}, %rd300;
	mov.b32 	%f261, %r56;
	add.s64 	%rd303, %rd431, -4096;
	// begin inline asm
	ld.global.nc.u64 %rd442, [%rd303];
	// end inline asm
	add.s64 	%rd305, %rd431, -8;
	// begin inline asm
	ld.global.nc.u64 %rd304, [%rd305];
	// end inline asm
	mov.b64 	{%r58, %r59}, %rd304;
	mov.b32 	%f279, %r58;
	// begin inline asm
	ld.global.nc.u64 %rd465, [%rd431];
	// end inline asm
	setp.lt.f32 	%p41, %f257, %f258;
	@%p41 bra 	$L__BB15_144;
	setp.lt.f32 	%p42, %f258, %f257;
	setp.lt.s64 	%p43, %rd438, %rd439;
	or.pred  	%p44, %p42, %p43;
	selp.f32 	%f258, %f257, %f258, %p44;
	selp.b64 	%rd439, %rd438, %rd439, %p44;
$L__BB15_144:
	setp.lt.f32 	%p45, %f258, %f259;
	@%p45 bra 	$L__BB15_146;
	setp.lt.f32 	%p46, %f259, %f258;
	setp.lt.s64 	%p47, %rd439, %rd440;
	or.pred  	%p48, %p46, %p47;
	selp.f32 	%f259, %f258, %f259, %p48;
	selp.b64 	%rd440, %rd439, %rd440, %p48;
$L__BB15_146:
	setp.lt.f32 	%p49, %f259, %f260;
	@%p49 bra 	$L__BB15_148;
	setp.lt.f32 	%p50, %f260, %f259;
	setp.lt.s64 	%p51, %rd440, %rd441;
	or.pred  	%p52, %p50, %p51;
	selp.f32 	%f260, %f259, %f260, %p52;
	selp.b64 	%rd441, %rd440, %rd441, %p52;
$L__BB15_148:
	setp.lt.f32 	%p53, %f260, %f261;
	@%p53 bra 	$L__BB15_150;
	setp.lt.f32 	%p54, %f261, %f260;
	setp.lt.s64 	%p55, %rd441, %rd442;
	or.pred  	%p56, %p54, %p55;
	selp.f32 	%f261, %f260, %f261, %p56;
	selp.b64 	%rd442, %rd441, %rd442, %p56;
$L__BB15_150:
	setp.lt.f32 	%p57, %f261, %f279;
	@%p57 bra 	$L__BB15_152;
	setp.lt.f32 	%p58, %f279, %f261;
	setp.lt.s64 	%p59, %rd442, %rd465;
	or.pred  	%p60, %p58, %p59;
	selp.f32 	%f279, %f261, %f279, %p60;
	selp.b64 	%rd465, %rd442, %rd465, %p60;
$L__BB15_152:
	add.s64 	%rd444, %rd444, 2560;
	add.s64 	%rd431, %rd431, 40960;
	add.s64 	%rd430, %rd430, -2;
	setp.ne.s64 	%p61, %rd430, 0;
	@%p61 bra 	$L__BB15_132;
$L__BB15_153:
	and.b64  	%rd308, %rd112, 1;
	setp.eq.b64 	%p62, %rd308, 1;
	@%p62 bra 	$L__BB15_165;
	shl.b64 	%rd329, %rd444, 4;
	mul.wide.u32 	%rd330, %r16, 16;
	add.s64 	%rd331, %rd236, %rd330;
	add.s64 	%rd310, %rd331, %rd329;
	// begin inline asm
	ld.global.nc.u64 %rd309, [%rd310];
	// end inline asm
	mov.b64 	{%r60, %r61}, %rd309;
	mov.b32 	%f265, %r60;
	add.s64 	%rd312, %rd310, 8;
	// begin inline asm
	ld.global.nc.u64 %rd448, [%rd312];
	// end inline asm
	add.s64 	%rd314, %rd310, 4096;
	// begin inline asm
	ld.global.nc.u64 %rd313, [%rd314];
	// end inline asm
	mov.b64 	{%r62, %r63}, %rd313;
	mov.b32 	%f266, %r62;
	add.s64 	%rd316, %rd310, 4104;
	// begin inline asm
	ld.global.nc.u64 %rd449, [%rd316];
	// end inline asm
	add.s64 	%rd318, %rd310, 8192;
	// begin inline asm
	ld.global.nc.u64 %rd317, [%rd318];
	// end inline asm
	mov.b64 	{%r64, %r65}, %rd317;
	mov.b32 	%f267, %r64;
	add.s64 	%rd320, %rd310, 8200;
	// begin inline asm
	ld.global.nc.u64 %rd450, [%rd320];
	// end inline asm
	add.s64 	%rd322, %rd310, 12288;
	// begin inline asm
	ld.global.nc.u64 %rd321, [%rd322];
	// end inline asm
	mov.b64 	{%r66, %r67}, %rd321;
	mov.b32 	%f268, %r66;
	add.s64 	%rd324, %rd310, 12296;
	// begin inline asm
	ld.global.nc.u64 %rd451, [%rd324];
	// end inline asm
	add.s64 	%rd326, %rd310, 16384;
	// begin inline asm
	ld.global.nc.u64 %rd325, [%rd326];
	// end inline asm
	mov.b64 	{%r68, %r69}, %rd325;
	mov.b32 	%f269, %r68;
	add.s64 	%rd328, %rd310, 16392;
	// begin inline asm
	ld.global.nc.u64 %rd452, [%rd328];
	// end inline asm
	setp.lt.f32 	%p63, %f279, %f265;
	@%p63 bra 	$L__BB15_156;
	setp.lt.f32 	%p64, %f265, %f279;
	setp.lt.s64 	%p65, %rd465, %rd448;
	or.pred  	%p66, %p64, %p65;
	selp.f32 	%f265, %f279, %f265, %p66;
	selp.b64 	%rd448, %rd465, %rd448, %p66;
$L__BB15_156:
	setp.lt.f32 	%p67, %f265, %f266;
	@%p67 bra 	$L__BB15_158;
	setp.lt.f32 	%p68, %f266, %f265;
	setp.lt.s64 	%p69, %rd448, %rd449;
	or.pred  	%p70, %p68, %p69;
	selp.f32 	%f266, %f265, %f266, %p70;
	selp.b64 	%rd449, %rd448, %rd449, %p70;
$L__BB15_158:
	setp.lt.f32 	%p71, %f266, %f267;
	@%p71 bra 	$L__BB15_160;
	setp.lt.f32 	%p72, %f267, %f266;
	setp.lt.s64 	%p73, %rd449, %rd450;
	or.pred  	%p74, %p72, %p73;
	selp.f32 	%f267, %f266, %f267, %p74;
	selp.b64 	%rd450, %rd449, %rd450, %p74;
$L__BB15_160:
	setp.lt.f32 	%p75, %f267, %f268;
	@%p75 bra 	$L__BB15_162;
	setp.lt.f32 	%p76, %f268, %f267;
	setp.lt.s64 	%p77, %rd450, %rd451;
	or.pred  	%p78, %p76, %p77;
	selp.f32 	%f268, %f267, %f268, %p78;
	selp.b64 	%rd451, %rd450, %rd451, %p78;
$L__BB15_162:
	setp.lt.f32 	%p79, %f268, %f269;
	@%p79 bra 	$L__BB15_164;
	setp.lt.f32 	%p80, %f269, %f268;
	setp.lt.s64 	%p81, %rd451, %rd452;
	or.pred  	%p82, %p80, %p81;
	selp.f32 	%f269, %f268, %f269, %p82;
	selp.b64 	%rd452, %rd451, %rd452, %p82;
$L__BB15_164:
	add.s64 	%rd444, %rd444, 1280;
	mov.u64 	%rd465, %rd452;
	mov.f32 	%f279, %f269;
$L__BB15_165:
	cvt.s64.s32 	%rd332, %r29;
	setp.ge.s64 	%p83, %rd444, %rd332;
	@%p83 bra 	$L__BB15_188;
	cvt.u32.u64 	%r17, %rd444;
	sub.s32 	%r18, %r29, %r17;
	setp.ge.s32 	%p84, %r16, %r18;
	@%p84 bra 	$L__BB15_188;
	not.b32 	%r70, %r16;
	add.s32 	%r71, %r29, %r70;
	sub.s32 	%r19, %r71, %r17;
	and.b32  	%r72, %r19, 768;
	setp.eq.s32 	%p85, %r72, 768;
	mov.u32 	%r434, %r16;
	@%p85 bra 	$L__BB15_173;
	cvt.u64.u32 	%rd334, %r16;
	add.s64 	%rd335, %rd444, %rd334;
	shl.b64 	%rd336, %rd335, 4;
	add.s64 	%rd455, %rd236, %rd336;
	shr.u32 	%r73, %r19, 8;
	add.s32 	%r74, %r73, 1;
	and.b32  	%r75, %r74, 3;
	neg.s32 	%r432, %r75;
	mov.u32 	%r434, %r16;
$L__BB15_169:
	.pragma "nounroll";
	mov.u64 	%rd176, %rd465;
	mov.f32 	%f155, %f279;
	// begin inline asm
	ld.global.nc.u64 %rd337, [%rd455];
	// end inline asm
	mov.b64 	{%r76, %r77}, %rd337;
	mov.b32 	%f156, %r76;
	add.s64 	%rd340, %rd455, 8;
	// begin inline asm
	ld.global.nc.u64 %rd339, [%rd340];
	// end inline asm
	setp.lt.f32 	%p86, %f155, %f156;
	mov.f32 	%f279, %f156;
	mov.u64 	%rd465, %rd339;
	@%p86 bra 	$L__BB15_172;
	setp.lt.f32 	%p87, %f156, %f155;
	mov.f32 	%f279, %f155;
	mov.u64 	%rd465, %rd176;
	@%p87 bra 	$L__BB15_172;
	setp.lt.s64 	%p88, %rd176, %rd339;
	selp.f32 	%f279, %f155, %f156, %p88;
	min.s64 	%rd465, %rd176, %rd339;
$L__BB15_172:
	add.s32 	%r434, %r434, 256;
	add.s64 	%rd455, %rd455, 4096;
	add.s32 	%r432, %r432, 1;
	setp.ne.s32 	%p89, %r432, 0;
	@%p89 bra 	$L__BB15_169;
$L__BB15_173:
	setp.lt.u32 	%p90, %r19, 768;
	@%p90 bra 	$L__BB15_188;
	cvt.u64.u32 	%rd341, %r434;
	add.s64 	%rd342, %rd444, %rd341;
	shl.b64 	%rd343, %rd342, 4;
	add.s64 	%rd344, %rd343, %rd236;
	add.s64 	%rd460, %rd344, 12296;
$L__BB15_175:
	add.s64 	%rd346, %rd460, -12296;
	// begin inline asm
	ld.global.nc.u64 %rd345, [%rd346];
	// end inline asm
	mov.b64 	{%r78, %r79}, %rd345;
	mov.b32 	%f162, %r78;
	add.s64 	%rd348, %rd460, -12288;
	// begin inline asm
	ld.global.nc.u64 %rd347, [%rd348];
	// end inline asm
	setp.lt.f32 	%p91, %f279, %f162;
	mov.f32 	%f276, %f162;
	mov.u64 	%rd462, %rd347;
	@%p91 bra 	$L__BB15_178;
	setp.lt.f32 	%p92, %f162, %f279;
	mov.f32 	%f276, %f279;
	mov.u64 	%rd462, %rd465;
	@%p92 bra 	$L__BB15_178;
	setp.lt.s64 	%p93, %rd465, %rd347;
	selp.f32 	%f276, %f279, %f162, %p93;
	min.s64 	%rd462, %rd465, %rd347;
$L__BB15_178:
	add.s64 	%rd350, %rd460, -8200;
	// begin inline asm
	ld.global.nc.u64 %rd349, [%rd350];
	// end inline asm
	mov.b64 	{%r80, %r81}, %rd349;
	mov.b32 	%f165, %r80;
	add.s64 	%rd352, %rd460, -8192;
	// begin inline asm
	ld.global.nc.u64 %rd351, [%rd352];
	// end inline asm
	setp.lt.f32 	%p94, %f276, %f165;
	mov.f32 	%f277, %f165;
	mov.u64 	%rd463, %rd351;
	@%p94 bra 	$L__BB15_181;
	setp.lt.f32 	%p95, %f165, %f276;
	mov.f32 	%f277, %f276;
	mov.u64 	%rd463, %rd462;
	@%p95 bra 	$L__BB15_181;
	setp.lt.s64 	%p96, %rd462, %rd351;
	selp.f32 	%f277, %f276, %f165, %p96;
	min.s64 	%rd463, %rd462, %rd351;
$L__BB15_181:
	add.s64 	%rd354, %rd460, -4104;
	// begin inline asm
	ld.global.nc.u64 %rd353, [%rd354];
	// end inline asm
	mov.b64 	{%r82, %r83}, %rd353;
	mov.b32 	%f168, %r82;
	add.s64 	%rd356, %rd460, -4096;
	// begin inline asm
	ld.global.nc.u64 %rd355, [%rd356];
	// end inline asm
	setp.lt.f32 	%p97, %f277, %f168;
	mov.f32 	%f278, %f168;
	mov.u64 	%rd464, %rd355;
	@%p97 bra 	$L__BB15_184;
	setp.lt.f32 	%p98, %f168, %f277;
	mov.f32 	%f278, %f277;
	mov.u64 	%rd464, %rd463;
	@%p98 bra 	$L__BB15_184;
	setp.lt.s64 	%p99, %rd463, %rd355;
	selp.f32 	%f278, %f277, %f168, %p99;
	min.s64 	%rd464, %rd463, %rd355;
$L__BB15_184:
	add.s64 	%rd358, %rd460, -8;
	// begin inline asm
	ld.global.nc.u64 %rd357, [%rd358];
	// end inline asm
	mov.b64 	{%r84, %r85}, %rd357;
	mov.b32 	%f171, %r84;
	// begin inline asm
	ld.global.nc.u64 %rd359, [%rd460];
	// end inline asm
	setp.lt.f32 	%p100, %f278, %f171;
	mov.f32 	%f279, %f171;
	mov.u64 	%rd465, %rd359;
	@%p100 bra 	$L__BB15_187;
	setp.lt.f32 	%p101, %f171, %f278;
	mov.f32 	%f279, %f278;
	mov.u64 	%rd465, %rd464;
	@%p101 bra 	$L__BB15_187;
	setp.lt.s64 	%p102, %rd464, %rd359;
	selp.f32 	%f279, %f278, %f171, %p102;
	min.s64 	%rd465, %rd464, %rd359;
$L__BB15_187:
	add.s32 	%r434, %r434, 1024;
	add.s64 	%rd460, %rd460, 16384;
	setp.lt.s32 	%p103, %r434, %r18;
	@%p103 bra 	$L__BB15_175;
$L__BB15_188:
	// begin inline asm
	mov.u32 %r86, %laneid;
	// end inline asm
	mov.b32 	%r88, %f279;
	mov.b32 	%r104, 1;
	mov.b32 	%r105, 31;
	mov.b32 	%r106, -1;
	// begin inline asm
	shfl.sync.down.b32 %r87, %r88, %r104, %r105, %r106;
	// end inline asm
	mov.b32 	%f175, %r87;
	// begin inline asm
	shfl.sync.down.b32 %r92, %r93, %r104, %r105, %r106;
	// end inline asm
	mov.b64 	{%r98, %r103}, %rd465;
	// begin inline asm
	shfl.sync.down.b32 %r97, %r98, %r104, %r105, %r106;
	// end inline asm
	// begin inline asm
	shfl.sync.down.b32 %r102, %r103, %r104, %r105, %r106;
	// end inline asm
	mov.b64 	%rd200, {%r97, %r102};
	setp.gt.s32 	%p104, %r86, 30;
	mov.f32 	%f281, %f279;
	mov.u64 	%rd467, %rd465;
	@%p104 bra 	$L__BB15_192;
	setp.lt.f32 	%p105, %f279, %f175;
	mov.f32 	%f281, %f175;
	mov.u64 	%rd467, %rd200;
	@%p105 bra 	$L__BB15_192;
	setp.gt.f32 	%p106, %f279, %f175;
	mov.f32 	%f281, %f279;
	mov.u64 	%rd467, %rd465;
	@%p106 bra 	$L__BB15_192;
	setp.lt.s64 	%p107, %rd465, %rd200;
	selp.f32 	%f281, %f279, %f175, %p107;
	min.s64 	%rd467, %rd465, %rd200;
$L__BB15_192:
	mov.b32 	%r108, %f281;
	mov.b32 	%r124, 2;
	mov.b32 	%r125, 31;
	mov.b32 	%r126, -1;
	// begin inline asm
	shfl.sync.down.b32 %r107, %r108, %r124, %r125, %r126;
	// end inline asm
	mov.b32 	%f178, %r107;
	// begin inline asm
	shfl.sync.down.b32 %r112, %r113, %r124, %r125, %r126;
	// end inline asm
	mov.b64 	{%r118, %r123}, %rd467;
	// begin inline asm
	shfl.sync.down.b32 %r117, %r118, %r124, %r125, %r126;
	// end inline asm
	// begin inline asm
	shfl.sync.down.b32 %r122, %r123, %r124, %r125, %r126;
	// end inline asm
	mov.b64 	%rd203, {%r117, %r122};
	setp.gt.s32 	%p108, %r86, 29;
	mov.f32 	%f282, %f281;
	mov.u64 	%rd468, %rd467;
	@%p108 bra 	$L__BB15_196;
	setp.lt.f32 	%p109, %f281, %f178;
	mov.f32 	%f282, %f178;
	mov.u64 	%rd468, %rd203;
	@%p109 bra 	$L__BB15_196;
	setp.gt.f32 	%p110, %f281, %f178;
	mov.f32 	%f282, %f281;
	mov.u64 	%rd468, %rd467;
	@%p110 bra 	$L__BB15_196;
	setp.lt.s64 	%p111, %rd467, %rd203;
	selp.f32 	%f282, %f281, %f178, %p111;
	min.s64 	%rd468, %rd467, %rd203;
$L__BB15_196:
	mov.b32 	%r128, %f282;
	mov.b32 	%r144, 4;
	mov.b32 	%r145, 31;
	mov.b32 	%r146, -1;
	// begin inline asm
	shfl.sync.down.b32 %r127, %r128, %r144, %r145, %r146;
	// end inline asm
	mov.b32 	%f181, %r127;
	// begin inline asm
	shfl.sync.down.b32 %r132, %r133, %r144, %r145, %r146;
	// end inline asm
	mov.b64 	{%r138, %r143}, %rd468;
	// begin inline asm
	shfl.sync.down.b32 %r137, %r138, %r144, %r145, %r146;
	// end inline asm
	// begin inline asm
	shfl.sync.down.b32 %r142, %r143, %r144, %r145, %r146;
	// end inline asm
	mov.b64 	%rd206, {%r137, %r142};
	setp.gt.s32 	%p112, %r86, 27;
	mov.f32 	%f283, %f282;
	mov.u64 	%rd469, %rd468;
	@%p112 bra 	$L__BB15_200;
	setp.lt.f32 	%p113, %f282, %f181;
	mov.f32 	%f283, %f181;
	mov.u64 	%rd469, %rd206;
	@%p113 bra 	$L__BB15_200;
	setp.gt.f32 	%p114, %f282, %f181;
	mov.f32 	%f283, %f282;
	mov.u64 	%rd469, %rd468;
	@%p114 bra 	$L__BB15_200;
	setp.lt.s64 	%p115, %rd468, %rd206;
	selp.f32 	%f283, %f282, %f181, %p115;
	min.s64 	%rd469, %rd468, %rd206;
$L__BB15_200:
	mov.b32 	%r148, %f283;
	mov.b32 	%r164, 8;
	mov.b32 	%r165, 31;
	mov.b32 	%r166, -1;
	// begin inline asm
	shfl.sync.down.b32 %r147, %r148, %r164, %r165, %r166;
	// end inline asm
	mov.b32 	%f184, %r147;
	// begin inline asm
	shfl.sync.down.b32 %r152, %r153, %r164, %r165, %r166;
	// end inline asm
	mov.b64 	{%r158, %r163}, %rd469;
	// begin inline asm
	shfl.sync.down.b32 %r157, %r158, %r164, %r165, %r166;
	// end inline asm
	// begin inline asm
	shfl.sync.down.b32 %r162, %r163, %r164, %r165, %r166;
	// end inline asm
	mov.b64 	%rd209, {%r157, %r162};
	setp.gt.s32 	%p116, %r86, 23;
	mov.f32 	%f284, %f283;
	mov.u64 	%rd470, %rd469;
	@%p116 bra 	$L__BB15_204;
	setp.lt.f32 	%p117, %f283, %f184;
	mov.f32 	%f284, %f184;
	mov.u64 	%rd470, %rd209;
	@%p117 bra 	$L__BB15_204;
	setp.gt.f32 	%p118, %f283, %f184;
	mov.f32 	%f284, %f283;
	mov.u64 	%rd470, %rd469;
	@%p118 bra 	$L__BB15_204;
	setp.lt.s64 	%p119, %rd469, %rd209;
	selp.f32 	%f284, %f283, %f184, %p119;
	min.s64 	%rd470, %rd469, %rd209;
$L__BB15_204:
	mov.b32 	%r168, %f284;
	mov.b32 	%r184, 16;
	mov.b32 	%r185, 31;
	mov.b32 	%r186, -1;
	// begin inline asm
	shfl.sync.down.b32 %r167, %r168, %r184, %r185, %r186;
	// end inline asm
	mov.b32 	%f187, %r167;
	// begin inline asm
	shfl.sync.down.b32 %r172, %r173, %r184, %r185, %r186;
	// end inline asm
	mov.b64 	{%r178, %r183}, %rd470;
	// begin inline asm
	shfl.sync.down.b32 %r177, %r178, %r184, %r185, %r186;
	// end inline asm
	// begin inline asm
	shfl.sync.down.b32 %r182, %r183, %r184, %r185, %r186;
	// end inline asm
	mov.b64 	%rd212, {%r177, %r182};
	setp.gt.s32 	%p120, %r86, 15;
	mov.f32 	%f292, %f284;
	mov.u64 	%rd478, %rd470;
	@%p120 bra 	$L__BB15_208;
	setp.lt.f32 	%p121, %f284, %f187;
	mov.f32 	%f292, %f187;
	mov.u64 	%rd478, %rd212;
	@%p121 bra 	$L__BB15_208;
	setp.gt.f32 	%p122, %f284, %f187;
	mov.f32 	%f292, %f284;
	mov.u64 	%rd478, %rd470;
	@%p122 bra 	$L__BB15_208;
	setp.lt.s64 	%p123, %rd470, %rd212;
	selp.f32 	%f292, %f284, %f187, %p123;
	min.s64 	%rd478, %rd470, %rd212;
$L__BB15_208:
	setp.ne.s32 	%p124, %r86, 0;
	@%p124 bra 	$L__BB15_210;
	shr.u32 	%r187, %r16, 1;
	and.b32  	%r188, %r187, 496;
	mov.u32 	%r189, _ZN6thrust24THRUST_300001_SM_1000_NS8cuda_cub4core6detail5shmemE;
	add.s32 	%r190, %r189, %r188;
	st.shared.f32 	[%r190+8], %f292;
	st.shared.u64 	[%r190+16], %rd478;
$L__BB15_210:
	bar.sync 	0;
	setp.ne.s32 	%p125, %r16, 0;
	@%p125 bra 	$L__BB15_232;
	ld.shared.f32 	%f190, [_ZN6thrust24THRUST_300001_SM_1000_NS8cuda_cub4core6detail5shmemE+24];
	ld.shared.u64 	%rd215, [_ZN6thrust24THRUST_300001_SM_1000_NS8cuda_cub4core6detail5shmemE+32];
	setp.lt.f32 	%p126, %f292, %f190;
	mov.f32 	%f286, %f190;
	mov.u64 	%rd472, %rd215;
	@%p126 bra 	$L__BB15_214;
	setp.lt.f32 	%p127, %f190, %f292;
	mov.f32 	%f286, %f292;
	mov.u64 	%rd472, %rd478;
	@%p127 bra 	$L__BB15_214;
	setp.lt.s64 	%p128, %rd478, %rd215;
	selp.f32 	%f286, %f292, %f190, %p128;
	min.s64 	%rd472, %rd478, %rd215;
$L__BB15_214:
	ld.shared.f32 	%f193, [_ZN6thrust24THRUST_300001_SM_1000_NS8cuda_cub4core6detail5shmemE+40];
	ld.shared.u64 	%rd218, [_ZN6thrust24THRUST_300001_SM_1000_NS8cuda_cub4core6detail5shmemE+48];
	setp.lt.f32 	%p129, %f286, %f193;
	mov.f32 	%f287, %f193;
	mov.u64 	%rd473, %rd218;
	@%p129 bra 	$L__BB15_217;
	setp.lt.f32 	%p130, %f193, %f286;
	mov.f32 	%f287, %f286;
	mov.u64 	%rd473, %rd472;
	@%p130 bra 	$L__BB15_217;
	setp.lt.s64 	%p131, %rd472, %rd218;
	selp.f32 	%f287, %f286, %f193, %p131;
	min.s64 	%rd473, %rd472, %rd218;
$L__BB15_217:
	ld.shared.f32 	%f196, [_ZN6thrust24THRUST_300001_SM_1000_NS8cuda_cub4core6detail5shmemE+56];
	ld.shared.u64 	%rd221, [_ZN6thrust24THRUST_300001_SM_1000_NS8cuda_cub4core6detail5shmemE+64];
	setp.lt.f32 	%p132, %f287, %f196;
	mov.f32 	%f288, %f196;
	mov.u64 	%rd474, %rd221;
	@%p132 bra 	$L__BB15_220;
	setp.lt.f32 	%p133, %f196, %f287;
	mov.f32 	%f288, %f287;
	mov.u64 	%rd474, %rd473;
	@%p133 bra 	$L__BB15_220;
	setp.lt.s64 	%p134, %rd473, %rd221;
	selp.f32 	%f288, %f287, %f196, %p134;
	min.s64 	%rd474, %rd473, %rd221;
$L__BB15_220:
	ld.shared.f32 	%f199, [_ZN6thrust24THRUST_300001_SM_1000_NS8cuda_cub4core6detail5shmemE+72];
	ld.shared.u64 	%rd224, [_ZN6thrust24THRUST_300001_SM_1000_NS8cuda_cub4core6detail5shmemE+80];
	setp.lt.f32 	%p135, %f288, %f199;
	mov.f32 	%f289, %f199;
	mov.u64 	%rd475, %rd224;
	@%p135 bra 	$L__BB15_223;
	setp.lt.f32 	%p136, %f199, %f288;
	mov.f32 	%f289, %f288;
	mov.u64 	%rd475, %rd474;
	@%p136 bra 	$L__BB15_223;
	setp.lt.s64 	%p137, %rd474, %rd224;
	selp.f32 	%f289, %f288, %f199, %p137;
	min.s64 	%rd475, %rd474, %rd224;
$L__BB15_223:
	ld.shared.f32 	%f202, [_ZN6thrust24THRUST_300001_SM_1000_NS8cuda_cub4core6detail5shmemE+88];
	ld.shared.u64 	%rd227, [_ZN6thrust24THRUST_300001_SM_1000_NS8cuda_cub4core6detail5shmemE+96];
	setp.lt.f32 	%p138, %f289, %f202;
	mov.f32 	%f290, %f202;
	mov.u64 	%rd476, %rd227;
	@%p138 bra 	$L__BB15_226;
	setp.lt.f32 	%p139, %f202, %f289;
	mov.f32 	%f290, %f289;
	mov.u64 	%rd476, %rd475;
	@%p139 bra 	$L__BB15_226;
	setp.lt.s64 	%p140, %rd475, %rd227;
	selp.f32 	%f290, %f289, %f202, %p140;
	min.s64 	%rd476, %rd475, %rd227;
$L__BB15_226:
	ld.shared.f32 	%f205, [_ZN6thrust24THRUST_300001_SM_1000_NS8cuda_cub4core6detail5shmemE+104];
	ld.shared.u64 	%rd230, [_ZN6thrust24THRUST_300001_SM_1000_NS8cuda_cub4core6detail5shmemE+112];
	setp.lt.f32 	%p141, %f290, %f205;
	mov.f32 	%f291, %f205;
	mov.u64 	%rd477, %rd230;
	@%p141 bra 	$L__BB15_229;
	setp.lt.f32 	%p142, %f205, %f290;
	mov.f32 	%f291, %f290;
	mov.u64 	%rd477, %rd476;
	@%p142 bra 	$L__BB15_229;
	setp.lt.s64 	%p143, %rd476, %rd230;
	selp.f32 	%f291, %f290, %f205, %p143;
	min.s64 	%rd477, %rd476, %rd230;
$L__BB15_229:
	ld.shared.f32 	%f208, [_ZN6thrust24THRUST_300001_SM_1000_NS8cuda_cub4core6detail5shmemE+120];
	ld.shared.u64 	%rd233, [_ZN6thrust24THRUST_300001_SM_1000_NS8cuda_cub4core6detail5shmemE+128];
	setp.lt.f32 	%p144, %f291, %f208;
	mov.f32 	%f292, %f208;
	mov.u64 	%rd478, %rd233;
	@%p144 bra 	$L__BB15_232;
	setp.lt.f32 	%p145, %f208, %f291;
	mov.f32 	%f292, %f291;
	mov.u64 	%rd478, %rd477;
	@%p145 bra 	$L__BB15_232;
	setp.lt.s64 	%p146, %rd477, %rd233;
	selp.f32 	%f292, %f291, %f208, %p146;
	min.s64 	%rd478, %rd477, %rd233;
$L__BB15_232:
	mov.u32 	%r426, %tid.x;
	setp.ne.s32 	%p263, %r426, 0;
	@%p263 bra 	$L__BB15_234;
	ld.param.u64 	%rd391, [_ZN6thrust24THRUST_300001_SM_1000_NS8cuda_cub4core6detail13_kernel_agentINS1_8__reduce11ReduceAgentIPN4cuda3std3__45tupleIJflEEESC_SB_lNS1_9__extrema9arg_max_fIflNS9_4lessIfEEEEEEJSC_SC_iSH_EEEvDpT0__param_1];
	cvta.to.global.u64 	%rd390, %rd391;
	st.global.f32 	[%rd390], %f292;
	st.global.u64 	[%rd390+8], %rd478;
$L__BB15_234:
	ret;

}
	// .globl	_ZN3cub18CUB_300001_SM_10006detail11EmptyKernelIvEEvv
.visible .entry _ZN3cub18CUB_300001_SM_10006detail11EmptyKernelIvEEvv()
{


	ret;

}


// ===== COMPILED SASS (sm_100) =====

	.target	sm_100

	.elftype	@"ET_EXEC"


//--------------------- .note.nv.tkinfo           --------------------------
	.section	.note.nv.tkinfo,"",@"SHT_NOTE"
	.sectionflags	@"SHF_NOTE_NV_TKINFO"
	.tkinfo
        /*0018*/ 	.word	0x00000002
        /*0030*/ 	.string	""
        /*0030*/ 	.string	"ptxas"
        /*0030*/ 	.string	"Cuda compilation tools, release 13.0, V13.0.88"
        /*0030*/ 	.string	"Build cuda_13.0.r13.0/compiler.36424714_0"
        /*0030*/ 	.string	"-arch sm_100 -m 64 "



//--------------------- .note.nv.cuinfo           --------------------------
	.section	.note.nv.cuinfo,"",@"SHT_NOTE"
	.sectionflags	@"SHF_NOTE_NV_CUINFO"
        /*0018*/ 	.short	0x0002
        /*001a*/ 	.short	0x0064
        /*001c*/ 	.short	0x0082
	.zero		2


//--------------------- .nv.info                  --------------------------
	.section	.nv.info,"",@"SHT_CUDA_INFO"
	.align	4


	//----- nvinfo : EIATTR_REGCOUNT
	.align		4
        /*0000*/ 	.byte	0x04, 0x2f
        /*0002*/ 	.short	(.L_46 - .L_45)
	.align		4
.L_45:
        /*0004*/ 	.word	index@(_Z14RgbToLabKernelPK3rgbP3labii)
        /*0008*/ 	.word	0x00000013


	//----- nvinfo : EIATTR_FRAME_SIZE
	.align		4
.L_46:
        /*000c*/ 	.byte	0x04, 0x11
        /*000e*/ 	.short	(.L_48 - .L_47)
	.align		4
.L_47:
        /*0010*/ 	.word	index@($__internal_2_$__cuda_sm3x_div_rn_noftz_f32_slowpath)
        /*0014*/ 	.word	0x00000000


	//----- nvinfo : EIATTR_FRAME_SIZE
	.align		4
.L_48:
        /*0018*/ 	.byte	0x04, 0x11
        /*001a*/ 	.short	(.L_50 - .L_49)
	.align		4
.L_49:
        /*001c*/ 	.word	index@(_Z14RgbToLabKernelPK3rgbP3labii)
        /*0020*/ 	.word	0x00000000


	//----- nvinfo : EIATTR_REGCOUNT
	.align		4
.L_50:
        /*0024*/ 	.byte	0x04, 0x2f
        /*0026*/ 	.short	(.L_52 - .L_51)
	.align		4
.L_51:
        /*0028*/ 	.word	index@(_Z21ComputeResidualKernelPK3labS1_Pfii)
        /*002c*/ 	.word	0x0000000e


	//----- nvinfo : EIATTR_FRAME_SIZE
	.align		4
.L_52:
        /*0030*/ 	.byte	0x04, 0x11
        /*0032*/ 	.short	(.L_54 - .L_53)
	.align		4
.L_53:
        /*0034*/ 	.word	index@($__internal_1_$__cuda_sm20_sqrt_rn_f32_slowpath)
        /*0038*/ 	.word	0x00000000


	//----- nvinfo : EIATTR_FRAME_SIZE
	.align		4
.L_54:
        /*003c*/ 	.byte	0x04, 0x11
        /*003e*/ 	.short	(.L_56 - .L_55)
	.align		4
.L_55:
        /*0040*/ 	.word	index@(_Z21ComputeResidualKernelPK3labS1_Pfii)
        /*0044*/ 	.word	0x00000000


	//----- nvinfo : EIATTR_REGCOUNT
	.align		4
.L_56:
        /*0048*/ 	.byte	0x04, 0x2f
        /*004a*/ 	.short	(.L_58 - .L_57)
	.align		4
.L_57:
        /*004c*/ 	.word	index@(_Z23normalizeResidualKernelPKfPhfii)
        /*0050*/ 	.word	0x00000010


	//----- nvinfo : EIATTR_FRAME_SIZE
	.align		4
.L_58:
        /*0054*/ 	.byte	0x04, 0x11
        /*0056*/ 	.short	(.L_60 - .L_59)
	.align		4
.L_59:
        /*0058*/ 	.word	index@($__internal_0_$__cuda_sm3x_div_rn_noftz_f32_slowpath)
        /*005c*/ 	.word	0x00000000


	//----- nvinfo : EIATTR_FRAME_SIZE
	.align		4
.L_60:
        /*0060*/ 	.byte	0x04, 0x11
        /*0062*/ 	.short	(.L_62 - .L_61)
	.align		4
.L_61:
        /*0064*/ 	.word	index@(_Z23normalizeResidualKernelPKfPhfii)
        /*0068*/ 	.word	0x00000000


	//----- nvinfo : EIATTR_REGCOUNT
	.align		4
.L_62:
        /*006c*/ 	.byte	0x04, 0x2f
        /*006e*/ 	.short	(.L_64 - .L_63)
	.align		4
.L_63:
        /*0070*/ 	.word	index@(_Z11erodeKernelPKhPhiii)
        /*0074*/ 	.word	0x00000015


	//----- nvinfo : EIATTR_FRAME_SIZE
	.align		4
.L_64:
        /*0078*/ 	.byte	0x04, 0x11
        /*007a*/ 	.short	(.L_66 - .L_65)
	.align		4
.L_65:
        /*007c*/ 	.word	index@(_Z11erodeKernelPKhPhiii)
        /*0080*/ 	.word	0x00000000


	//----- nvinfo : EIATTR_REGCOUNT
	.align		4
.L_66:
        /*0084*/ 	.byte	0x04, 0x2f
        /*0086*/ 	.short	(.L_68 - .L_67)
	.align		4
.L_67:
        /*0088*/ 	.word	index@(_Z12dilateKernelPKhPhiii)
        /*008c*/ 	.word	0x00000015


	//----- nvinfo : EIATTR_FRAME_SIZE
	.align		4
.L_68:
        /*0090*/ 	.byte	0x04, 0x11
        /*0092*/ 	.short	(.L_70 - .L_69)
	.align		4
.L_69:
        /*0094*/ 	.word	index@(_Z12dilateKernelPKhPhiii)
        /*0098*/ 	.word	0x00000000


	//----- nvinfo : EIATTR_REGCOUNT
	.align		4
.L_70:
        /*009c*/ 	.byte	0x04, 0x2f
        /*009e*/ 	.short	(.L_72 - .L_71)
	.align		4
.L_71:
        /*00a0*/ 	.word	index@(_Z25hysteresisThresholdKernelPKhPhPbiiii)
        /*00a4*/ 	.word	0x00000009


	//----- nvinfo : EIATTR_FRAME_SIZE
	.align		4
.L_72:
        /*00a8*/ 	.byte	0x04, 0x11
        /*00aa*/ 	.short	(.L_74 - .L_73)
	.align		4
.L_73:
        /*00ac*/ 	.word	index@(_Z25hysteresisThresholdKernelPKhPhPbiiii)
        /*00b0*/ 	.word	0x00000000


	//----- nvinfo : EIATTR_REGCOUNT
	.align		4
.L_74:
        /*00b4*/ 	.byte	0x04, 0x2f
        /*00b6*/ 	.short	(.L_76 - .L_75)
	.align		4
.L_75:
        /*00b8*/ 	.word	index@(_Z28StrongEdgesPropagationKernelPKhPhPbiii)
        /*00bc*/ 	.word	0x0000001b


	//----- nvinfo : EIATTR_FRAME_SIZE
	.align		4
.L_76:
        /*00c0*/ 	.byte	0x04, 0x11
        /*00c2*/ 	.short	(.L_78 - .L_77)
	.align		4
.L_77:
        /*00c4*/ 	.word	index@(_Z28StrongEdgesPropagationKernelPKhPhPbiii)
        /*00c8*/ 	.word	0x00000000


	//----- nvinfo : EIATTR_REGCOUNT
	.align		4
.L_78:
        /*00cc*/ 	.byte	0x04, 0x2f
        /*00ce*/ 	.short	(.L_80 - .L_79)
	.align		4
.L_79:
        /*00d0*/ 	.word	index@(_Z13putMaskKernelPK3rgbPKhPS_ii)
        /*00d4*/ 	.word	0x00000012


	//----- nvinfo : EIATTR_FRAME_SIZE
	.align		4
.L_80:
        /*00d8*/ 	.byte	0x04, 0x11
        /*00da*/ 	.short	(.L_82 - .L_81)
	.align		4
.L_81:
        /*00dc*/ 	.word	index@(_Z13putMaskKernelPK3rgbPKhPS_ii)
        /*00e0*/ 	.word	0x00000000


	//----- nvinfo : EIATTR_REGCOUNT
	.align		4
.L_82:
        /*00e4*/ 	.byte	0x04, 0x2f
        /*00e6*/ 	.short	(.L_84 - .L_83)
	.align		4
.L_83:
        /*00e8*/ 	.word	index@(_ZN6thrust24THRUST_300001_SM_1000_NS8cuda_cub4core6detail13_kernel_agentINS1_8__reduce11ReduceAgentINS0_12zip_iteratorIN4cuda3std3__45tupleIJNS0_10device_ptrIfEENS0_17counting_iteratorIlNS0_11use_defaultESF_SF_EEEEEEEPNSB_IJflEEESJ_iNS1_9__extrema9arg_max_fIflNSA_4lessIfEEEEEEJSI_SK_iSP_EEEvDpT0_)
        /*00ec*/ 	.word	0x0000001c


	//----- nvinfo : EIATTR_FRAME_SIZE
	.align		4
.L_84:
        /*00f0*/ 	.byte	0x04, 0x11
        /*00f2*/ 	.short	(.L_86 - .L_85)
	.align		4
.L_85:
        /*00f4*/ 	.word	index@(_ZN6thrust24THRUST_300001_SM_1000_NS8cuda_cub4core6detail13_kernel_agentINS1_8__reduce11ReduceAgentINS0_12zip_iteratorIN4cuda3std3__45tupleIJNS0_10device_ptrIfEENS0_17counting_iteratorIlNS0_11use_defaultESF_SF_EEEEEEEPNSB_IJflEEESJ_iNS1_9__extrema9arg_max_fIflNSA_4lessIfEEEEEEJSI_SK_iSP_EEEvDpT0_)
        /*00f8*/ 	.word	0x00000000


	//----- nvinfo : EIATTR_REGCOUNT
	.align		4
.L_86:
        /*00fc*/ 	.byte	0x04, 0x2f
        /*00fe*/ 	.short	(.L_88 - .L_87)
	.align		4
.L_87:
        /*0100*/ 	.word	index@(_ZN6thrust24THRUST_300001_SM_1000_NS8cuda_cub4core6detail13_kernel_agentINS1_8__reduce11ReduceAgentINS0_12zip_iteratorIN4cuda3std3__45tupleIJNS0_10device_ptrIfEENS0_17counting_iteratorIlNS0_11use_defaultESF_SF_EEEEEEEPNSB_IJflEEESJ_iNS1_9__extrema9arg_max_fIflNSA_4lessIfEEEEEEJSI_SK_iN3cub18CUB_300001_SM_100013GridEvenShareIiEENSS_9GridQueueIjEESP_EEEvDpT0_)
        /*0104*/ 	.word	0x0000001d


	//----- nvinfo : EIATTR_FRAME_SIZE
	.align		4
.L_88:
        /*0108*/ 	.byte	0x04, 0x11
        /*010a*/ 	.short	(.L_90 - .L_89)
	.align		4
.L_89:
        /*010c*/ 	.word	index@(_ZN6thrust24THRUST_300001_SM_1000_NS8cuda_cub4core6detail13_kernel_agentINS1_8__reduce11ReduceAgentINS0_12zip_iteratorIN4cuda3std3__45tupleIJNS0_10device_ptrIfEENS0_17counting_iteratorIlNS0_11use_defaultESF_SF_EEEEEEEPNSB_IJflEEESJ_iNS1_9__extrema9arg_max_fIflNSA_4lessIfEEEEEEJSI_SK_iN3cub18CUB_300001_SM_100013GridEvenShareIiEENSS_9GridQueueIjEESP_EEEvDpT0_)
        /*0110*/ 	.word	0x00000000


	//----- nvinfo : EIATTR_REGCOUNT
	.align		4
.L_90:
        /*0114*/ 	.byte	0x04, 0x2f
        /*0116*/ 	.short	(.L_92 - .L_91)
	.align		4
.L_91:
        /*0118*/ 	.word	index@(_ZN6thrust24THRUST_300001_SM_1000_NS8cuda_cub4core6detail13_kernel_agentINS1_8__reduce10DrainAgentIiEEJN3cub18CUB_300001_SM_10009GridQueueIjEEiEEEvDpT0_)
        /*011c*/ 	.word	0x00000008


	//----- nvinfo : EIATTR_FRAME_SIZE
	.align		4
.L_92:
        /*0120*/ 	.byte	0x04, 0x11
        /*0122*/ 	.short	(.L_94 - .L_93)
	.align		4
.L_93:
        /*0124*/ 	.word	index@(_ZN6thrust24THRUST_300001_SM_1000_NS8cuda_cub4core6detail13_kernel_agentINS1_8__reduce10DrainAgentIiEEJN3cub18CUB_300001_SM_10009GridQueueIjEEiEEEvDpT0_)
        /*0128*/ 	.word	0x00000000


	//----- nvinfo : EIATTR_REGCOUNT
	.align		4
.L_94:
        /*012c*/ 	.byte	0x04, 0x2f
        /*012e*/ 	.short	(.L_96 - .L_95)
	.align		4
.L_95:
        /*0130*/ 	.word	index@(_ZN6thrust24THRUST_300001_SM_1000_NS8cuda_cub4core6detail13_kernel_agentINS1_8__reduce11ReduceAgentIPN4cuda3std3__45tupleIJflEEESC_SB_iNS1_9__extrema9arg_max_fIflNS9_4lessIfEEEEEEJSC_SC_iSH_EEEvDpT0_)
        /*0134*/ 	.word	0x00000020


	//----- nvinfo : EIATTR_FRAME_SIZE
	.align		4
.L_96:
        /*0138*/ 	.byte	0x04, 0x11
        /*013a*/ 	.short	(.L_98 - .L_97)
	.align		4
.L_97:
        /*013c*/ 	.word	index@(_ZN6thrust24THRUST_300001_SM_1000_NS8cuda_cub4core6detail13_kernel_agentINS1_8__reduce11ReduceAgentIPN4cuda3std3__45tupleIJflEEESC_SB_iNS1_9__extrema9arg_max_fIflNS9_4lessIfEEEEEEJSC_SC_iSH_EEEvDpT0_)
        /*0140*/ 	.word	0x00000000


	//----- nvinfo : EIATTR_REGCOUNT
	.align		4
.L_98:
        /*0144*/ 	.byte	0x04, 0x2f
        /*0146*/ 	.short	(.L_100 - .L_99)
	.align		4
.L_99:
        /*0148*/ 	.word	index@(_ZN6thrust24THRUST_300001_SM_1000_NS8cuda_cub4core6detail13_kernel_agentINS1_8__reduce11ReduceAgentINS0_12zip_iteratorIN4cuda3std3__45tupleIJNS0_10device_ptrIfEENS0_17counting_iteratorIlNS0_11use_defaultESF_SF_EEEEEEEPNSB_IJflEEESJ_lNS1_9__extrema9arg_max_fIflNSA_4lessIfEEEEEEJSI_SK_lSP_EEEvDpT0_)
        /*014c*/ 	.word	0x0000001c


	//----- nvinfo : EIATTR_FRAME_SIZE
	.align		4
.L_100:
        /*0150*/ 	.byte	0x04, 0x11
        /*0152*/ 	.short	(.L_102 - .L_101)
	.align		4
.L_101:
        /*0154*/ 	.word	index@(_ZN6thrust24THRUST_300001_SM_1000_NS8cuda_cub4core6detail13_kernel_agentINS1_8__reduce11ReduceAgentINS0_12zip_iteratorIN4cuda3std3__45tupleIJNS0_10device_ptrIfEENS0_17counting_iteratorIlNS0_11use_defaultESF_SF_EEEEEEEPNSB_IJflEEESJ_lNS1_9__extrema9arg_max_fIflNSA_4lessIfEEEEEEJSI_SK_lSP_EEEvDpT0_)
        /*0158*/ 	.word	0x00000000


	//----- nvinfo : EIATTR_REGCOUNT
	.align		4
.L_102:
        /*015c*/ 	.byte	0x04, 0x2f
        /*015e*/ 	.short	(.L_104 - .L_103)
	.align		4
.L_103:
        /*0160*/ 	.word	index@(_ZN6thrust24THRUST_300001_SM_1000_NS8cuda_cub4core6detail13_kernel_agentINS1_8__reduce11ReduceAgentINS0_12zip_iteratorIN4cuda3std3__45tupleIJNS0_10device_ptrIfEENS0_17counting_iteratorIlNS0_11use_defaultESF_SF_EEEEEEEPNSB_IJflEEESJ_lNS1_9__extrema9arg_max_fIflNSA_4lessIfEEEEEEJSI_SK_lN3cub18CUB_300001_SM_100013GridEvenShareIlEENSS_9GridQueueIyEESP_EEEvDpT0_)
        /*0164*/ 	.word	0x0000001e


	//----- nvinfo : EIATTR_FRAME_SIZE
	.align		4
.L_104:
        /*0168*/ 	.byte	0x04, 0x11
        /*016a*/ 	.short	(.L_106 - .L_105)
	.align		4
.L_105:
        /*016c*/ 	.word	index@(_ZN6thrust24THRUST_300001_SM_1000_NS8cuda_cub4core6detail13_kernel_agentINS1_8__reduce11ReduceAgentINS0_12zip_iteratorIN4cuda3std3__45tupleIJNS0_10device_ptrIfEENS0_17counting_iteratorIlNS0_11use_defaultESF_SF_EEEEEEEPNSB_IJflEEESJ_lNS1_9__extrema9arg_max_fIflNSA_4lessIfEEEEEEJSI_SK_lN3cub18CUB_300001_SM_100013GridEvenShareIlEENSS_9GridQueueIyEESP_EEEvDpT0_)
        /*0170*/ 	.word	0x00000000


	//----- nvinfo : EIATTR_REGCOUNT
	.align		4
.L_106:
        /*0174*/ 	.byte	0x04, 0x2f
        /*0176*/ 	.short	(.L_108 - .L_107)
	.align		4
.L_107:
        /*0178*/ 	.word	index@(_ZN6thrust24THRUST_300001_SM_1000_NS8cuda_cub4core6detail13_kernel_agentINS1_8__reduce10DrainAgentIlEEJN3cub18CUB_300001_SM_10009GridQueueIyEElEEEvDpT0_)
        /*017c*/ 	.word	0x00000008


	//----- nvinfo : EIATTR_FRAME_SIZE
	.align		4
.L_108:
        /*0180*/ 	.byte	0x04, 0x11
        /*0182*/ 	.short	(.L_110 - .L_109)
	.align		4
.L_109:
        /*0184*/ 	.word	index@(_ZN6thrust24THRUST_300001_SM_1000_NS8cuda_cub4core6detail13_kernel_agentINS1_8__reduce10DrainAgentIlEEJN3cub18CUB_300001_SM_10009GridQueueIyEElEEEvDpT0_)
        /*0188*/ 	.word	0x00000000


	//----- nvinfo : EIATTR_REGCOUNT
	.align		4
.L_110:
        /*018c*/ 	.byte	0x04, 0x2f
        /*018e*/ 	.short	(.L_112 - .L_111)
	.align		4
.L_111:
        /*0190*/ 	.word	index@(_ZN6thrust24THRUST_300001_SM_1000_NS8cuda_cub4core6detail13_kernel_agentINS1_8__reduce11ReduceAgentIPN4cuda3std3__45tupleIJflEEESC_SB_lNS1_9__extrema9arg_max_fIflNS9_4lessIfEEEEEEJSC_SC_iSH_EEEvDpT0_)
        /*0194*/ 	.word	0x00000020


	//----- nvinfo : EIATTR_FRAME_SIZE
	.align		4
.L_112:
        /*0198*/ 	.byte	0x04, 0x11
        /*019a*/ 	.short	(.L_114 - .L_113)
	.align		4
.L_113:
        /*019c*/ 	.word	index@(_ZN6thrust24THRUST_300001_SM_1000_NS8cuda_cub4core6detail13_kernel_agentINS1_8__reduce11ReduceAgentIPN4cuda3std3__45tupleIJflEEESC_SB_lNS1_9__extrema9arg_max_fIflNS9_4lessIfEEEEEEJSC_SC_iSH_EEEvDpT0_)
        /*01a0*/ 	.word	0x00000000


	//----- nvinfo : EIATTR_REGCOUNT
	.align		4
.L_114:
        /*01a4*/ 	.byte	0x04, 0x2f
        /*01a6*/ 	.short	(.L_116 - .L_115)
	.align		4
.L_115:
        /*01a8*/ 	.word	index@(_ZN3cub18CUB_300001_SM_10006detail11EmptyKernelIvEEvv)
        /*01ac*/ 	.word	0x00000004


	//----- nvinfo : EIATTR_FRAME_SIZE
	.align		4
.L_116:
        /*01b0*/ 	.byte	0x04, 0x11
        /*01b2*/ 	.short	(.L_118 - .L_117)
	.align		4
.L_117:
        /*01b4*/ 	.word	index@(_ZN3cub18CUB_300001_SM_10006detail11EmptyKernelIvEEvv)
        /*01b8*/ 	.word	0x00000000


	//----- nvinfo : EIATTR_MIN_STACK_SIZE
	.align		4
.L_118:
        /*01bc*/ 	.byte	0x04, 0x12
        /*01be*/ 	.short	(.L_120 - .L_119)
	.align		4
.L_119:
        /*01c0*/ 	.word	index@(_ZN3cub18CUB_300001_SM_10006detail11EmptyKernelIvEEvv)
        /*01c4*/ 	.word	0x00000000


	//----- nvinfo : EIATTR_MIN_STACK_SIZE
	.align		4
.L_120:
        /*01c8*/ 	.byte	0x04, 0x12
        /*01ca*/ 	.short	(.L_122 - .L_121)
	.align		4
.L_121:
        /*01cc*/ 	.word	index@(_ZN6thrust24THRUST_300001_SM_1000_NS8cuda_cub4core6detail13_kernel_agentINS1_8__reduce11ReduceAgentIPN4cuda3std3__45tupleIJflEEESC_SB_lNS1_9__extrema9arg_max_fIflNS9_4lessIfEEEEEEJSC_SC_iSH_EEEvDpT0_)
        /*01d0*/ 	.word	0x00000000


	//----- nvinfo : EIATTR_MIN_STACK_SIZE
	.align		4
.L_122:
        /*01d4*/ 	.byte	0x04, 0x12
        /*01d6*/ 	.short	(.L_124 - .L_123)
	.align		4
.L_123:
        /*01d8*/ 	.word	index@(_ZN6thrust24THRUST_300001_SM_1000_NS8cuda_cub4core6detail13_kernel_agentINS1_8__reduce10DrainAgentIlEEJN3cub18CUB_300001_SM_10009GridQueueIyEElEEEvDpT0_)
        /*01dc*/ 	.word	0x00000000


	//----- nvinfo : EIATTR_MIN_STACK_SIZE
	.align		4
.L_124:
        /*01e0*/ 	.byte	0x04, 0x12
        /*01e2*/ 	.short	(.L_126 - .L_125)
	.align		4
.L_125:
        /*01e4*/ 	.word	index@(_ZN6thrust24THRUST_300001_SM_1000_NS8cuda_cub4core6detail13_kernel_agentINS1_8__reduce11ReduceAgentINS0_12zip_iteratorIN4cuda3std3__45tupleIJNS0_10device_ptrIfEENS0_17counting_iteratorIlNS0_11use_defaultESF_SF_EEEEEEEPNSB_IJflEEESJ_lNS1_9__extrema9arg_max_fIflNSA_4lessIfEEEEEEJSI_SK_lN3cub18CUB_300001_SM_100013GridEvenShareIlEENSS_9GridQueueIyEESP_EEEvDpT0_)
        /*01e8*/ 	.word	0x00000000


	//----- nvinfo : EIATTR_MIN_STACK_SIZE
	.align		4
.L_126:
        /*01ec*/ 	.byte	0x04, 0x12
        /*01ee*/ 	.short	(.L_128 - .L_127)
	.align		4
.L_127:
        /*01f0*/ 	.word	index@(_ZN6thrust24THRUST_300001_SM_1000_NS8cuda_cub4core6detail13_kernel_agentINS1_8__reduce11ReduceAgentINS0_12zip_iteratorIN4cuda3std3__45tupleIJNS0_10device_ptrIfEENS0_17counting_iteratorIlNS0_11use_defaultESF_SF_EEEEEEEPNSB_IJflEEESJ_lNS1_9__extrema9arg_max_fIflNSA_4lessIfEEEEEEJSI_SK_lSP_EEEvDpT0_)
        /*01f4*/ 	.word	0x00000000


	//----- nvinfo : EIATTR_MIN_STACK_SIZE
	.align		4
.L_128:
        /*01f8*/ 	.byte	0x04, 0x12
        /*01fa*/ 	.short	(.L_130 - .L_129)
	.align		4
.L_129:
        /*01fc*/ 	.word	index@(_ZN6thrust24THRUST_300001_SM_1000_NS8cuda_cub4core6detail13_kernel_agentINS1_8__reduce11ReduceAgentIPN4cuda3std3__45tupleIJflEEESC_SB_iNS1_9__extrema9arg_max_fIflNS9_4lessIfEEEEEEJSC_SC_iSH_EEEvDpT0_)
        /*0200*/ 	.word	0x00000000


	//----- nvinfo : EIATTR_MIN_STACK_SIZE
	.align		4
.L_130:
        /*0204*/ 	.byte	0x04, 0x12
        /*0206*/ 	.short	(.L_132 - .L_131)
	.align		4
.L_131:
        /*0208*/ 	.word	index@(_ZN6thrust24THRUST_300001_SM_1000_NS8cuda_cub4core6detail13_kernel_agentINS1_8__reduce10DrainAgentIiEEJN3cub18CUB_300001_SM_10009GridQueueIjEEiEEEvDpT0_)
        /*020c*/ 	.word	0x00000000


	//----- nvinfo : EIATTR_MIN_STACK_SIZE
	.align		4
.L_132:
        /*0210*/ 	.byte	0x04, 0x12
        /*0212*/ 	.short	(.L_134 - .L_133)
	.align		4
.L_133:
        /*0214*/ 	.word	index@(_ZN6thrust24THRUST_300001_SM_1000_NS8cuda_cub4core6detail13_kernel_agentINS1_8__reduce11ReduceAgentINS0_12zip_iteratorIN4cuda3std3__45tupleIJNS0_10device_ptrIfEENS0_17counting_iteratorIlNS0_11use_defaultESF_SF_EEEEEEEPNSB_IJflEEESJ_iNS1_9__extrema9arg_max_fIflNSA_4lessIfEEEEEEJSI_SK_iN3cub18CUB_300001_SM_100013GridEvenShareIiEENSS_9GridQueueIjEESP_EEEvDpT0_)
        /*0218*/ 	.word	0x00000000


	//----- nvinfo : EIATTR_MIN_STACK_SIZE
	.align		4
.L_134:
        /*021c*/ 	.byte	0x04, 0x12
        /*021e*/ 	.short	(.L_136 - .L_135)
	.align		4
.L_135:
        /*0220*/ 	.word	index@(_ZN6thrust24THRUST_300001_SM_1000_NS8cuda_cub4core6detail13_kernel_agentINS1_8__reduce11ReduceAgentINS0_12zip_iteratorIN4cuda3std3__45tupleIJNS0_10device_ptrIfEENS0_17counting_iteratorIlNS0_11use_defaultESF_SF_EEEEEEEPNSB_IJflEEESJ_iNS1_9__extrema9arg_max_fIflNSA_4lessIfEEEEEEJSI_SK_iSP_EEEvDpT0_)
        /*0224*/ 	.word	0x00000000


	//----- nvinfo : EIATTR_MIN_STACK_SIZE
	.align		4
.L_136:
        /*0228*/ 	.byte	0x04, 0x12
        /*022a*/ 	.short	(.L_138 - .L_137)
	.align		4
.L_137:
        /*022c*/ 	.word	index@(_Z13putMaskKernelPK3rgbPKhPS_ii)
        /*0230*/ 	.word	0x00000000


	//----- nvinfo : EIATTR_MIN_STACK_SIZE
	.align		4
.L_138:
        /*0234*/ 	.byte	0x04, 0x12
        /*0236*/ 	.short	(.L_140 - .L_139)
	.align		4
.L_139:
        /*0238*/ 	.word	index@(_Z28StrongEdgesPropagationKernelPKhPhPbiii)
        /*023c*/ 	.word	0x00000000


	//----- nvinfo : EIATTR_MIN_STACK_SIZE
	.align		4
.L_140:
        /*0240*/ 	.byte	0x04, 0x12
        /*0242*/ 	.short	(.L_142 - .L_141)
	.align		4
.L_141:
        /*0244*/ 	.word	index@(_Z25hysteresisThresholdKernelPKhPhPbiiii)
        /*0248*/ 	.word	0x00000000


	//----- nvinfo : EIATTR_MIN_STACK_SIZE
	.align		4
.L_142:
        /*024c*/ 	.byte	0x04, 0x12
        /*024e*/ 	.short	(.L_144 - .L_143)
	.align		4
.L_143:
        /*0250*/ 	.word	index@(_Z12dilateKernelPKhPhiii)
        /*0254*/ 	.word	0x00000000


	//----- nvinfo : EIATTR_MIN_STACK_SIZE
	.align		4
.L_144:
        /*0258*/ 	.byte	0x04, 0x12
        /*025a*/ 	.short	(.L_146 - .L_145)
	.align		4
.L_145:
        /*025c*/ 	.word	index@(_Z11erodeKernelPKhPhiii)
        /*0260*/ 	.word	0x00000000


	//----- nvinfo : EIATTR_MIN_STACK_SIZE
	.align		4
.L_146:
        /*0264*/ 	.byte	0x04, 0x12
        /*0266*/ 	.short	(.L_148 - .L_147)
	.align		4
.L_147:
        /*0268*/ 	.word	index@(_Z23normalizeResidualKernelPKfPhfii)
        /*026c*/ 	.word	0x00000000


	//----- nvinfo : EIATTR_MIN_STACK_SIZE
	.align		4
.L_148:
        /*0270*/ 	.byte	0x04, 0x12
        /*0272*/ 	.short	(.L_150 - .L_149)
	.align		4
.L_149:
        /*0274*/ 	.word	index@(_Z21ComputeResidualKernelPK3labS1_Pfii)
        /*0278*/ 	.word	0x00000000


	//----- nvinfo : EIATTR_MIN_STACK_SIZE
	.align		4
.L_150:
        /*027c*/ 	.byte	0x04, 0x12
        /*027e*/ 	.short	(.L_152 - .L_151)
	.align		4
.L_151:
        /*0280*/ 	.word	index@(_Z14RgbToLabKernelPK3rgbP3labii)
        /*0284*/ 	.word	0x00000000
.L_152:


//--------------------- .nv.compat                --------------------------
	.section	.nv.compat,"",@"SHT_CUDA_COMPAT_INFO"
	.align	4
        /*0000*/ 	.byte	0x02, 0x09, 0x00, 0x00, 0x02, 0x02, 0x01, 0x00, 0x02, 0x05, 0x05, 0x00, 0x03, 0x07, 0x01, 0x01
        /*0010*/ 	.byte	0x02, 0x03, 0x00, 0x00, 0x02, 0x06, 0x01, 0x00, 0x04, 0x0b, 0x08, 0x00, 0x01, 0x00, 0x00, 0x00
        /*0020*/ 	.byte	0x00, 0x00, 0x00, 0x00


//--------------------- .nv.info._ZN3cub18CUB_300001_SM_10006detail11EmptyKernelIvEEvv --------------------------
	.section	.nv.info._ZN3cub18CUB_300001_SM_10006detail11EmptyKernelIvEEvv,"",@"SHT_CUDA_INFO"
	.sectionflags	@""
	.align	4


	//----- nvinfo : EIATTR_CUDA_API_VERSION
	.align		4
        /*0000*/ 	.byte	0x04, 0x37
        /*0002*/ 	.short	(.L_154 - .L_153)
.L_153:
        /*0004*/ 	.word	0x00000082


	//----- nvinfo : EIATTR_SPARSE_MMA_MASK
	.align		4
.L_154:
        /*0008*/ 	.byte	0x03, 0x50
        /*000a*/ 	.short	0x0000


	//----- nvinfo : EIATTR_MAXREG_COUNT
	.align		4
        /*000c*/ 	.byte	0x03, 0x1b
        /*000e*/ 	.short	0x00ff


	//----- nvinfo : EIATTR_MERCURY_ISA_VERSION
	.align		4
        /*0010*/ 	.byte	0x03, 0x5f
        /*0012*/ 	.short	0x0101


	//----- nvinfo : EIATTR_VRC_CTA_INIT_COUNT
	.align		4
        /*0014*/ 	.byte	0x02, 0x4a
	.zero		1
	.zero		1


	//----- nvinfo : EIATTR_EXIT_INSTR_OFFSETS
	.align		4
        /*0018*/ 	.byte	0x04, 0x1c
        /*001a*/ 	.short	(.L_156 - .L_155)


	//   ....[0]....
.L_155:
        /*001c*/ 	.word	0x00000010


	//----- nvinfo : EIATTR_SW_WAR
	.align		4
.L_156:
        /*0020*/ 	.byte	0x04, 0x36
        /*0022*/ 	.short	(.L_158 - .L_157)
.L_157:
        /*0024*/ 	.word	0x00000008
.L_158:


//--------------------- .nv.info._ZN6thrust24THRUST_300001_SM_1000_NS8cuda_cub4core6detail13_kernel_agentINS1_8__reduce11ReduceAgentIPN4cuda3std3__45tupleIJflEEESC_SB_lNS1_9__extrema9arg_max_fIflNS9_4lessIfEEEEEEJSC_SC_iSH_EEEvDpT0_ --------------------------
	.section	.nv.info._ZN6thrust24THRUST_300001_SM_1000_NS8cuda_cub4core6detail13_kernel_agentINS1_8__reduce11ReduceAgentIPN4cuda3std3__45tupleIJflEEESC_SB_lNS1_9__extrema9arg_max_fIflNS9_4lessIfEEEEEEJSC_SC_iSH_EEEvDpT0_,"",@"SHT_CUDA_INFO"
	.sectionflags	@""
	.align	4


	//----- nvinfo : EIATTR_CUDA_API_VERSION
	.align		4
        /*0000*/ 	.byte	0x04, 0x37
        /*0002*/ 	.short	(.L_160 - .L_159)
.L_159:
        /*0004*/ 	.word	0x00000082


	//----- nvinfo : EIATTR_KPARAM_INFO
	.align		4
.L_160:
        /*0008*/ 	.byte	0x04, 0x17
        /*000a*/ 	.short	(.L_162 - .L_161)
.L_161:
        /*000c*/ 	.word	0x00000000
        /*0010*/ 	.short	0x0003
        /*0012*/ 	.short	0x0014
        /*0014*/ 	.byte	0x00, 0xf0, 0x05, 0x00


	//----- nvinfo : EIATTR_KPARAM_INFO
	.align		4
.L_162:
        /*0018*/ 	.byte	0x04, 0x17
        /*001a*/ 	.short	(.L_164 - .L_163)
.L_163:
        /*001c*/ 	.word	0x00000000
        /*0020*/ 	.short	0x0002
        /*0022*/ 	.short	0x0010
        /*0024*/ 	.byte	0x00, 0xf0, 0x11, 0x00


	//----- nvinfo : EIATTR_KPARAM_INFO
	.align		4
.L_164:
        /*0028*/ 	.byte	0x04, 0x17
        /*002a*/ 	.short	(.L_166 - .L_165)
.L_165:
        /*002c*/ 	.word	0x00000000
        /*0030*/ 	.short	0x0001
        /*0032*/ 	.short	0x0008
        /*0034*/ 	.byte	0x00, 0xf5, 0x21, 0x00


	//----- nvinfo : EIATTR_KPARAM_INFO
	.align		4
.L_166:
        /*0038*/ 	.byte	0x04, 0x17
        /*003a*/ 	.short	(.L_168 - .L_167)
.L_167:
        /*003c*/ 	.word	0x00000000
        /*0040*/ 	.short	0x0000
        /*0042*/ 	.short	0x0000
        /*0044*/ 	.byte	0x00, 0xf5, 0x21, 0x00


	//----- nvinfo : EIATTR_SPARSE_MMA_MASK
	.align		4
.L_168:
        /*0048*/ 	.byte	0x03, 0x50
        /*004a*/ 	.short	0x0000


	//----- nvinfo : EIATTR_MAXREG_COUNT
	.align		4
        /*004c*/ 	.byte	0x03, 0x1b
        /*004e*/ 	.short	0x00ff


	//----- nvinfo : EIATTR_NUM_BARRIERS
	.align		4
        /*0050*/ 	.byte	0x02, 0x4c
        /*0052*/ 	.byte	0x01
	.zero		1


	//----- nvinfo : EIATTR_MERCURY_ISA_VERSION
	.align		4
        /*0054*/ 	.byte	0x03, 0x5f
        /*0056*/ 	.short	0x0101


	//----- nvinfo : EIATTR_COOP_GROUP_MASK_REGIDS
	.align		4
        /*0058*/ 	.byte	0x04, 0x29
        /*005a*/ 	.short	(.L_170 - .L_169)


	//   ....[0]....
.L_169:
        /*005c*/ 	.word	0xffffffff


	//   ....[1]....
        /*0060*/ 	.word	0xffffffff


	//   ....[2]....
        /*0064*/ 	.word	0xffffffff


	//   ....[3]....
        /*0068*/ 	.word	0xffffffff


	//   ....[4]....
        /*006c*/ 	.word	0xffffffff


	//   ....[5]....
        /*0070*/ 	.word	0xffffffff


	//   ....[6]....
        /*0074*/ 	.word	0xffffffff


	//   ....[7]....
        /*0078*/ 	.word	0xffffffff


	//   ....[8]....
        /*007c*/ 	.word	0xffffffff


	//   ....[9]....
        /*0080*/ 	.word	0xffffffff


	//   ....[10]....
        /*0084*/ 	.word	0xffffffff


	//   ....[11]....
        /*0088*/ 	.word	0xffffffff


	//   ....[12]....
        /*008c*/ 	.word	0xffffffff


	//   ....[13]....
        /*0090*/ 	.word	0xffffffff


	//   ....[14]....
        /*0094*/ 	.word	0xffffffff


	//   ....[15]....
        /*0098*/ 	.word	0xffffffff


	//   ....[16]....
        /*009c*/ 	.word	0xffffffff


	//   ....[17]....
        /*00a0*/ 	.word	0xffffffff


	//   ....[18]....
        /*00a4*/ 	.word	0xffffffff


	//   ....[19]....
        /*00a8*/ 	.word	0xffffffff


	//   ....[20]....
        /*00ac*/ 	.word	0xffffffff


	//   ....[21]....
        /*00b0*/ 	.word	0xffffffff


	//   ....[22]....
        /*00b4*/ 	.word	0xffffffff


	//   ....[23]....
        /*00b8*/ 	.word	0xffffffff


	//   ....[24]....
        /*00bc*/ 	.word	0xffffffff


	//   ....[25]....
        /*00c0*/ 	.word	0xffffffff


	//   ....[26]....
        /*00c4*/ 	.word	0xffffffff


	//   ....[27]....
        /*00c8*/ 	.word	0xffffffff


	//   ....[28]....
        /*00cc*/ 	.word	0xffffffff


	//   ....[29]....
        /*00d0*/ 	.word	0xffffffff


	//   ....[30]....
        /*00d4*/ 	.word	0xffffffff


	//   ....[31]....
        /*00d8*/ 	.word	0xffffffff


	//   ....[32]....
        /*00dc*/ 	.word	0xffffffff


	//   ....[33]....
        /*00e0*/ 	.word	0xffffffff


	//   ....[34]....
        /*00e4*/ 	.word	0xffffffff


	//   ....[35]....
        /*00e8*/ 	.word	0xffffffff


	//   ....[36]....
        /*00ec*/ 	.word	0xffffffff


	//   ....[37]....
        /*00f0*/ 	.word	0xffffffff


	//   ....[38]....
        /*00f4*/ 	.word	0xffffffff


	//   ....[39]....
        /*00f8*/ 	.word	0xffffffff


	//   ....[40]....
        /*00fc*/ 	.word	0xffffffff


	//   ....[41]....
        /*0100*/ 	.word	0xffffffff


	//   ....[42]....
        /*0104*/ 	.word	0xffffffff


	//   ....[43]....
        /*0108*/ 	.word	0xffffffff


	//   ....[44]....
        /*010c*/ 	.word	0xffffffff


	//----- nvinfo : EIATTR_COOP_GROUP_INSTR_OFFSETS
	.align		4
.L_170:
        /*0110*/ 	.byte	0x04, 0x28
        /*0112*/ 	.short	(.L_172 - .L_171)


	//   ....[0]....
.L_171:
        /*0114*/ 	.word	0x00000a60


	//   ....[1]....
        /*0118*/ 	.word	0x00000a90


	//   ....[2]....
        /*011c*/ 	.word	0x00000aa0


	//   ....[3]....
        /*0120*/ 	.word	0x00000c00


	//   ....[4]....
        /*0124*/ 	.word	0x00000c40


	//   ....[5]....
        /*0128*/ 	.word	0x00000c80


	//   ....[6]....
        /*012c*/ 	.word	0x00000dc0


	//   ....[7]....
        /*0130*/ 	.word	0x00000df0


	//   ....[8]....
        /*0134*/ 	.word	0x00000e20


	//   ....[9]....
        /*0138*/ 	.word	0x00000f50


	//   ....[10]....
        /*013c*/ 	.word	0x00000f80


	//   ....[11]....
        /*0140*/ 	.word	0x00000fb0


	//   ....[12]....
        /*0144*/ 	.word	0x000010e0


	//   ....[13]....
        /*0148*/ 	.word	0x00001110


	//   ....[14]....
        /*014c*/ 	.word	0x00001140


	//   ....[15]....
        /*0150*/ 	.word	0x00001d00


	//   ....[16]....
        /*0154*/ 	.word	0x00001d10


	//   ....[17]....
        /*0158*/ 	.word	0x00001d20


	//   ....[18]....
        /*015c*/ 	.word	0x00001ef0


	//   ....[19]....
        /*0160*/ 	.word	0x00001f30


	//   ....[20]....
        /*0164*/ 	.word	0x00001f60


	//   ....[21]....
        /*0168*/ 	.word	0x00002090


	//   ....[22]....
        /*016c*/ 	.word	0x000020c0


	//   ....[23]....
        /*0170*/ 	.word	0x000020f0


	//   ....[24]....
        /*0174*/ 	.word	0x00002220


	//   ....[25]....
        /*0178*/ 	.word	0x00002250


	//   ....[26]....
        /*017c*/ 	.word	0x00002280


	//   ....[27]....
        /*0180*/ 	.word	0x000023b0


	//   ....[28]....
        /*0184*/ 	.word	0x000023e0


	//   ....[29]....
        /*0188*/ 	.word	0x00002410


	//   ....[30]....
        /*018c*/ 	.word	0x00004a60


	//   ....[31]....
        /*0190*/ 	.word	0x00004a80


	//   ....[32]....
        /*0194*/ 	.word	0x00004a90


	//   ....[33]....
        /*0198*/ 	.word	0x00004c30


	//   ....[34]....
        /*019c*/ 	.word	0x00004c60


	//   ....[35]....
        /*01a0*/ 	.word	0x00004c90


	//   ....[36]....
        /*01a4*/ 	.word	0x00004dc0


	//   ....[37]....
        /*01a8*/ 	.word	0x00004df0


	//   ....[38]....
        /*01ac*/ 	.word	0x00004e20


	//   ....[39]....
        /*01b0*/ 	.word	0x00004f50


	//   ....[40]....
        /*01b4*/ 	.word	0x00004f80


	//   ....[41]....
        /*01b8*/ 	.word	0x00004fb0


	//   ....[42]....
        /*01bc*/ 	.word	0x000050e0


	//   ....[43]....
        /*01c0*/ 	.word	0x00005110


	//   ....[44]....
        /*01c4*/ 	.word	0x00005140


	//----- nvinfo : EIATTR_VRC_CTA_INIT_COUNT
	.align		4
.L_172:
        /*01c8*/ 	.byte	0x02, 0x4a
	.zero		1
	.zero		1


	//----- nvinfo : EIATTR_EXIT_INSTR_OFFSETS
	.align		4
        /*01cc*/ 	.byte	0x04, 0x1c
        /*01ce*/ 	.short	(.L_174 - .L_173)


	//   ....[0]....
.L_173:
        /*01d0*/ 	.word	0x00000030


	//   ....[1]....
        /*01d4*/ 	.word	0x00005c50


	//   ....[2]....
        /*01d8*/ 	.word	0x00005cc0


	//----- nvinfo : EIATTR_MAX_THREADS
	.align		4
.L_174:
        /*01dc*/ 	.byte	0x04, 0x05
        /*01de*/ 	.short	(.L_176 - .L_175)
.L_175:
        /*01e0*/ 	.word	0x00000100
        /*01e4*/ 	.word	0x00000001
        /*01e8*/ 	.word	0x00000001


	//----- nvinfo : EIATTR_CRS_STACK_SIZE
	.align		4
.L_176:
        /*01ec*/ 	.byte	0x04, 0x1e
        /*01ee*/ 	.short	(.L_178 - .L_177)
.L_177:
        /*01f0*/ 	.word	0x00000000


	//----- nvinfo : EIATTR_CBANK_PARAM_SIZE
	.align		4
.L_178:
        /*01f4*/ 	.byte	0x03, 0x19
        /*01f6*/ 	.short	0x0015


	//----- nvinfo : EIATTR_PARAM_CBANK
	.align		4
        /*01f8*/ 	.byte	0x04, 0x0a
        /*01fa*/ 	.short	(.L_180 - .L_179)
	.align		4
.L_179:
        /*01fc*/ 	.word	index@(.nv.constant0._ZN6thrust24THRUST_300001_SM_1000_NS8cuda_cub4core6detail13_kernel_agentINS1_8__reduce11ReduceAgentIPN4cuda3std3__45tupleIJflEEESC_SB_lNS1_9__extrema9arg_max_fIflNS9_4lessIfEEEEEEJSC_SC_iSH_EEEvDpT0_)
        /*0200*/ 	.short	0x0380
        /*0202*/ 	.short	0x0015


	//----- nvinfo : EIATTR_SW_WAR
	.align		4
.L_180:
        /*0204*/ 	.byte	0x04, 0x36
        /*0206*/ 	.short	(.L_182 - .L_181)
.L_181:
        /*0208*/ 	.word	0x00000008
.L_182:


//--------------------- .nv.info._ZN6thrust24THRUST_300001_SM_1000_NS8cuda_cub4core6detail13_kernel_agentINS1_8__reduce10DrainAgentIlEEJN3cub18CUB_300001_SM_10009GridQueueIyEElEEEvDpT0_ --------------------------
	.section	.nv.info._ZN6thrust24THRUST_300001_SM_1000_NS8cuda_cub4core6detail13_kernel_agentINS1_8__reduce10DrainAgentIlEEJN3cub18CUB_300001_SM_10009GridQueueIyEElEEEvDpT0_,"",@"SHT_CUDA_INFO"
	.sectionflags	@""
	.align	4


	//----- nvinfo : EIATTR_CUDA_API_VERSION
	.align		4
        /*0000*/ 	.byte	0x04, 0x37
        /*0002*/ 	.short	(.L_184 - .L_183)
.L_183:
        /*0004*/ 	.word	0x00000082


	//----- nvinfo : EIATTR_KPARAM_INFO
	.align		4
.L_184:
        /*0008*/ 	.byte	0x04, 0x17
        /*000a*/ 	.short	(.L_186 - .L_185)
.L_185:
        /*000c*/ 	.word	0x00000000
        /*0010*/ 	.short	0x0001
        /*0012*/ 	.short	0x0008
        /*0014*/ 	.byte	0x00, 0xf0, 0x21, 0x00


	//----- nvinfo : EIATTR_KPARAM_INFO
	.align		4
.L_186:
        /*0018*/ 	.byte	0x04, 0x17
        /*001a*/ 	.short	(.L_188 - .L_187)
.L_187:
        /*001c*/ 	.word	0x00000000
        /*0020*/ 	.short	0x0000
        /*0022*/ 	.short	0x0000
        /*0024*/ 	.byte	0x00, 0xf0, 0x21, 0x00


	//----- nvinfo : EIATTR_SPARSE_MMA_MASK
	.align		4
.L_188:
        /*0028*/ 	.byte	0x03, 0x50
        /*002a*/ 	.short	0x0000


	//----- nvinfo : EIATTR_MAXREG_COUNT
	.align		4
        /*002c*/ 	.byte	0x03, 0x1b
        /*002e*/ 	.short	0x00ff


	//----- nvinfo : EIATTR_MERCURY_ISA_VERSION
	.align		4
        /*0030*/ 	.byte	0x03, 0x5f
        /*0032*/ 	.short	0x0101


	//----- nvinfo : EIATTR_VRC_CTA_INIT_COUNT
	.align		4
        /*0034*/ 	.byte	0x02, 0x4a
	.zero		1
	.zero		1


	//----- nvinfo : EIATTR_EXIT_INSTR_OFFSETS
	.align		4
        /*0038*/ 	.byte	0x04, 0x1c
        /*003a*/ 	.short	(.L_190 - .L_189)


	//   ....[0]....
.L_189:
        /*003c*/ 	.word	0x00000060


	//----- nvinfo : EIATTR_MAX_THREADS
	.align		4
.L_190:
        /*0040*/ 	.byte	0x04, 0x05
        /*0042*/ 	.short	(.L_192 - .L_191)
.L_191:
        /*0044*/ 	.word	0x00000001
        /*0048*/ 	.word	0x00000001
        /*004c*/ 	.word	0x00000001


	//----- nvinfo : EIATTR_CBANK_PARAM_SIZE
	.align		4
.L_192:
        /*0050*/ 	.byte	0x03, 0x19
        /*0052*/ 	.short	0x0010


	//----- nvinfo : EIATTR_PARAM_CBANK
	.align		4
        /*0054*/ 	.byte	0x04, 0x0a
        /*0056*/ 	.short	(.L_194 - .L_193)
	.align		4
.L_193:
        /*0058*/ 	.word	index@(.nv.constant0._ZN6thrust24THRUST_300001_SM_1000_NS8cuda_cub4core6detail13_kernel_agentINS1_8__reduce10DrainAgentIlEEJN3cub18CUB_300001_SM_10009GridQueueIyEElEEEvDpT0_)
        /*005c*/ 	.short	0x0380
        /*005e*/ 	.short	0x0010


	//----- nvinfo : EIATTR_SW_WAR
	.align		4
.L_194:
        /*0060*/ 	.byte	0x04, 0x36
        /*0062*/ 	.short	(.L_196 - .L_195)
.L_195:
        /*0064*/ 	.word	0x00000008
.L_196:


//--------------------- .nv.info._ZN6thrust24THRUST_300001_SM_1000_NS8cuda_cub4core6detail13_kernel_agentINS1_8__reduce11ReduceAgentINS0_12zip_iteratorIN4cuda3std3__45tupleIJNS0_10device_ptrIfEENS0_17counting_iteratorIlNS0_11use_defaultESF_SF_EEEEEEEPNSB_IJflEEESJ_lNS1_9__extrema9arg_max_fIflNSA_4lessIfEEEEEEJSI_SK_lN3cub18CUB_300001_SM_100013GridEvenShareIlEENSS_9GridQueueIyEESP_EEEvDpT0_ --------------------------
	.section	.nv.info._ZN6thrust24THRUST_300001_SM_1000_NS8cuda_cub4core6detail13_kernel_agentINS1_8__reduce11ReduceAgentINS0_12zip_iteratorIN4cuda3std3__45tupleIJNS0_10device_ptrIfEENS0_17counting_iteratorIlNS0_11use_defaultESF_SF_EEEEEEEPNSB_IJflEEESJ_lNS1_9__extrema9arg_max_fIflNSA_4lessIfEEEEEEJSI_SK_lN3cub18CUB_300001_SM_100013GridEvenShareIlEENSS_9GridQueueIyEESP_EEEvDpT0_,"",@"SHT_CUDA_INFO"
	.sectionflags	@""
	.align	4


	//----- nvinfo : EIATTR_CUDA_API_VERSION
	.align		4
        /*0000*/ 	.byte	0x04, 0x37
        /*0002*/ 	.short	(.L_198 - .L_197)
.L_197:
        /*0004*/ 	.word	0x00000082


	//----- nvinfo : EIATTR_KPARAM_INFO
	.align		4
.L_198:
        /*0008*/ 	.byte	0x04, 0x17
        /*000a*/ 	.short	(.L_200 - .L_199)
.L_199:
        /*000c*/ 	.word	0x00000000
        /*0010*/ 	.short	0x0005
        /*0012*/ 	.short	0x0070
        /*0014*/ 	.byte	0x00, 0xf0, 0x05, 0x00


	//----- nvinfo : EIATTR_KPARAM_INFO
	.align		4
.L_200:
        /*0018*/ 	.byte	0x04, 0x17
        /*001a*/ 	.short	(.L_202 - .L_201)
.L_201:
        /*001c*/ 	.word	0x00000000
        /*0020*/ 	.short	0x0004
        /*0022*/ 	.short	0x0068
        /*0024*/ 	.byte	0x00, 0xf0, 0x21, 0x00


	//----- nvinfo : EIATTR_KPARAM_INFO
	.align		4
.L_202:
        /*0028*/ 	.byte	0x04, 0x17
        /*002a*/ 	.short	(.L_204 - .L_203)
.L_203:
        /*002c*/ 	.word	0x00000000
        /*0030*/ 	.short	0x0003
        /*0032*/ 	.short	0x0020
        /*0034*/ 	.byte	0x00, 0xf0, 0x21, 0x01


	//----- nvinfo : EIATTR_KPARAM_INFO
	.align		4
.L_204:
        /*0038*/ 	.byte	0x04, 0x17
        /*003a*/ 	.short	(.L_206 - .L_205)
.L_205:
        /*003c*/ 	.word	0x00000000
        /*0040*/ 	.short	0x0002
        /*0042*/ 	.short	0x0018
        /*0044*/ 	.byte	0x00, 0xf0, 0x21, 0x00


	//----- nvinfo : EIATTR_KPARAM_INFO
	.align		4
.L_206:
        /*0048*/ 	.byte	0x04, 0x17
        /*004a*/ 	.short	(.L_208 - .L_207)
.L_207:
        /*004c*/ 	.word	0x00000000
        /*0050*/ 	.short	0x0001
        /*0052*/ 	.short	0x0010
        /*0054*/ 	.byte	0x00, 0xf5, 0x21, 0x00


	//----- nvinfo : EIATTR_KPARAM_INFO
	.align		4
.L_208:
        /*0058*/ 	.byte	0x04, 0x17
        /*005a*/ 	.short	(.L_210 - .L_209)
.L_209:
        /*005c*/ 	.word	0x00000000
        /*0060*/ 	.short	0x0000
        /*0062*/ 	.short	0x0000
        /*0064*/ 	.byte	0x00, 0xf0, 0x41, 0x00


	//----- nvinfo : EIATTR_SPARSE_MMA_MASK
	.align		4
.L_210:
        /*0068*/ 	.byte	0x03, 0x50
        /*006a*/ 	.short	0x0000


	//----- nvinfo : EIATTR_MAXREG_COUNT
	.align		4
        /*006c*/ 	.byte	0x03, 0x1b
        /*006e*/ 	.short	0x00ff


	//----- nvinfo : EIATTR_NUM_BARRIERS
	.align		4
        /*0070*/ 	.byte	0x02, 0x4c
        /*0072*/ 	.byte	0x01
	.zero		1


	//----- nvinfo : EIATTR_MERCURY_ISA_VERSION
	.align		4
        /*0074*/ 	.byte	0x03, 0x5f
        /*0076*/ 	.short	0x0101


	//----- nvinfo : EIATTR_COOP_GROUP_MASK_REGIDS
	.align		4
        /*0078*/ 	.byte	0x04, 0x29
        /*007a*/ 	.short	(.L_212 - .L_211)


	//   ....[0]....
.L_211:
        /*007c*/ 	.word	0xffffffff


	//   ....[1]....
        /*0080*/ 	.word	0xffffffff


	//   ....[2]....
        /*0084*/ 	.word	0xffffffff


	//   ....[3]....
        /*0088*/ 	.word	0xffffffff


	//   ....[4]....
        /*008c*/ 	.word	0xffffffff


	//   ....[5]....
        /*0090*/ 	.word	0xffffffff


	//   ....[6]....
        /*0094*/ 	.word	0xffffffff


	//   ....[7]....
        /*0098*/ 	.word	0xffffffff


	//   ....[8]....
        /*009c*/ 	.word	0xffffffff


	//   ....[9]....
        /*00a0*/ 	.word	0xffffffff


	//   ....[10]....
        /*00a4*/ 	.word	0xffffffff


	//   ....[11]....
        /*00a8*/ 	.word	0xffffffff


	//   ....[12]....
        /*00ac*/ 	.word	0xffffffff


	//   ....[13]....
        /*00b0*/ 	.word	0xffffffff


	//   ....[14]....
        /*00b4*/ 	.word	0xffffffff


	//   ....[15]....
        /*00b8*/ 	.word	0xffffffff


	//   ....[16]....
        /*00bc*/ 	.word	0xffffffff


	//   ....[17]....
        /*00c0*/ 	.word	0xffffffff


	//   ....[18]....
        /*00c4*/ 	.word	0xffffffff


	//   ....[19]....
        /*00c8*/ 	.word	0xffffffff


	//   ....[20]....
        /*00cc*/ 	.word	0xffffffff


	//   ....[21]....
        /*00d0*/ 	.word	0xffffffff


	//   ....[22]....
        /*00d4*/ 	.word	0xffffffff


	//   ....[23]....
        /*00d8*/ 	.word	0xffffffff


	//   ....[24]....
        /*00dc*/ 	.word	0xffffffff


	//   ....[25]....
        /*00e0*/ 	.word	0xffffffff


	//   ....[26]....
        /*00e4*/ 	.word	0xffffffff


	//   ....[27]....
        /*00e8*/ 	.word	0xffffffff


	//   ....[28]....
        /*00ec*/ 	.word	0xffffffff


	//   ....[29]....
        /*00f0*/ 	.word	0xffffffff


	//   ....[30]....
        /*00f4*/ 	.word	0xffffffff


	//   ....[31]....
        /*00f8*/ 	.word	0xffffffff


	//   ....[32]....
        /*00fc*/ 	.word	0xffffffff


	//   ....[33]....
        /*0100*/ 	.word	0xffffffff


	//   ....[34]....
        /*0104*/ 	.word	0xffffffff


	//   ....[35]....
        /*0108*/ 	.word	0xffffffff


	//   ....[36]....
        /*010c*/ 	.word	0xffffffff


	//   ....[37]....
        /*0110*/ 	.word	0xffffffff


	//   ....[38]....
        /*0114*/ 	.word	0xffffffff


	//   ....[39]....
        /*0118*/ 	.word	0xffffffff


	//   ....[40]....
        /*011c*/ 	.word	0xffffffff


	//   ....[41]....
        /*0120*/ 	.word	0xffffffff


	//   ....[42]....
        /*0124*/ 	.word	0xffffffff


	//   ....[43]....
        /*0128*/ 	.word	0xffffffff


	//   ....[44]....
        /*012c*/ 	.word	0xffffffff


	//----- nvinfo : EIATTR_COOP_GROUP_INSTR_OFFSETS
	.align		4
.L_212:
        /*0130*/ 	.byte	0x04, 0x28
        /*0132*/ 	.short	(.L_214 - .L_213)


	//   ....[0]....
.L_213:
        /*0134*/ 	.word	0x00000c20


	//   ....[1]....
        /*0138*/ 	.word	0x00000c50


	//   ....[2]....
        /*013c*/ 	.word	0x00000c60


	//   ....[3]....
        /*0140*/ 	.word	0x00000dc0


	//   ....[4]....
        /*0144*/ 	.word	0x00000e00


	//   ....[5]....
        /*0148*/ 	.word	0x00000e40


	//   ....[6]....
        /*014c*/ 	.word	0x00000f80


	//   ....[7]....
        /*0150*/ 	.word	0x00000fb0


	//   ....[8]....
        /*0154*/ 	.word	0x00000fe0


	//   ....[9]....
        /*0158*/ 	.word	0x00001110


	//   ....[10]....
        /*015c*/ 	.word	0x00001140


	//   ....[11]....
        /*0160*/ 	.word	0x00001170


	//   ....[12]....
        /*0164*/ 	.word	0x000012a0


	//   ....[13]....
        /*0168*/ 	.word	0x000012d0


	//   ....[14]....
        /*016c*/ 	.word	0x00001300


	//   ....[15]....
        /*0170*/ 	.word	0x00001eb0


	//   ....[16]....
        /*0174*/ 	.word	0x00001ec0


	//   ....[17]....
        /*0178*/ 	.word	0x00001f40


	//   ....[18]....
        /*017c*/ 	.word	0x000020c0


	//   ....[19]....
        /*0180*/ 	.word	0x000020f0


	//   ....[20]....
        /*0184*/ 	.word	0x00002120


	//   ....[21]....
        /*0188*/ 	.word	0x00002250


	//   ....[22]....
        /*018c*/ 	.word	0x00002280


	//   ....[23]....
        /*0190*/ 	.word	0x000022b0


	//   ....[24]....
        /*0194*/ 	.word	0x000023e0


	//   ....[25]....
        /*0198*/ 	.word	0x00002410


	//   ....[26]....
        /*019c*/ 	.word	0x00002440


	//   ....[27]....
        /*01a0*/ 	.word	0x00002570


	//   ....[28]....
        /*01a4*/ 	.word	0x000025a0


	//   ....[29]....
        /*01a8*/ 	.word	0x000025d0


	//   ....[30]....
        /*01ac*/ 	.word	0x000048a0


	//   ....[31]....
        /*01b0*/ 	.word	0x000048c0


	//   ....[32]....
        /*01b4*/ 	.word	0x000048d0


	//   ....[33]....
        /*01b8*/ 	.word	0x00004a70


	//   ....[34]....
        /*01bc*/ 	.word	0x00004aa0


	//   ....[35]....
        /*01c0*/ 	.word	0x00004ad0


	//   ....[36]....
        /*01c4*/ 	.word	0x00004c00


	//   ....[37]....
        /*01c8*/ 	.word	0x00004c30


	//   ....[38]....
        /*01cc*/ 	.word	0x00004c60


	//   ....[39]....
        /*01d0*/ 	.word	0x00004d90


	//   ....[40]....
        /*01d4*/ 	.word	0x00004dc0


	//   ....[41]....
        /*01d8*/ 	.word	0x00004df0


	//   ....[42]....
        /*01dc*/ 	.word	0x00004f20


	//   ....[43]....
        /*01e0*/ 	.word	0x00004f50


	//   ....[44]....
        /*01e4*/ 	.word	0x00004f80


	//----- nvinfo : EIATTR_VRC_CTA_INIT_COUNT
	.align		4
.L_214:
        /*01e8*/ 	.byte	0x02, 0x4a
	.zero		1
	.zero		1


	//----- nvinfo : EIATTR_EXIT_INSTR_OFFSETS
	.align		4
        /*01ec*/ 	.byte	0x04, 0x1c
        /*01ee*/ 	.short	(.L_216 - .L_215)


	//   ....[0]....
.L_215:
        /*01f0*/ 	.word	0x00005a90


	//   ....[1]....
        /*01f4*/ 	.word	0x00005b00


	//----- nvinfo : EIATTR_MAX_THREADS
	.align		4
.L_216:
        /*01f8*/ 	.byte	0x04, 0x05
        /*01fa*/ 	.short	(.L_218 - .L_217)
.L_217:
        /*01fc*/ 	.word	0x00000100
        /*0200*/ 	.word	0x00000001
        /*0204*/ 	.word	0x00000001


	//----- nvinfo : EIATTR_CRS_STACK_SIZE
	.align		4
.L_218:
        /*0208*/ 	.byte	0x04, 0x1e
        /*020a*/ 	.short	(.L_220 - .L_219)
.L_219:
        /*020c*/ 	.word	0x00000000


	//----- nvinfo : EIATTR_CBANK_PARAM_SIZE
	.align		4
.L_220:
        /*0210*/ 	.byte	0x03, 0x19
        /*0212*/ 	.short	0x0071


	//----- nvinfo : EIATTR_PARAM_CBANK
	.align		4
        /*0214*/ 	.byte	0x04, 0x0a
        /*0216*/ 	.short	(.L_222 - .L_221)
	.align		4
.L_221:
        /*0218*/ 	.word	index@(.nv.constant0._ZN6thrust24THRUST_300001_SM_1000_NS8cuda_cub4core6detail13_kernel_agentINS1_8__reduce11ReduceAgentINS0_12zip_iteratorIN4cuda3std3__45tupleIJNS0_10device_ptrIfEENS0_17counting_iteratorIlNS0_11use_defaultESF_SF_EEEEEEEPNSB_IJflEEESJ_lNS1_9__extrema9arg_max_fIflNSA_4lessIfEEEEEEJSI_SK_lN3cub18CUB_300001_SM_100013GridEvenShareIlEENSS_9GridQueueIyEESP_EEEvDpT0_)
        /*021c*/ 	.short	0x0380
        /*021e*/ 	.short	0x0071


	//----- nvinfo : EIATTR_SW_WAR
	.align		4
.L_222:
        /*0220*/ 	.byte	0x04, 0x36
        /*0222*/ 	.short	(.L_224 - .L_223)
.L_223:
        /*0224*/ 	.word	0x00000008
.L_224:


//--------------------- .nv.info._ZN6thrust24THRUST_300001_SM_1000_NS8cuda_cub4core6detail13_kernel_agentINS1_8__reduce11ReduceAgentINS0_12zip_iteratorIN4cuda3std3__45tupleIJNS0_10device_ptrIfEENS0_17counting_iteratorIlNS0_11use_defaultESF_SF_EEEEEEEPNSB_IJflEEESJ_lNS1_9__extrema9arg_max_fIflNSA_4lessIfEEEEEEJSI_SK_lSP_EEEvDpT0_ --------------------------
	.section	.nv.info._ZN6thrust24THRUST_300001_SM_1000_NS8cuda_cub4core6detail13_kernel_agentINS1_8__reduce11ReduceAgentINS0_12zip_iteratorIN4cuda3std3__45tupleIJNS0_10device_ptrIfEENS0_17counting_iteratorIlNS0_11use_defaultESF_SF_EEEEEEEPNSB_IJflEEESJ_lNS1_9__extrema9arg_max_fIflNSA_4lessIfEEEEEEJSI_SK_lSP_EEEvDpT0_,"",@"SHT_CUDA_INFO"
	.sectionflags	@""
	.align	4


	//----- nvinfo : EIATTR_CUDA_API_VERSION
	.align		4
        /*0000*/ 	.byte	0x04, 0x37
        /*0002*/ 	.short	(.L_226 - .L_225)
.L_225:
        /*0004*/ 	.word	0x00000082


	//----- nvinfo : EIATTR_KPARAM_INFO
	.align		4
.L_226:
        /*0008*/ 	.byte	0x04, 0x17
        /*000a*/ 	.short	(.L_228 - .L_227)
.L_227:
        /*000c*/ 	.word	0x00000000
        /*0010*/ 	.short	0x0003
        /*0012*/ 	.short	0x0020
        /*0014*/ 	.byte	0x00, 0xf0, 0x05, 0x00


	//----- nvinfo : EIATTR_KPARAM_INFO
	.align		4
.L_228:
        /*0018*/ 	.byte	0x04, 0x17
        /*001a*/ 	.short	(.L_230 - .L_229)
.L_229:
        /*001c*/ 	.word	0x00000000
        /*0020*/ 	.short	0x0002
        /*0022*/ 	.short	0x0018
        /*0024*/ 	.byte	0x00, 0xf0, 0x21, 0x00


	//----- nvinfo : EIATTR_KPARAM_INFO
	.align		4
.L_230:
        /*0028*/ 	.byte	0x04, 0x17
        /*002a*/ 	.short	(.L_232 - .L_231)
.L_231:
        /*002c*/ 	.word	0x00000000
        /*0030*/ 	.short	0x0001
        /*0032*/ 	.short	0x0010
        /*0034*/ 	.byte	0x00, 0xf5, 0x21, 0x00


	//----- nvinfo : EIATTR_KPARAM_INFO
	.align		4
.L_232:
        /*0038*/ 	.byte	0x04, 0x17
        /*003a*/ 	.short	(.L_234 - .L_233)
.L_233:
        /*003c*/ 	.word	0x00000000
        /*0040*/ 	.short	0x0000
        /*0042*/ 	.short	0x0000
        /*0044*/ 	.byte	0x00, 0xf0, 0x41, 0x00


	//----- nvinfo : EIATTR_SPARSE_MMA_MASK
	.align		4
.L_234:
        /*0048*/ 	.byte	0x03, 0x50
        /*004a*/ 	.short	0x0000


	//----- nvinfo : EIATTR_MAXREG_COUNT
	.align		4
        /*004c*/ 	.byte	0x03, 0x1b
        /*004e*/ 	.short	0x00ff


	//----- nvinfo : EIATTR_NUM_BARRIERS
	.align		4
        /*0050*/ 	.byte	0x02, 0x4c
        /*0052*/ 	.byte	0x01
	.zero		1


	//----- nvinfo : EIATTR_MERCURY_ISA_VERSION
	.align		4
        /*0054*/ 	.byte	0x03, 0x5f
        /*0056*/ 	.short	0x0101


	//----- nvinfo : EIATTR_COOP_GROUP_MASK_REGIDS
	.align		4
        /*0058*/ 	.byte	0x04, 0x29
        /*005a*/ 	.short	(.L_236 - .L_235)


	//   ....[0]....
.L_235:
        /*005c*/ 	.word	0xffffffff


	//   ....[1]....
        /*0060*/ 	.word	0xffffffff


	//   ....[2]....
        /*0064*/ 	.word	0xffffffff


	//   ....[3]....
        /*0068*/ 	.word	0xffffffff


	//   ....[4]....
        /*006c*/ 	.word	0xffffffff


	//   ....[5]....
        /*0070*/ 	.word	0xffffffff


	//   ....[6]....
        /*0074*/ 	.word	0xffffffff


	//   ....[7]....
        /*0078*/ 	.word	0xffffffff


	//   ....[8]....
        /*007c*/ 	.word	0xffffffff


	//   ....[9]....
        /*0080*/ 	.word	0xffffffff


	//   ....[10]....
        /*0084*/ 	.word	0xffffffff


	//   ....[11]....
        /*0088*/ 	.word	0xffffffff


	//   ....[12]....
        /*008c*/ 	.word	0xffffffff


	//   ....[13]....
        /*0090*/ 	.word	0xffffffff


	//   ....[14]....
        /*0094*/ 	.word	0xffffffff


	//   ....[15]....
        /*0098*/ 	.word	0xffffffff


	//   ....[16]....
        /*009c*/ 	.word	0xffffffff


	//   ....[17]....
        /*00a0*/ 	.word	0xffffffff


	//   ....[18]....
        /*00a4*/ 	.word	0xffffffff


	//   ....[19]....
        /*00a8*/ 	.word	0xffffffff


	//   ....[20]....
        /*00ac*/ 	.word	0xffffffff


	//   ....[21]....
        /*00b0*/ 	.word	0xffffffff


	//   ....[22]....
        /*00b4*/ 	.word	0xffffffff


	//   ....[23]....
        /*00b8*/ 	.word	0xffffffff


	//   ....[24]....
        /*00bc*/ 	.word	0xffffffff


	//   ....[25]....
        /*00c0*/ 	.word	0xffffffff


	//   ....[26]....
        /*00c4*/ 	.word	0xffffffff


	//   ....[27]....
        /*00c8*/ 	.word	0xffffffff


	//   ....[28]....
        /*00cc*/ 	.word	0xffffffff


	//   ....[29]....
        /*00d0*/ 	.word	0xffffffff


	//   ....[30]....
        /*00d4*/ 	.word	0xffffffff


	//   ....[31]....
        /*00d8*/ 	.word	0xffffffff


	//   ....[32]....
        /*00dc*/ 	.word	0xffffffff


	//   ....[33]....
        /*00e0*/ 	.word	0xffffffff


	//   ....[34]....
        /*00e4*/ 	.word	0xffffffff


	//   ....[35]....
        /*00e8*/ 	.word	0xffffffff


	//   ....[36]....
        /*00ec*/ 	.word	0xffffffff


	//   ....[37]....
        /*00f0*/ 	.word	0xffffffff


	//   ....[38]....
        /*00f4*/ 	.word	0xffffffff


	//   ....[39]....
        /*00f8*/ 	.word	0xffffffff


	//   ....[40]....
        /*00fc*/ 	.word	0xffffffff


	//   ....[41]....
        /*0100*/ 	.word	0xffffffff


	//   ....[42]....
        /*0104*/ 	.word	0xffffffff


	//   ....[43]....
        /*0108*/ 	.word	0xffffffff


	//   ....[44]....
        /*010c*/ 	.word	0xffffffff


	//----- nvinfo : EIATTR_COOP_GROUP_INSTR_OFFSETS
	.align		4
.L_236:
        /*0110*/ 	.byte	0x04, 0x28
        /*0112*/ 	.short	(.L_238 - .L_237)


	//   ....[0]....
.L_237:
        /*0114*/ 	.word	0x00000b20


	//   ....[1]....
        /*0118*/ 	.word	0x00000b50


	//   ....[2]....
        /*011c*/ 	.word	0x00000b60


	//   ....[3]....
        /*0120*/ 	.word	0x00000cd0


	//   ....[4]....
        /*0124*/ 	.word	0x00000d10


	//   ....[5]....
        /*0128*/ 	.word	0x00000d40


	//   ....[6]....
        /*012c*/ 	.word	0x00000e80


	//   ....[7]....
        /*0130*/ 	.word	0x00000eb0


	//   ....[8]....
        /*0134*/ 	.word	0x00000ee0


	//   ....[9]....
        /*0138*/ 	.word	0x00001010


	//   ....[10]....
        /*013c*/ 	.word	0x00001040


	//   ....[11]....
        /*0140*/ 	.word	0x00001070


	//   ....[12]....
        /*0144*/ 	.word	0x000011a0


	//   ....[13]....
        /*0148*/ 	.word	0x000011d0


	//   ....[14]....
        /*014c*/ 	.word	0x00001200


	//   ....[15]....
        /*0150*/ 	.word	0x00001dc0


	//   ....[16]....
        /*0154*/ 	.word	0x00001dd0


	//   ....[17]....
        /*0158*/ 	.word	0x00001e50


	//   ....[18]....
        /*015c*/ 	.word	0x00001fc0


	//   ....[19]....
        /*0160*/ 	.word	0x00001ff0


	//   ....[20]....
        /*0164*/ 	.word	0x00002020


	//   ....[21]....
        /*0168*/ 	.word	0x00002150


	//   ....[22]....
        /*016c*/ 	.word	0x00002180


	//   ....[23]....
        /*0170*/ 	.word	0x000021b0


	//   ....[24]....
        /*0174*/ 	.word	0x000022e0


	//   ....[25]....
        /*0178*/ 	.word	0x00002310


	//   ....[26]....
        /*017c*/ 	.word	0x00002340


	//   ....[27]....
        /*0180*/ 	.word	0x00002470


	//   ....[28]....
        /*0184*/ 	.word	0x000024a0


	//   ....[29]....
        /*0188*/ 	.word	0x000024d0


	//   ....[30]....
        /*018c*/ 	.word	0x00004400


	//   ....[31]....
        /*0190*/ 	.word	0x00004420


	//   ....[32]....
        /*0194*/ 	.word	0x00004430


	//   ....[33]....
        /*0198*/ 	.word	0x000045d0


	//   ....[34]....
        /*019c*/ 	.word	0x00004600


	//   ....[35]....
        /*01a0*/ 	.word	0x00004630


	//   ....[36]....
        /*01a4*/ 	.word	0x00004760


	//   ....[37]....
        /*01a8*/ 	.word	0x00004790


	//   ....[38]....
        /*01ac*/ 	.word	0x000047c0


	//   ....[39]....
        /*01b0*/ 	.word	0x000048f0


	//   ....[40]....
        /*01b4*/ 	.word	0x00004920


	//   ....[41]....
        /*01b8*/ 	.word	0x00004950


	//   ....[42]....
        /*01bc*/ 	.word	0x00004a80


	//   ....[43]....
        /*01c0*/ 	.word	0x00004ab0


	//   ....[44]....
        /*01c4*/ 	.word	0x00004ae0


	//----- nvinfo : EIATTR_VRC_CTA_INIT_COUNT
	.align		4
.L_238:
        /*01c8*/ 	.byte	0x02, 0x4a
	.zero		1
	.zero		1


	//----- nvinfo : EIATTR_EXIT_INSTR_OFFSETS
	.align		4
        /*01cc*/ 	.byte	0x04, 0x1c
        /*01ce*/ 	.short	(.L_240 - .L_239)


	//   ....[0]....
.L_239:
        /*01d0*/ 	.word	0x00000040


	//   ....[1]....
        /*01d4*/ 	.word	0x000055f0


	//   ....[2]....
        /*01d8*/ 	.word	0x00005660


	//----- nvinfo : EIATTR_MAX_THREADS
	.align		4
.L_240:
        /*01dc*/ 	.byte	0x04, 0x05
        /*01de*/ 	.short	(.L_242 - .L_241)
.L_241:
        /*01e0*/ 	.word	0x00000100
        /*01e4*/ 	.word	0x00000001
        /*01e8*/ 	.word	0x00000001


	//----- nvinfo : EIATTR_CRS_STACK_SIZE
	.align		4
.L_242:
        /*01ec*/ 	.byte	0x04, 0x1e
        /*01ee*/ 	.short	(.L_244 - .L_243)
.L_243:
        /*01f0*/ 	.word	0x00000000


	//----- nvinfo : EIATTR_CBANK_PARAM_SIZE
	.align		4
.L_244:
        /*01f4*/ 	.byte	0x03, 0x19
        /*01f6*/ 	.short	0x0021


	//----- nvinfo : EIATTR_PARAM_CBANK
	.align		4
        /*01f8*/ 	.byte	0x04, 0x0a
        /*01fa*/ 	.short	(.L_246 - .L_245)
	.align		4
.L_245:
        /*01fc*/ 	.word	index@(.nv.constant0._ZN6thrust24THRUST_300001_SM_1000_NS8cuda_cub4core6detail13_kernel_agentINS1_8__reduce11ReduceAgentINS0_12zip_iteratorIN4cuda3std3__45tupleIJNS0_10device_ptrIfEENS0_17counting_iteratorIlNS0_11use_defaultESF_SF_EEEEEEEPNSB_IJflEEESJ_lNS1_9__extrema9arg_max_fIflNSA_4lessIfEEEEEEJSI_SK_lSP_EEEvDpT0_)
        /*0200*/ 	.short	0x0380
        /*0202*/ 	.short	0x0021


	//----- nvinfo : EIATTR_SW_WAR
	.align		4
.L_246:
        /*0204*/ 	.byte	0x04, 0x36
        /*0206*/ 	.short	(.L_248 - .L_247)
.L_247:
        /*0208*/ 	.word	0x00000008
.L_248:


//--------------------- .nv.info._ZN6thrust24THRUST_300001_SM_1000_NS8cuda_cub4core6detail13_kernel_agentINS1_8__reduce11ReduceAgentIPN4cuda3std3__45tupleIJflEEESC_SB_iNS1_9__extrema9arg_max_fIflNS9_4lessIfEEEEEEJSC_SC_iSH_EEEvDpT0_ --------------------------
	.section	.nv.info._ZN6thrust24THRUST_300001_SM_1000_NS8cuda_cub4core6detail13_kernel_agentINS1_8__reduce11ReduceAgentIPN4cuda3std3__45tupleIJflEEESC_SB_iNS1_9__extrema9arg_max_fIflNS9_4lessIfEEEEEEJSC_SC_iSH_EEEvDpT0_,"",@"SHT_CUDA_INFO"
	.sectionflags	@""
	.align	4


	//----- nvinfo : EIATTR_CUDA_API_VERSION
	.align		4
        /*0000*/ 	.byte	0x04, 0x37
        /*0002*/ 	.short	(.L_250 - .L_249)
.L_249:
        /*0004*/ 	.word	0x00000082


	//----- nvinfo : EIATTR_KPARAM_INFO
	.align		4
.L_250:
        /*0008*/ 	.byte	0x04, 0x17
        /*000a*/ 	.short	(.L_252 - .L_251)
.L_251:
        /*000c*/ 	.word	0x00000000
        /*0010*/ 	.short	0x0003
        /*0012*/ 	.short	0x0014
        /*0014*/ 	.byte	0x00, 0xf0, 0x05, 0x00


	//----- nvinfo : EIATTR_KPARAM_INFO
	.align		4
.L_252:
        /*0018*/ 	.byte	0x04, 0x17
        /*001a*/ 	.short	(.L_254 - .L_253)
.L_253:
        /*001c*/ 	.word	0x00000000
        /*0020*/ 	.short	0x0002
        /*0022*/ 	.short	0x0010
        /*0024*/ 	.byte	0x00, 0xf0, 0x11, 0x00


	//----- nvinfo : EIATTR_KPARAM_INFO
	.align		4
.L_254:
        /*0028*/ 	.byte	0x04, 0x17
        /*002a*/ 	.short	(.L_256 - .L_255)
.L_255:
        /*002c*/ 	.word	0x00000000
        /*0030*/ 	.short	0x0001
        /*0032*/ 	.short	0x0008
        /*0034*/ 	.byte	0x00, 0xf5, 0x21, 0x00


	//----- nvinfo : EIATTR_KPARAM_INFO
	.align		4
.L_256:
        /*0038*/ 	.byte	0x04, 0x17
        /*003a*/ 	.short	(.L_258 - .L_257)
.L_257:
        /*003c*/ 	.word	0x00000000
        /*0040*/ 	.short	0x0000
        /*0042*/ 	.short	0x0000
        /*0044*/ 	.byte	0x00, 0xf5, 0x21, 0x00


	//----- nvinfo : EIATTR_SPARSE_MMA_MASK
	.align		4
.L_258:
        /*0048*/ 	.byte	0x03, 0x50
        /*004a*/ 	.short	0x0000


	//----- nvinfo : EIATTR_MAXREG_COUNT
	.align		4
        /*004c*/ 	.byte	0x03, 0x1b
        /*004e*/ 	.short	0x00ff


	//----- nvinfo : EIATTR_NUM_BARRIERS
	.align		4
        /*0050*/ 	.byte	0x02, 0x4c
        /*0052*/ 	.byte	0x01
	.zero		1


	//----- nvinfo : EIATTR_MERCURY_ISA_VERSION
	.align		4
        /*0054*/ 	.byte	0x03, 0x5f
        /*0056*/ 	.short	0x0101


	//----- nvinfo : EIATTR_COOP_GROUP_MASK_REGIDS
	.align		4
        /*0058*/ 	.byte	0x04, 0x29
        /*005a*/ 	.short	(.L_260 - .L_259)


	//   ....[0]....
.L_259:
        /*005c*/ 	.word	0xffffffff


	//   ....[1]....
        /*0060*/ 	.word	0xffffffff


	//   ....[2]....
        /*0064*/ 	.word	0xffffffff


	//   ....[3]....
        /*0068*/ 	.word	0xffffffff


	//   ....[4]....
        /*006c*/ 	.word	0xffffffff


	//   ....[5]....
        /*0070*/ 	.word	0xffffffff


	//   ....[6]....
        /*0074*/ 	.word	0xffffffff


	//   ....[7]....
        /*0078*/ 	.word	0xffffffff


	//   ....[8]....
        /*007c*/ 	.word	0xffffffff


	//   ....[9]....
        /*0080*/ 	.word	0xffffffff


	//   ....[10]....
        /*0084*/ 	.word	0xffffffff


	//   ....[11]....
        /*0088*/ 	.word	0xffffffff


	//   ....[12]....
        /*008c*/ 	.word	0xffffffff


	//   ....[13]....
        /*0090*/ 	.word	0xffffffff


	//   ....[14]....
        /*0094*/ 	.word	0xffffffff


	//   ....[15]....
        /*0098*/ 	.word	0xffffffff


	//   ....[16]....
        /*009c*/ 	.word	0xffffffff


	//   ....[17]....
        /*00a0*/ 	.word	0xffffffff


	//   ....[18]....
        /*00a4*/ 	.word	0xffffffff


	//   ....[19]....
        /*00a8*/ 	.word	0xffffffff


	//   ....[20]....
        /*00ac*/ 	.word	0xffffffff


	//   ....[21]....
        /*00b0*/ 	.word	0xffffffff


	//   ....[22]....
        /*00b4*/ 	.word	0xffffffff


	//   ....[23]....
        /*00b8*/ 	.word	0xffffffff


	//   ....[24]....
        /*00bc*/ 	.word	0xffffffff


	//   ....[25]....
        /*00c0*/ 	.word	0xffffffff


	//   ....[26]....
        /*00c4*/ 	.word	0xffffffff


	//   ....[27]....
        /*00c8*/ 	.word	0xffffffff


	//   ....[28]....
        /*00cc*/ 	.word	0xffffffff


	//   ....[29]....
        /*00d0*/ 	.word	0xffffffff


	//   ....[30]....
        /*00d4*/ 	.word	0xffffffff


	//   ....[31]....
        /*00d8*/ 	.word	0xffffffff


	//   ....[32]....
        /*00dc*/ 	.word	0xffffffff


	//   ....[33]....
        /*00e0*/ 	.word	0xffffffff


	//   ....[34]....
        /*00e4*/ 	.word	0xffffffff


	//   ....[35]....
        /*00e8*/ 	.word	0xffffffff


	//   ....[36]....
        /*00ec*/ 	.word	0xffffffff


	//   ....[37]....
        /*00f0*/ 	.word	0xffffffff


	//   ....[38]....
        /*00f4*/ 	.word	0xffffffff


	//   ....[39]....
        /*00f8*/ 	.word	0xffffffff


	//   ....[40]....
        /*00fc*/ 	.word	0xffffffff


	//   ....[41]....
        /*0100*/ 	.word	0xffffffff


	//   ....[42]....
        /*0104*/ 	.word	0xffffffff


	//   ....[43]....
        /*0108*/ 	.word	0xffffffff


	//   ....[44]....
        /*010c*/ 	.word	0xffffffff


	//----- nvinfo : EIATTR_COOP_GROUP_INSTR_OFFSETS
	.align		4
.L_260:
        /*0110*/ 	.byte	0x04, 0x28
        /*0112*/ 	.short	(.L_262 - .L_261)


	//   ....[0]....
.L_261:
        /*0114*/ 	.word	0x00000a60


	//   ....[1]....
        /*0118*/ 	.word	0x00000a90


	//   ....[2]....
        /*011c*/ 	.word	0x00000aa0


	//   ....[3]....
        /*0120*/ 	.word	0x00000c00


	//   ....[4]....
        /*0124*/ 	.word	0x00000c40


	//   ....[5]....
        /*0128*/ 	.word	0x00000c80


	//   ....[6]....
        /*012c*/ 	.word	0x00000dc0


	//   ....[7]....
        /*0130*/ 	.word	0x00000df0


	//   ....[8]....
        /*0134*/ 	.word	0x00000e20


	//   ....[9]....
        /*0138*/ 	.word	0x00000f50


	//   ....[10]....
        /*013c*/ 	.word	0x00000f80


	//   ....[11]....
        /*0140*/ 	.word	0x00000fb0


	//   ....[12]....
        /*0144*/ 	.word	0x000010e0


	//   ....[13]....
        /*0148*/ 	.word	0x00001110


	//   ....[14]....
        /*014c*/ 	.word	0x00001140


	//   ....[15]....
        /*0150*/ 	.word	0x00001d00


	//   ....[16]....
        /*0154*/ 	.word	0x00001d10


	//   ....[17]....
        /*0158*/ 	.word	0x00001d20


	//   ....[18]....
        /*015c*/ 	.word	0x00001ef0


	//   ....[19]....
        /*0160*/ 	.word	0x00001f30


	//   ....[20]....
        /*0164*/ 	.word	0x00001f60


	//   ....[21]....
        /*0168*/ 	.word	0x00002090


	//   ....[22]....
        /*016c*/ 	.word	0x000020c0


	//   ....[23]....
        /*0170*/ 	.word	0x000020f0


	//   ....[24]....
        /*0174*/ 	.word	0x00002220


	//   ....[25]....
        /*0178*/ 	.word	0x00002250


	//   ....[26]....
        /*017c*/ 	.word	0x00002280


	//   ....[27]....
        /*0180*/ 	.word	0x000023b0


	//   ....[28]....
        /*0184*/ 	.word	0x000023e0


	//   ....[29]....
        /*0188*/ 	.word	0x00002410


	//   ....[30]....
        /*018c*/ 	.word	0x000042a0


	//   ....[31]....
        /*0190*/ 	.word	0x000042c0


	//   ....[32]....
        /*0194*/ 	.word	0x000042d0


	//   ....[33]....
        /*0198*/ 	.word	0x00004470


	//   ....[34]....
        /*019c*/ 	.word	0x000044a0


	//   ....[35]....
        /*01a0*/ 	.word	0x000044d0


	//   ....[36]....
        /*01a4*/ 	.word	0x00004600


	//   ....[37]....
        /*01a8*/ 	.word	0x00004630


	//   ....[38]....
        /*01ac*/ 	.word	0x00004660


	//   ....[39]....
        /*01b0*/ 	.word	0x00004790


	//   ....[40]....
        /*01b4*/ 	.word	0x000047c0


	//   ....[41]....
        /*01b8*/ 	.word	0x000047f0


	//   ....[42]....
        /*01bc*/ 	.word	0x00004920


	//   ....[43]....
        /*01c0*/ 	.word	0x00004950


	//   ....[44]....
        /*01c4*/ 	.word	0x00004980


	//----- nvinfo : EIATTR_VRC_CTA_INIT_COUNT
	.align		4
.L_262:
        /*01c8*/ 	.byte	0x02, 0x4a
	.zero		1
	.zero		1


	//----- nvinfo : EIATTR_EXIT_INSTR_OFFSETS
	.align		4
        /*01cc*/ 	.byte	0x04, 0x1c
        /*01ce*/ 	.short	(.L_264 - .L_263)


	//   ....[0]....
.L_263:
        /*01d0*/ 	.word	0x00000030


	//   ....[1]....
        /*01d4*/ 	.word	0x00005490


	//   ....[2]....
        /*01d8*/ 	.word	0x00005500


	//----- nvinfo : EIATTR_MAX_THREADS
	.align		4
.L_264:
        /*01dc*/ 	.byte	0x04, 0x05
        /*01de*/ 	.short	(.L_266 - .L_265)
.L_265:
        /*01e0*/ 	.word	0x00000100
        /*01e4*/ 	.word	0x00000001
        /*01e8*/ 	.word	0x00000001


	//----- nvinfo : EIATTR_CRS_STACK_SIZE
	.align		4
.L_266:
        /*01ec*/ 	.byte	0x04, 0x1e
        /*01ee*/ 	.short	(.L_268 - .L_267)
.L_267:
        /*01f0*/ 	.word	0x00000000


	//----- nvinfo : EIATTR_CBANK_PARAM_SIZE
	.align		4
.L_268:
        /*01f4*/ 	.byte	0x03, 0x19
        /*01f6*/ 	.short	0x0015


	//----- nvinfo : EIATTR_PARAM_CBANK
	.align		4
        /*01f8*/ 	.byte	0x04, 0x0a
        /*01fa*/ 	.short	(.L_270 - .L_269)
	.align		4
.L_269:
        /*01fc*/ 	.word	index@(.nv.constant0._ZN6thrust24THRUST_300001_SM_1000_NS8cuda_cub4core6detail13_kernel_agentINS1_8__reduce11ReduceAgentIPN4cuda3std3__45tupleIJflEEESC_SB_iNS1_9__extrema9arg_max_fIflNS9_4lessIfEEEEEEJSC_SC_iSH_EEEvDpT0_)
        /*0200*/ 	.short	0x0380
        /*0202*/ 	.short	0x0015


	//----- nvinfo : EIATTR_SW_WAR
	.align		4
.L_270:
        /*0204*/ 	.byte	0x04, 0x36
        /*0206*/ 	.short	(.L_272 - .L_271)
.L_271:
        /*0208*/ 	.word	0x00000008
.L_272:


//--------------------- .nv.info._ZN6thrust24THRUST_300001_SM_1000_NS8cuda_cub4core6detail13_kernel_agentINS1_8__reduce10DrainAgentIiEEJN3cub18CUB_300001_SM_10009GridQueueIjEEiEEEvDpT0_ --------------------------
	.section	.nv.info._ZN6thrust24THRUST_300001_SM_1000_NS8cuda_cub4core6detail13_kernel_agentINS1_8__reduce10DrainAgentIiEEJN3cub18CUB_300001_SM_10009GridQueueIjEEiEEEvDpT0_,"",@"SHT_CUDA_INFO"
	.sectionflags	@""
	.align	4


	//----- nvinfo : EIATTR_CUDA_API_VERSION
	.align		4
        /*0000*/ 	.byte	0x04, 0x37
        /*0002*/ 	.short	(.L_274 - .L_273)
.L_273:
        /*0004*/ 	.word	0x00000082


	//----- nvinfo : EIATTR_KPARAM_INFO
	.align		4
.L_274:
        /*0008*/ 	.byte	0x04, 0x17
        /*000a*/ 	.short	(.L_276 - .L_275)
.L_275:
        /*000c*/ 	.word	0x00000000
        /*0010*/ 	.short	0x0001
        /*0012*/ 	.short	0x0008
        /*0014*/ 	.byte	0x00, 0xf0, 0x11, 0x00


	//----- nvinfo : EIATTR_KPARAM_INFO
	.align		4
.L_276:
        /*0018*/ 	.byte	0x04, 0x17
        /*001a*/ 	.short	(.L_278 - .L_277)
.L_277:
        /*001c*/ 	.word	0x00000000
        /*0020*/ 	.short	0x0000
        /*0022*/ 	.short	0x0000
        /*0024*/ 	.byte	0x00, 0xf0, 0x21, 0x00


	//----- nvinfo : EIATTR_SPARSE_MMA_MASK
	.align		4
.L_278:
        /*0028*/ 	.byte	0x03, 0x50
        /*002a*/ 	.short	0x0000


	//----- nvinfo : EIATTR_MAXREG_COUNT
	.align		4
        /*002c*/ 	.byte	0x03, 0x1b
        /*002e*/ 	.short	0x00ff


	//----- nvinfo : EIATTR_MERCURY_ISA_VERSION
	.align		4
        /*0030*/ 	.byte	0x03, 0x5f
        /*0032*/ 	.short	0x0101


	//----- nvinfo : EIATTR_VRC_CTA_INIT_COUNT
	.align		4
        /*0034*/ 	.byte	0x02, 0x4a
	.zero		1
	.zero		1


	//----- nvinfo : EIATTR_EXIT_INSTR_OFFSETS
	.align		4
        /*0038*/ 	.byte	0x04, 0x1c
        /*003a*/ 	.short	(.L_280 - .L_279)


	//   ....[0]....
.L_279:
        /*003c*/ 	.word	0x00000060


	//----- nvinfo : EIATTR_MAX_THREADS
	.align		4
.L_280:
        /*0040*/ 	.byte	0x04, 0x05
        /*0042*/ 	.short	(.L_282 - .L_281)
.L_281:
        /*0044*/ 	.word	0x00000001
        /*0048*/ 	.word	0x00000001
        /*004c*/ 	.word	0x00000001


	//----- nvinfo : EIATTR_CBANK_PARAM_SIZE
	.align		4
.L_282:
        /*0050*/ 	.byte	0x03, 0x19
        /*0052*/ 	.short	0x000c


	//----- nvinfo : EIATTR_PARAM_CBANK
	.align		4
        /*0054*/ 	.byte	0x04, 0x0a
        /*0056*/ 	.short	(.L_284 - .L_283)
	.align		4
.L_283:
        /*0058*/ 	.word	index@(.nv.constant0._ZN6thrust24THRUST_300001_SM_1000_NS8cuda_cub4core6detail13_kernel_agentINS1_8__reduce10DrainAgentIiEEJN3cub18CUB_300001_SM_10009GridQueueIjEEiEEEvDpT0_)
        /*005c*/ 	.short	0x0380
        /*005e*/ 	.short	0x000c


	//----- nvinfo : EIATTR_SW_WAR
	.align		4
.L_284:
        /*0060*/ 	.byte	0x04, 0x36
        /*0062*/ 	.short	(.L_286 - .L_285)
.L_285:
        /*0064*/ 	.word	0x00000008
.L_286:


//--------------------- .nv.info._ZN6thrust24THRUST_300001_SM_1000_NS8cuda_cub4core6detail13_kernel_agentINS1_8__reduce11ReduceAgentINS0_12zip_iteratorIN4cuda3std3__45tupleIJNS0_10device_ptrIfEENS0_17counting_iteratorIlNS0_11use_defaultESF_SF_EEEEEEEPNSB_IJflEEESJ_iNS1_9__extrema9arg_max_fIflNSA_4lessIfEEEEEEJSI_SK_iN3cub18CUB_300001_SM_100013GridEvenShareIiEENSS_9GridQueueIjEESP_EEEvDpT0_ --------------------------
	.section	.nv.info._ZN6thrust24THRUST_300001_SM_1000_NS8cuda_cub4core6detail13_kernel_agentINS1_8__reduce11ReduceAgentINS0_12zip_iteratorIN4cuda3std3__45tupleIJNS0_10device_ptrIfEENS0_17counting_iteratorIlNS0_11use_defaultESF_SF_EEEEEEEPNSB_IJflEEESJ_iNS1_9__extrema9arg_max_fIflNSA_4lessIfEEEEEEJSI_SK_iN3cub18CUB_300001_SM_100013GridEvenShareIiEENSS_9GridQueueIjEESP_EEEvDpT0_,"",@"SHT_CUDA_INFO"
	.sectionflags	@""
	.align	4


	//----- nvinfo : EIATTR_CUDA_API_VERSION
	.align		4
        /*0000*/ 	.byte	0x04, 0x37
        /*0002*/ 	.short	(.L_288 - .L_287)
.L_287:
        /*0004*/ 	.word	0x00000082


	//----- nvinfo : EIATTR_KPARAM_INFO
	.align		4
.L_288:
        /*0008*/ 	.byte	0x04, 0x17
        /*000a*/ 	.short	(.L_290 - .L_289)
.L_289:
        /*000c*/ 	.word	0x00000000
        /*0010*/ 	.short	0x0005
        /*0012*/ 	.short	0x0050
        /*0014*/ 	.byte	0x00, 0xf0, 0x05, 0x00


	//----- nvinfo : EIATTR_KPARAM_INFO
	.align		4
.L_290:
        /*0018*/ 	.byte	0x04, 0x17
        /*001a*/ 	.short	(.L_292 - .L_291)
.L_291:
        /*001c*/ 	.word	0x00000000
        /*0020*/ 	.short	0x0004
        /*0022*/ 	.short	0x0048
        /*0024*/ 	.byte	0x00, 0xf0, 0x21, 0x00


	//----- nvinfo : EIATTR_KPARAM_INFO
	.align		4
.L_292:
        /*0028*/ 	.byte	0x04, 0x17
        /*002a*/ 	.short	(.L_294 - .L_293)
.L_293:
        /*002c*/ 	.word	0x00000000
        /*0030*/ 	.short	0x0003
        /*0032*/ 	.short	0x001c
        /*0034*/ 	.byte	0x00, 0xf0, 0xa1, 0x00


	//----- nvinfo : EIATTR_KPARAM_INFO
	.align		4
.L_294:
        /*0038*/ 	.byte	0x04, 0x17
        /*003a*/ 	.short	(.L_296 - .L_295)
.L_295:
        /*003c*/ 	.word	0x00000000
        /*0040*/ 	.short	0x0002
        /*0042*/ 	.short	0x0018
        /*0044*/ 	.byte	0x00, 0xf0, 0x11, 0x00


	//----- nvinfo : EIATTR_KPARAM_INFO
	.align		4
.L_296:
        /*0048*/ 	.byte	0x04, 0x17
        /*004a*/ 	.short	(.L_298 - .L_297)
.L_297:
        /*004c*/ 	.word	0x00000000
        /*0050*/ 	.short	0x0001
        /*0052*/ 	.short	0x0010
        /*0054*/ 	.byte	0x00, 0xf5, 0x21, 0x00


	//----- nvinfo : EIATTR_KPARAM_INFO
	.align		4
.L_298:
        /*0058*/ 	.byte	0x04, 0x17
        /*005a*/ 	.short	(.L_300 - .L_299)
.L_299:
        /*005c*/ 	.word	0x00000000
        /*0060*/ 	.short	0x0000
        /*0062*/ 	.short	0x0000
        /*0064*/ 	.byte	0x00, 0xf0, 0x41, 0x00


	//----- nvinfo : EIATTR_SPARSE_MMA_MASK
	.align		4
.L_300:
        /*0068*/ 	.byte	0x03, 0x50
        /*006a*/ 	.short	0x0000


	//----- nvinfo : EIATTR_MAXREG_COUNT
	.align		4
        /*006c*/ 	.byte	0x03, 0x1b
        /*006e*/ 	.short	0x00ff


	//----- nvinfo : EIATTR_NUM_BARRIERS
	.align		4
        /*0070*/ 	.byte	0x02, 0x4c
        /*0072*/ 	.byte	0x01
	.zero		1


	//----- nvinfo : EIATTR_MERCURY_ISA_VERSION
	.align		4
        /*0074*/ 	.byte	0x03, 0x5f
        /*0076*/ 	.short	0x0101


	//----- nvinfo : EIATTR_COOP_GROUP_MASK_REGIDS
	.align		4
        /*0078*/ 	.byte	0x04, 0x29
        /*007a*/ 	.short	(.L_302 - .L_301)


	//   ....[0]....
.L_301:
        /*007c*/ 	.word	0xffffffff


	//   ....[1]....
        /*0080*/ 	.word	0xffffffff


	//   ....[2]....
        /*0084*/ 	.word	0xffffffff


	//   ....[3]....
        /*0088*/ 	.word	0xffffffff


	//   ....[4]....
        /*008c*/ 	.word	0xffffffff


	//   ....[5]....
        /*0090*/ 	.word	0xffffffff


	//   ....[6]....
        /*0094*/ 	.word	0xffffffff


	//   ....[7]....
        /*0098*/ 	.word	0xffffffff


	//   ....[8]....
        /*009c*/ 	.word	0xffffffff


	//   ....[9]....
        /*00a0*/ 	.word	0xffffffff


	//   ....[10]....
        /*00a4*/ 	.word	0xffffffff


	//   ....[11]....
        /*00a8*/ 	.word	0xffffffff


	//   ....[12]....
        /*00ac*/ 	.word	0xffffffff


	//   ....[13]....
        /*00b0*/ 	.word	0xffffffff


	//   ....[14]....
        /*00b4*/ 	.word	0xffffffff


	//   ....[15]....
        /*00b8*/ 	.word	0xffffffff


	//   ....[16]....
        /*00bc*/ 	.word	0xffffffff


	//   ....[17]....
        /*00c0*/ 	.word	0xffffffff


	//   ....[18]....
        /*00c4*/ 	.word	0xffffffff


	//   ....[19]....
        /*00c8*/ 	.word	0xffffffff


	//   ....[20]....
        /*00cc*/ 	.word	0xffffffff


	//   ....[21]....
        /*00d0*/ 	.word	0xffffffff


	//   ....[22]....
        /*00d4*/ 	.word	0xffffffff


	//   ....[23]....
        /*00d8*/ 	.word	0xffffffff


	//   ....[24]....
        /*00dc*/ 	.word	0xffffffff


	//   ....[25]....
        /*00e0*/ 	.word	0xffffffff


	//   ....[26]....
        /*00e4*/ 	.word	0xffffffff


	//   ....[27]....
        /*00e8*/ 	.word	0xffffffff


	//   ....[28]....
        /*00ec*/ 	.word	0xffffffff


	//   ....[29]....
        /*00f0*/ 	.word	0xffffffff


	//   ....[30]....
        /*00f4*/ 	.word	0xffffffff


	//   ....[31]....
        /*00f8*/ 	.word	0xffffffff


	//   ....[32]....
        /*00fc*/ 	.word	0xffffffff


	//   ....[33]....
        /*0100*/ 	.word	0xffffffff


	//   ....[34]....
        /*0104*/ 	.word	0xffffffff


	//   ....[35]....
        /*0108*/ 	.word	0xffffffff


	//   ....[36]....
        /*010c*/ 	.word	0xffffffff


	//   ....[37]....
        /*0110*/ 	.word	0xffffffff


	//   ....[38]....
        /*0114*/ 	.word	0xffffffff


	//   ....[39]....
        /*0118*/ 	.word	0xffffffff


	//   ....[40]....
        /*011c*/ 	.word	0xffffffff


	//   ....[41]....
        /*0120*/ 	.word	0xffffffff


	//   ....[42]....
        /*0124*/ 	.word	0xffffffff


	//   ....[43]....
        /*0128*/ 	.word	0xffffffff


	//   ....[44]....
        /*012c*/ 	.word	0xffffffff


	//----- nvinfo : EIATTR_COOP_GROUP_INSTR_OFFSETS
	.align		4
.L_302:
        /*0130*/ 	.byte	0x04, 0x28
        /*0132*/ 	.short	(.L_304 - .L_303)


	//   ....[0]....
.L_303:
        /*0134*/ 	.word	0x00000b70


	//   ....[1]....
        /*0138*/ 	.word	0x00000ba0


	//   ....[2]....
        /*013c*/ 	.word	0x00000bb0


	//   ....[3]....
        /*0140*/ 	.word	0x00000d20


	//   ....[4]....
        /*0144*/ 	.word	0x00000d60


	//   ....[5]....
        /*0148*/ 	.word	0x00000d90


	//   ....[6]....
        /*014c*/ 	.word	0x00000ed0


	//   ....[7]....
        /*0150*/ 	.word	0x00000f00


	//   ....[8]....
        /*0154*/ 	.word	0x00000f30


	//   ....[9]....
        /*0158*/ 	.word	0x00001060


	//   ....[10]....
        /*015c*/ 	.word	0x00001090


	//   ....[11]....
        /*0160*/ 	.word	0x000010c0


	//   ....[12]....
        /*0164*/ 	.word	0x000011f0


	//   ....[13]....
        /*0168*/ 	.word	0x00001220


	//   ....[14]....
        /*016c*/ 	.word	0x00001250


	//   ....[15]....
        /*0170*/ 	.word	0x00001e00


	//   ....[16]....
        /*0174*/ 	.word	0x00001e10


	//   ....[17]....
        /*0178*/ 	.word	0x00001e90


	//   ....[18]....
        /*017c*/ 	.word	0x00002010


	//   ....[19]....
        /*0180*/ 	.word	0x00002040


	//   ....[20]....
        /*0184*/ 	.word	0x00002070


	//   ....[21]....
        /*0188*/ 	.word	0x000021a0


	//   ....[22]....
        /*018c*/ 	.word	0x000021d0


	//   ....[23]....
        /*0190*/ 	.word	0x00002200


	//   ....[24]....
        /*0194*/ 	.word	0x00002330


	//   ....[25]....
        /*0198*/ 	.word	0x00002360


	//   ....[26]....
        /*019c*/ 	.word	0x00002390


	//   ....[27]....
        /*01a0*/ 	.word	0x000024c0


	//   ....[28]....
        /*01a4*/ 	.word	0x000024f0


	//   ....[29]....
        /*01a8*/ 	.word	0x00002520


	//   ....[30]....
        /*01ac*/ 	.word	0x000046b0


	//   ....[31]....
        /*01b0*/ 	.word	0x000046d0


	//   ....[32]....
        /*01b4*/ 	.word	0x000046e0


	//   ....[33]....
        /*01b8*/ 	.word	0x00004880


	//   ....[34]....
        /*01bc*/ 	.word	0x000048b0


	//   ....[35]....
        /*01c0*/ 	.word	0x000048e0


	//   ....[36]....
        /*01c4*/ 	.word	0x00004a10


	//   ....[37]....
        /*01c8*/ 	.word	0x00004a40


	//   ....[38]....
        /*01cc*/ 	.word	0x00004a70


	//   ....[39]....
        /*01d0*/ 	.word	0x00004ba0


	//   ....[40]....
        /*01d4*/ 	.word	0x00004bd0


	//   ....[41]....
        /*01d8*/ 	.word	0x00004c00


	//   ....[42]....
        /*01dc*/ 	.word	0x00004d30


	//   ....[43]....
        /*01e0*/ 	.word	0x00004d60


	//   ....[44]....
        /*01e4*/ 	.word	0x00004d90


	//----- nvinfo : EIATTR_VRC_CTA_INIT_COUNT
	.align		4
.L_304:
        /*01e8*/ 	.byte	0x02, 0x4a
	.zero		1
	.zero		1


	//----- nvinfo : EIATTR_EXIT_INSTR_OFFSETS
	.align		4
        /*01ec*/ 	.byte	0x04, 0x1c
        /*01ee*/ 	.short	(.L_306 - .L_305)


	//   ....[0]....
.L_305:
        /*01f0*/ 	.word	0x000058a0


	//   ....[1]....
        /*01f4*/ 	.word	0x00005910


	//----- nvinfo : EIATTR_MAX_THREADS
	.align		4
.L_306:
        /*01f8*/ 	.byte	0x04, 0x05
        /*01fa*/ 	.short	(.L_308 - .L_307)
.L_307:
        /*01fc*/ 	.word	0x00000100
        /*0200*/ 	.word	0x00000001
        /*0204*/ 	.word	0x00000001


	//----- nvinfo : EIATTR_CRS_STACK_SIZE
	.align		4
.L_308:
        /*0208*/ 	.byte	0x04, 0x1e
        /*020a*/ 	.short	(.L_310 - .L_309)
.L_309:
        /*020c*/ 	.word	0x00000000


	//----- nvinfo : EIATTR_CBANK_PARAM_SIZE
	.align		4
.L_310:
        /*0210*/ 	.byte	0x03, 0x19
        /*0212*/ 	.short	0x0051


	//----- nvinfo : EIATTR_PARAM_CBANK
	.align		4
        /*0214*/ 	.byte	0x04, 0x0a
        /*0216*/ 	.short	(.L_312 - .L_311)
	.align		4
.L_311:
        /*0218*/ 	.word	index@(.nv.constant0._ZN6thrust24THRUST_300001_SM_1000_NS8cuda_cub4core6detail13_kernel_agentINS1_8__reduce11ReduceAgentINS0_12zip_iteratorIN4cuda3std3__45tupleIJNS0_10device_ptrIfEENS0_17counting_iteratorIlNS0_11use_defaultESF_SF_EEEEEEEPNSB_IJflEEESJ_iNS1_9__extrema9arg_max_fIflNSA_4lessIfEEEEEEJSI_SK_iN3cub18CUB_300001_SM_100013GridEvenShareIiEENSS_9GridQueueIjEESP_EEEvDpT0_)
        /*021c*/ 	.short	0x0380
        /*021e*/ 	.short	0x0051


	//----- nvinfo : EIATTR_SW_WAR
	.align		4
.L_312:
        /*0220*/ 	.byte	0x04, 0x36
        /*0222*/ 	.short	(.L_314 - .L_313)
.L_313:
        /*0224*/ 	.word	0x00000008
.L_314:


//--------------------- .nv.info._ZN6thrust24THRUST_300001_SM_1000_NS8cuda_cub4core6detail13_kernel_agentINS1_8__reduce11ReduceAgentINS0_12zip_iteratorIN4cuda3std3__45tupleIJNS0_10device_ptrIfEENS0_17counting_iteratorIlNS0_11use_defaultESF_SF_EEEEEEEPNSB_IJflEEESJ_iNS1_9__extrema9arg_max_fIflNSA_4lessIfEEEEEEJSI_SK_iSP_EEEvDpT0_ --------------------------
	.section	.nv.info._ZN6thrust24THRUST_300001_SM_1000_NS8cuda_cub4core6detail13_kernel_agentINS1_8__reduce11ReduceAgentINS0_12zip_iteratorIN4cuda3std3__45tupleIJNS0_10device_ptrIfEENS0_17counting_iteratorIlNS0_11use_defaultESF_SF_EEEEEEEPNSB_IJflEEESJ_iNS1_9__extrema9arg_max_fIflNSA_4lessIfEEEEEEJSI_SK_iSP_EEEvDpT0_,"",@"SHT_CUDA_INFO"
	.sectionflags	@""
	.align	4


	//----- nvinfo : EIATTR_CUDA_API_VERSION
	.align		4
        /*0000*/ 	.byte	0x04, 0x37
        /*0002*/ 	.short	(.L_316 - .L_315)
.L_315:
        /*0004*/ 	.word	0x00000082


	//----- nvinfo : EIATTR_KPARAM_INFO
	.align		4
.L_316:
        /*0008*/ 	.byte	0x04, 0x17
        /*000a*/ 	.short	(.L_318 - .L_317)
.L_317:
        /*000c*/ 	.word	0x00000000
        /*0010*/ 	.short	0x0003
        /*0012*/ 	.short	0x001c
        /*0014*/ 	.byte	0x00, 0xf0, 0x05, 0x00


	//----- nvinfo : EIATTR_KPARAM_INFO
	.align		4
.L_318:
        /*0018*/ 	.byte	0x04, 0x17
        /*001a*/ 	.short	(.L_320 - .L_319)
.L_319:
        /*001c*/ 	.word	0x00000000
        /*0020*/ 	.short	0x0002
        /*0022*/ 	.short	0x0018
        /*0024*/ 	.byte	0x00, 0xf0, 0x11, 0x00


	//----- nvinfo : EIATTR_KPARAM_INFO
	.align		4
.L_320:
        /*0028*/ 	.byte	0x04, 0x17
        /*002a*/ 	.short	(.L_322 - .L_321)
.L_321:
        /*002c*/ 	.word	0x00000000
        /*0030*/ 	.short	0x0001
        /*0032*/ 	.short	0x0010
        /*0034*/ 	.byte	0x00, 0xf5, 0x21, 0x00


	//----- nvinfo : EIATTR_KPARAM_INFO
	.align		4
.L_322:
        /*0038*/ 	.byte	0x04, 0x17
        /*003a*/ 	.short	(.L_324 - .L_323)
.L_323:
        /*003c*/ 	.word	0x00000000
        /*0040*/ 	.short	0x0000
        /*0042*/ 	.short	0x0000
        /*0044*/ 	.byte	0x00, 0xf0, 0x41, 0x00


	//----- nvinfo : EIATTR_SPARSE_MMA_MASK
	.align		4
.L_324:
        /*0048*/ 	.byte	0x03, 0x50
        /*004a*/ 	.short	0x0000


	//----- nvinfo : EIATTR_MAXREG_COUNT
	.align		4
        /*004c*/ 	.byte	0x03, 0x1b
        /*004e*/ 	.short	0x00ff


	//----- nvinfo : EIATTR_NUM_BARRIERS
	.align		4
        /*0050*/ 	.byte	0x02, 0x4c
        /*0052*/ 	.byte	0x01
	.zero		1


	//----- nvinfo : EIATTR_MERCURY_ISA_VERSION
	.align		4
        /*0054*/ 	.byte	0x03, 0x5f
        /*0056*/ 	.short	0x0101


	//----- nvinfo : EIATTR_COOP_GROUP_MASK_REGIDS
	.align		4
        /*0058*/ 	.byte	0x04, 0x29
        /*005a*/ 	.short	(.L_326 - .L_325)


	//   ....[0]....
.L_325:
        /*005c*/ 	.word	0xffffffff


	//   ....[1]....
        /*0060*/ 	.word	0xffffffff


	//   ....[2]....
        /*0064*/ 	.word	0xffffffff


	//   ....[3]....
        /*0068*/ 	.word	0xffffffff


	//   ....[4]....
        /*006c*/ 	.word	0xffffffff


	//   ....[5]....
        /*0070*/ 	.word	0xffffffff


	//   ....[6]....
        /*0074*/ 	.word	0xffffffff


	//   ....[7]....
        /*0078*/ 	.word	0xffffffff


	//   ....[8]....
        /*007c*/ 	.word	0xffffffff


	//   ....[9]....
        /*0080*/ 	.word	0xffffffff


	//   ....[10]....
        /*0084*/ 	.word	0xffffffff


	//   ....[11]....
        /*0088*/ 	.word	0xffffffff


	//   ....[12]....
        /*008c*/ 	.word	0xffffffff


	//   ....[13]....
        /*0090*/ 	.word	0xffffffff


	//   ....[14]....
        /*0094*/ 	.word	0xffffffff


	//   ....[15]....
        /*0098*/ 	.word	0xffffffff


	//   ....[16]....
        /*009c*/ 	.word	0xffffffff


	//   ....[17]....
        /*00a0*/ 	.word	0xffffffff


	//   ....[18]....
        /*00a4*/ 	.word	0xffffffff


	//   ....[19]....
        /*00a8*/ 	.word	0xffffffff


	//   ....[20]....
        /*00ac*/ 	.word	0xffffffff


	//   ....[21]....
        /*00b0*/ 	.word	0xffffffff


	//   ....[22]....
        /*00b4*/ 	.word	0xffffffff


	//   ....[23]....
        /*00b8*/ 	.word	0xffffffff


	//   ....[24]....
        /*00bc*/ 	.word	0xffffffff


	//   ....[25]....
        /*00c0*/ 	.word	0xffffffff


	//   ....[26]....
        /*00c4*/ 	.word	0xffffffff


	//   ....[27]....
        /*00c8*/ 	.word	0xffffffff


	//   ....[28]....
        /*00cc*/ 	.word	0xffffffff


	//   ....[29]....
        /*00d0*/ 	.word	0xffffffff


	//   ....[30]....
        /*00d4*/ 	.word	0xffffffff


	//   ....[31]....
        /*00d8*/ 	.word	0xffffffff


	//   ....[32]....
        /*00dc*/ 	.word	0xffffffff


	//   ....[33]....
        /*00e0*/ 	.word	0xffffffff


	//   ....[34]....
        /*00e4*/ 	.word	0xffffffff


	//   ....[35]....
        /*00e8*/ 	.word	0xffffffff


	//   ....[36]....
        /*00ec*/ 	.word	0xffffffff


	//   ....[37]....
        /*00f0*/ 	.word	0xffffffff


	//   ....[38]....
        /*00f4*/ 	.word	0xffffffff


	//   ....[39]....
        /*00f8*/ 	.word	0xffffffff


	//   ....[40]....
        /*00fc*/ 	.word	0xffffffff


	//   ....[41]....
        /*0100*/ 	.word	0xffffffff


	//   ....[42]....
        /*0104*/ 	.word	0xffffffff


	//   ....[43]....
        /*0108*/ 	.word	0xffffffff


	//   ....[44]....
        /*010c*/ 	.word	0xffffffff


	//----- nvinfo : EIATTR_COOP_GROUP_INSTR_OFFSETS
	.align		4
.L_326:
        /*0110*/ 	.byte	0x04, 0x28
        /*0112*/ 	.short	(.L_328 - .L_327)


	//   ....[0]....
.L_327:
        /*0114*/ 	.word	0x00000b00


	//   ....[1]....
        /*0118*/ 	.word	0x00000b30


	//   ....[2]....
        /*011c*/ 	.word	0x00000b40


	//   ....[3]....
        /*0120*/ 	.word	0x00000cb0


	//   ....[4]....
        /*0124*/ 	.word	0x00000cf0


	//   ....[5]....
        /*0128*/ 	.word	0x00000d20


	//   ....[6]....
        /*012c*/ 	.word	0x00000e60


	//   ....[7]....
        /*0130*/ 	.word	0x00000e90


	//   ....[8]....
        /*0134*/ 	.word	0x00000ec0


	//   ....[9]....
        /*0138*/ 	.word	0x00000ff0


	//   ....[10]....
        /*013c*/ 	.word	0x00001020


	//   ....[11]....
        /*0140*/ 	.word	0x00001050


	//   ....[12]....
        /*0144*/ 	.word	0x00001180


	//   ....[13]....
        /*0148*/ 	.word	0x000011b0


	//   ....[14]....
        /*014c*/ 	.word	0x000011e0


	//   ....[15]....
        /*0150*/ 	.word	0x00001da0


	//   ....[16]....
        /*0154*/ 	.word	0x00001db0


	//   ....[17]....
        /*0158*/ 	.word	0x00001e30


	//   ....[18]....
        /*015c*/ 	.word	0x00001fa0


	//   ....[19]....
        /*0160*/ 	.word	0x00001fd0


	//   ....[20]....
        /*0164*/ 	.word	0x00002000


	//   ....[21]....
        /*0168*/ 	.word	0x00002130


	//   ....[22]....
        /*016c*/ 	.word	0x00002160


	//   ....[23]....
        /*0170*/ 	.word	0x00002190


	//   ....[24]....
        /*0174*/ 	.word	0x000022c0


	//   ....[25]....
        /*0178*/ 	.word	0x000022f0


	//   ....[26]....
        /*017c*/ 	.word	0x00002320


	//   ....[27]....
        /*0180*/ 	.word	0x00002450


	//   ....[28]....
        /*0184*/ 	.word	0x00002480


	//   ....[29]....
        /*0188*/ 	.word	0x000024b0


	//   ....[30]....
        /*018c*/ 	.word	0x000043f0


	//   ....[31]....
        /*0190*/ 	.word	0x00004410


	//   ....[32]....
        /*0194*/ 	.word	0x00004420


	//   ....[33]....
        /*0198*/ 	.word	0x000045c0


	//   ....[34]....
        /*019c*/ 	.word	0x000045f0


	//   ....[35]....
        /*01a0*/ 	.word	0x00004620


	//   ....[36]....
        /*01a4*/ 	.word	0x00004750


	//   ....[37]....
        /*01a8*/ 	.word	0x00004780


	//   ....[38]....
        /*01ac*/ 	.word	0x000047b0


	//   ....[39]....
        /*01b0*/ 	.word	0x000048e0


	//   ....[40]....
        /*01b4*/ 	.word	0x00004910


	//   ....[41]....
        /*01b8*/ 	.word	0x00004940


	//   ....[42]....
        /*01bc*/ 	.word	0x00004a70


	//   ....[43]....
        /*01c0*/ 	.word	0x00004aa0


	//   ....[44]....
        /*01c4*/ 	.word	0x00004ad0


	//----- nvinfo : EIATTR_VRC_CTA_INIT_COUNT
	.align		4
.L_328:
        /*01c8*/ 	.byte	0x02, 0x4a
	.zero		1
	.zero		1


	//----- nvinfo : EIATTR_EXIT_INSTR_OFFSETS
	.align		4
        /*01cc*/ 	.byte	0x04, 0x1c
        /*01ce*/ 	.short	(.L_330 - .L_329)


	//   ....[0]....
.L_329:
        /*01d0*/ 	.word	0x00000030


	//   ....[1]....
        /*01d4*/ 	.word	0x000055e0


	//   ....[2]....
        /*01d8*/ 	.word	0x00005650


	//----- nvinfo : EIATTR_MAX_THREADS
	.align		4
.L_330:
        /*01dc*/ 	.byte	0x04, 0x05
        /*01de*/ 	.short	(.L_332 - .L_331)
.L_331:
        /*01e0*/ 	.word	0x00000100
        /*01e4*/ 	.word	0x00000001
        /*01e8*/ 	.word	0x00000001


	//----- nvinfo : EIATTR_CRS_STACK_SIZE
	.align		4
.L_332:
        /*01ec*/ 	.byte	0x04, 0x1e
        /*01ee*/ 	.short	(.L_334 - .L_333)
.L_333:
        /*01f0*/ 	.word	0x00000000


	//----- nvinfo : EIATTR_CBANK_PARAM_SIZE
	.align		4
.L_334:
        /*01f4*/ 	.byte	0x03, 0x19
        /*01f6*/ 	.short	0x001d


	//----- nvinfo : EIATTR_PARAM_CBANK
	.align		4
        /*01f8*/ 	.byte	0x04, 0x0a
        /*01fa*/ 	.short	(.L_336 - .L_335)
	.align		4
.L_335:
        /*01fc*/ 	.word	index@(.nv.constant0._ZN6thrust24THRUST_300001_SM_1000_NS8cuda_cub4core6detail13_kernel_agentINS1_8__reduce11ReduceAgentINS0_12zip_iteratorIN4cuda3std3__45tupleIJNS0_10device_ptrIfEENS0_17counting_iteratorIlNS0_11use_defaultESF_SF_EEEEEEEPNSB_IJflEEESJ_iNS1_9__extrema9arg_max_fIflNSA_4lessIfEEEEEEJSI_SK_iSP_EEEvDpT0_)
        /*0200*/ 	.short	0x0380
        /*0202*/ 	.short	0x001d


	//----- nvinfo : EIATTR_SW_WAR
	.align		4
.L_336:
        /*0204*/ 	.byte	0x04, 0x36
        /*0206*/ 	.short	(.L_338 - .L_337)
.L_337:
        /*0208*/ 	.word	0x00000008
.L_338:


//--------------------- .nv.info._Z13putMaskKernelPK3rgbPKhPS_ii --------------------------
	.section	.nv.info._Z13putMaskKernelPK3rgbPKhPS_ii,"",@"SHT_CUDA_INFO"
	.sectionflags	@""
	.align	4


	//----- nvinfo : EIATTR_CUDA_API_VERSION
	.align		4
        /*0000*/ 	.byte	0x04, 0x37
        /*0002*/ 	.short	(.L_340 - .L_339)
.L_339:
        /*0004*/ 	.word	0x00000082


	//----- nvinfo : EIATTR_KPARAM_INFO
	.align		4
.L_340:
        /*0008*/ 	.byte	0x04, 0x17
        /*000a*/ 	.short	(.L_342 - .L_341)
.L_341:
        /*000c*/ 	.word	0x00000000
        /*0010*/ 	.short	0x0004
        /*0012*/ 	.short	0x001c
        /*0014*/ 	.byte	0x00, 0xf0, 0x11, 0x00


	//----- nvinfo : EIATTR_KPARAM_INFO
	.align		4
.L_342:
        /*0018*/ 	.byte	0x04, 0x17
        /*001a*/ 	.short	(.L_344 - .L_343)
.L_343:
        /*001c*/ 	.word	0x00000000
        /*0020*/ 	.short	0x0003
        /*0022*/ 	.short	0x0018
        /*0024*/ 	.byte	0x00, 0xf0, 0x11, 0x00


	//----- nvinfo : EIATTR_KPARAM_INFO
	.align		4
.L_344:
        /*0028*/ 	.byte	0x04, 0x17
        /*002a*/ 	.short	(.L_346 - .L_345)
.L_345:
        /*002c*/ 	.word	0x00000000
        /*0030*/ 	.short	0x0002
        /*0032*/ 	.short	0x0010
        /*0034*/ 	.byte	0x00, 0xf5, 0x21, 0x00


	//----- nvinfo : EIATTR_KPARAM_INFO
	.align		4
.L_346:
        /*0038*/ 	.byte	0x04, 0x17
        /*003a*/ 	.short	(.L_348 - .L_347)
.L_347:
        /*003c*/ 	.word	0x00000000
        /*0040*/ 	.short	0x0001
        /*0042*/ 	.short	0x0008
        /*0044*/ 	.byte	0x00, 0xf5, 0x21, 0x00


	//----- nvinfo : EIATTR_KPARAM_INFO
	.align		4
.L_348:
        /*0048*/ 	.byte	0x04, 0x17
        /*004a*/ 	.short	(.L_350 - .L_349)
.L_349:
        /*004c*/ 	.word	0x00000000
        /*0050*/ 	.short	0x0000
        /*0052*/ 	.short	0x0000
        /*0054*/ 	.byte	0x00, 0xf5, 0x21, 0x00


	//----- nvinfo : EIATTR_SPARSE_MMA_MASK
	.align		4
.L_350:
        /*0058*/ 	.byte	0x03, 0x50
        /*005a*/ 	.short	0x0000


	//----- nvinfo : EIATTR_MAXREG_COUNT
	.align		4
        /*005c*/ 	.byte	0x03, 0x1b
        /*005e*/ 	.short	0x00ff


	//----- nvinfo : EIATTR_MERCURY_ISA_VERSION
	.align		4
        /*0060*/ 	.byte	0x03, 0x5f
        /*0062*/ 	.short	0x0101


	//----- nvinfo : EIATTR_VRC_CTA_INIT_COUNT
	.align		4
        /*0064*/ 	.byte	0x02, 0x4a
	.zero		1
	.zero		1


	//----- nvinfo : EIATTR_EXIT_INSTR_OFFSETS
	.align		4
        /*0068*/ 	.byte	0x04, 0x1c
        /*006a*/ 	.short	(.L_352 - .L_351)


	//   ....[0]....
.L_351:
        /*006c*/ 	.word	0x000000d0


	//   ....[1]....
        /*0070*/ 	.word	0x000002b0


	//----- nvinfo : EIATTR_CBANK_PARAM_SIZE
	.align		4
.L_352:
        /*0074*/ 	.byte	0x03, 0x19
        /*0076*/ 	.short	0x0020


	//----- nvinfo : EIATTR_PARAM_CBANK
	.align		4
        /*0078*/ 	.byte	0x04, 0x0a
        /*007a*/ 	.short	(.L_354 - .L_353)
	.align		4
.L_353:
        /*007c*/ 	.word	index@(.nv.constant0._Z13putMaskKernelPK3rgbPKhPS_ii)
        /*0080*/ 	.short	0x0380
        /*0082*/ 	.short	0x0020


	//----- nvinfo : EIATTR_SW_WAR
	.align		4
.L_354:
        /*0084*/ 	.byte	0x04, 0x36
        /*0086*/ 	.short	(.L_356 - .L_355)
.L_355:
        /*0088*/ 	.word	0x00000008
.L_356:


//--------------------- .nv.info._Z28StrongEdgesPropagationKernelPKhPhPbiii --------------------------
	.section	.nv.info._Z28StrongEdgesPropagationKernelPKhPhPbiii,"",@"SHT_CUDA_INFO"
	.sectionflags	@""
	.align	4


	//----- nvinfo : EIATTR_CUDA_API_VERSION
	.align		4
        /*0000*/ 	.byte	0x04, 0x37
        /*0002*/ 	.short	(.L_358 - .L_357)
.L_357:
        /*0004*/ 	.word	0x00000082


	//----- nvinfo : EIATTR_KPARAM_INFO
	.align		4
.L_358:
        /*0008*/ 	.byte	0x04, 0x17
        /*000a*/ 	.short	(.L_360 - .L_359)
.L_359:
        /*000c*/ 	.word	0x00000000
        /*0010*/ 	.short	0x0005
        /*0012*/ 	.short	0x0020
        /*0014*/ 	.byte	0x00, 0xf0, 0x11, 0x00


	//----- nvinfo : EIATTR_KPARAM_INFO
	.align		4
.L_360:
        /*0018*/ 	.byte	0x04, 0x17
        /*001a*/ 	.short	(.L_362 - .L_361)
.L_361:
        /*001c*/ 	.word	0x00000000
        /*0020*/ 	.short	0x0004
        /*0022*/ 	.short	0x001c
        /*0024*/ 	.byte	0x00, 0xf0, 0x11, 0x00


	//----- nvinfo : EIATTR_KPARAM_INFO
	.align		4
.L_362:
        /*0028*/ 	.byte	0x04, 0x17
        /*002a*/ 	.short	(.L_364 - .L_363)
.L_363:
        /*002c*/ 	.word	0x00000000
        /*0030*/ 	.short	0x0003
        /*0032*/ 	.short	0x0018
        /*0034*/ 	.byte	0x00, 0xf0, 0x11, 0x00


	//----- nvinfo : EIATTR_KPARAM_INFO
	.align		4
.L_364:
        /*0038*/ 	.byte	0x04, 0x17
        /*003a*/ 	.short	(.L_366 - .L_365)
.L_365:
        /*003c*/ 	.word	0x00000000
        /*0040*/ 	.short	0x0002
        /*0042*/ 	.short	0x0010
        /*0044*/ 	.byte	0x00, 0xf5, 0x21, 0x00


	//----- nvinfo : EIATTR_KPARAM_INFO
	.align		4
.L_366:
        /*0048*/ 	.byte	0x04, 0x17
        /*004a*/ 	.short	(.L_368 - .L_367)
.L_367:
        /*004c*/ 	.word	0x00000000
        /*0050*/ 	.short	0x0001
        /*0052*/ 	.short	0x0008
        /*0054*/ 	.byte	0x00, 0xf5, 0x21, 0x00


	//----- nvinfo : EIATTR_KPARAM_INFO
	.align		4
.L_368:
        /*0058*/ 	.byte	0x04, 0x17
        /*005a*/ 	.short	(.L_370 - .L_369)
.L_369:
        /*005c*/ 	.word	0x00000000
        /*0060*/ 	.short	0x0000
        /*0062*/ 	.short	0x0000
        /*0064*/ 	.byte	0x00, 0xf5, 0x21, 0x00


	//----- nvinfo : EIATTR_SPARSE_MMA_MASK
	.align		4
.L_370:
        /*0068*/ 	.byte	0x03, 0x50
        /*006a*/ 	.short	0x0000


	//----- nvinfo : EIATTR_MAXREG_COUNT
	.align		4
        /*006c*/ 	.byte	0x03, 0x1b
        /*006e*/ 	.short	0x00ff


	//----- nvinfo : EIATTR_MERCURY_ISA_VERSION
	.align		4
        /*0070*/ 	.byte	0x03, 0x5f
        /*0072*/ 	.short	0x0101


	//----- nvinfo : EIATTR_VRC_CTA_INIT_COUNT
	.align		4
        /*0074*/ 	.byte	0x02, 0x4a
	.zero		1
	.zero		1


	//----- nvinfo : EIATTR_EXIT_INSTR_OFFSETS
	.align		4
        /*0078*/ 	.byte	0x04, 0x1c
        /*007a*/ 	.short	(.L_372 - .L_371)


	//   ....[0]....
.L_371:
        /*007c*/ 	.word	0x000000c0


	//   ....[1]....
        /*0080*/ 	.word	0x00000160


	//   ....[2]....
        /*0084*/ 	.word	0x00000c10


	//   ....[3]....
        /*0088*/ 	.word	0x00000c50


	//   ....[4]....
        /*008c*/ 	.word	0x00000c80


	//   ....[5]....
        /*0090*/ 	.word	0x00000cd0


	//----- nvinfo : EIATTR_CRS_STACK_SIZE
	.align		4
.L_372:
        /*0094*/ 	.byte	0x04, 0x1e
        /*0096*/ 	.short	(.L_374 - .L_373)
.L_373:
        /*0098*/ 	.word	0x00000000


	//----- nvinfo : EIATTR_CBANK_PARAM_SIZE
	.align		4
.L_374:
        /*009c*/ 	.byte	0x03, 0x19
        /*009e*/ 	.short	0x0024


	//----- nvinfo : EIATTR_PARAM_CBANK
	.align		4
        /*00a0*/ 	.byte	0x04, 0x0a
        /*00a2*/ 	.short	(.L_376 - .L_375)
	.align		4
.L_375:
        /*00a4*/ 	.word	index@(.nv.constant0._Z28StrongEdgesPropagationKernelPKhPhPbiii)
        /*00a8*/ 	.short	0x0380
        /*00aa*/ 	.short	0x0024


	//----- nvinfo : EIATTR_SW_WAR
	.align		4
.L_376:
        /*00ac*/ 	.byte	0x04, 0x36
        /*00ae*/ 	.short	(.L_378 - .L_377)
.L_377:
        /*00b0*/ 	.word	0x00000008
.L_378:


//--------------------- .nv.info._Z25hysteresisThresholdKernelPKhPhPbiiii --------------------------
	.section	.nv.info._Z25hysteresisThresholdKernelPKhPhPbiiii,"",@"SHT_CUDA_INFO"
	.sectionflags	@""
	.align	4


	//----- nvinfo : EIATTR_CUDA_API_VERSION
	.align		4
        /*0000*/ 	.byte	0x04, 0x37
        /*0002*/ 	.short	(.L_380 - .L_379)
.L_379:
        /*0004*/ 	.word	0x00000082


	//----- nvinfo : EIATTR_KPARAM_INFO
	.align		4
.L_380:
        /*0008*/ 	.byte	0x04, 0x17
        /*000a*/ 	.short	(.L_382 - .L_381)
.L_381:
        /*000c*/ 	.word	0x00000000
        /*0010*/ 	.short	0x0006
        /*0012*/ 	.short	0x0024
        /*0014*/ 	.byte	0x00, 0xf0, 0x11, 0x00


	//----- nvinfo : EIATTR_KPARAM_INFO
	.align		4
.L_382:
        /*0018*/ 	.byte	0x04, 0x17
        /*001a*/ 	.short	(.L_384 - .L_383)
.L_383:
        /*001c*/ 	.word	0x00000000
        /*0020*/ 	.short	0x0005
        /*0022*/ 	.short	0x0020
        /*0024*/ 	.byte	0x00, 0xf0, 0x11, 0x00


	//----- nvinfo : EIATTR_KPARAM_INFO
	.align		4
.L_384:
        /*0028*/ 	.byte	0x04, 0x17
        /*002a*/ 	.short	(.L_386 - .L_385)
.L_385:
        /*002c*/ 	.word	0x00000000
        /*0030*/ 	.short	0x0004
        /*0032*/ 	.short	0x001c
        /*0034*/ 	.byte	0x00, 0xf0, 0x11, 0x00


	//----- nvinfo : EIATTR_KPARAM_INFO
	.align		4
.L_386:
        /*0038*/ 	.byte	0x04, 0x17
        /*003a*/ 	.short	(.L_388 - .L_387)
.L_387:
        /*003c*/ 	.word	0x00000000
        /*0040*/ 	.short	0x0003
        /*0042*/ 	.short	0x0018
        /*0044*/ 	.byte	0x00, 0xf0, 0x11, 0x00


	//----- nvinfo : EIATTR_KPARAM_INFO
	.align		4
.L_388:
        /*0048*/ 	.byte	0x04, 0x17
        /*004a*/ 	.short	(.L_390 - .L_389)
.L_389:
        /*004c*/ 	.word	0x00000000
        /*0050*/ 	.short	0x0002
        /*0052*/ 	.short	0x0010
        /*0054*/ 	.byte	0x00, 0xf5, 0x21, 0x00


	//----- nvinfo : EIATTR_KPARAM_INFO
	.align		4
.L_390:
        /*0058*/ 	.byte	0x04, 0x17
        /*005a*/ 	.short	(.L_392 - .L_391)
.L_391:
        /*005c*/ 	.word	0x00000000
        /*0060*/ 	.short	0x0001
        /*0062*/ 	.short	0x0008
        /*0064*/ 	.byte	0x00, 0xf5, 0x21, 0x00


	//----- nvinfo : EIATTR_KPARAM_INFO
	.align		4
.L_392:
        /*0068*/ 	.byte	0x04, 0x17
        /*006a*/ 	.short	(.L_394 - .L_393)
.L_393:
        /*006c*/ 	.word	0x00000000
        /*0070*/ 	.short	0x0000
        /*0072*/ 	.short	0x0000
        /*0074*/ 	.byte	0x00, 0xf5, 0x21, 0x00


	//----- nvinfo : EIATTR_SPARSE_MMA_MASK
	.align		4
.L_394:
        /*0078*/ 	.byte	0x03, 0x50
        /*007a*/ 	.short	0x0000


	//----- nvinfo : EIATTR_MAXREG_COUNT
	.align		4
        /*007c*/ 	.byte	0x03, 0x1b
        /*007e*/ 	.short	0x00ff


	//----- nvinfo : EIATTR_MERCURY_ISA_VERSION
	.align		4
        /*0080*/ 	.byte	0x03, 0x5f
        /*0082*/ 	.short	0x0101


	//----- nvinfo : EIATTR_VRC_CTA_INIT_COUNT
	.align		4
        /*0084*/ 	.byte	0x02, 0x4a
	.zero		1
	.zero		1


	//----- nvinfo : EIATTR_EXIT_INSTR_OFFSETS
	.align		4
        /*0088*/ 	.byte	0x04, 0x1c
        /*008a*/ 	.short	(.L_396 - .L_395)


	//   ....[0]....
.L_395:
        /*008c*/ 	.word	0x000000d0


	//   ....[1]....
        /*0090*/ 	.word	0x00000210


	//   ....[2]....
        /*0094*/ 	.word	0x00000260


	//----- nvinfo : EIATTR_CRS_STACK_SIZE
	.align		4
.L_396:
        /*0098*/ 	.byte	0x04, 0x1e
        /*009a*/ 	.short	(.L_398 - .L_397)
.L_397:
        /*009c*/ 	.word	0x00000000


	//----- nvinfo : EIATTR_CBANK_PARAM_SIZE
	.align		4
.L_398:
        /*00a0*/ 	.byte	0x03, 0x19
        /*00a2*/ 	.short	0x0028


	//----- nvinfo : EIATTR_PARAM_CBANK
	.align		4
        /*00a4*/ 	.byte	0x04, 0x0a
        /*00a6*/ 	.short	(.L_400 - .L_399)
	.align		4
.L_399:
        /*00a8*/ 	.word	index@(.nv.constant0._Z25hysteresisThresholdKernelPKhPhPbiiii)
        /*00ac*/ 	.short	0x0380
        /*00ae*/ 	.short	0x0028


	//----- nvinfo : EIATTR_SW_WAR
	.align		4
.L_400:
        /*00b0*/ 	.byte	0x04, 0x36
        /*00b2*/ 	.short	(.L_402 - .L_401)
.L_401:
        /*00b4*/ 	.word	0x00000008
.L_402:


//--------------------- .nv.info._Z12dilateKernelPKhPhiii --------------------------
	.section	.nv.info._Z12dilateKernelPKhPhiii,"",@"SHT_CUDA_INFO"
	.sectionflags	@""
	.align	4


	//----- nvinfo : EIATTR_CUDA_API_VERSION
	.align		4
        /*0000*/ 	.byte	0x04, 0x37
        /*0002*/ 	.short	(.L_404 - .L_403)
.L_403:
        /*0004*/ 	.word	0x00000082


	//----- nvinfo : EIATTR_KPARAM_INFO
	.align		4
.L_404:
        /*0008*/ 	.byte	0x04, 0x17
        /*000a*/ 	.short	(.L_406 - .L_405)
.L_405:
        /*000c*/ 	.word	0x00000000
        /*0010*/ 	.short	0x0004
        /*0012*/ 	.short	0x0018
        /*0014*/ 	.byte	0x00, 0xf0, 0x11, 0x00


	//----- nvinfo : EIATTR_KPARAM_INFO
	.align		4
.L_406:
        /*0018*/ 	.byte	0x04, 0x17
        /*001a*/ 	.short	(.L_408 - .L_407)
.L_407:
        /*001c*/ 	.word	0x00000000
        /*0020*/ 	.short	0x0003
        /*0022*/ 	.short	0x0014
        /*0024*/ 	.byte	0x00, 0xf0, 0x11, 0x00


	//----- nvinfo : EIATTR_KPARAM_INFO
	.align		4
.L_408:
        /*0028*/ 	.byte	0x04, 0x17
        /*002a*/ 	.short	(.L_410 - .L_409)
.L_409:
        /*002c*/ 	.word	0x00000000
        /*0030*/ 	.short	0x0002
        /*0032*/ 	.short	0x0010
        /*0034*/ 	.byte	0x00, 0xf0, 0x11, 0x00


	//----- nvinfo : EIATTR_KPARAM_INFO
	.align		4
.L_410:
        /*0038*/ 	.byte	0x04, 0x17
        /*003a*/ 	.short	(.L_412 - .L_411)
.L_411:
        /*003c*/ 	.word	0x00000000
        /*0040*/ 	.short	0x0001
        /*0042*/ 	.short	0x0008
        /*0044*/ 	.byte	0x00, 0xf5, 0x21, 0x00


	//----- nvinfo : EIATTR_KPARAM_INFO
	.align		4
.L_412:
        /*0048*/ 	.byte	0x04, 0x17
        /*004a*/ 	.short	(.L_414 - .L_413)
.L_413:
        /*004c*/ 	.word	0x00000000
        /*0050*/ 	.short	0x0000
        /*0052*/ 	.short	0x0000
        /*0054*/ 	.byte	0x00, 0xf5, 0x21, 0x00


	//----- nvinfo : EIATTR_SPARSE_MMA_MASK
	.align		4
.L_414:
        /*0058*/ 	.byte	0x03, 0x50
        /*005a*/ 	.short	0x0000


	//----- nvinfo : EIATTR_MAXREG_COUNT
	.align		4
        /*005c*/ 	.byte	0x03, 0x1b
        /*005e*/ 	.short	0x00ff


	//----- nvinfo : EIATTR_MERCURY_ISA_VERSION
	.align		4
        /*0060*/ 	.byte	0x03, 0x5f
        /*0062*/ 	.short	0x0101


	//----- nvinfo : EIATTR_VRC_CTA_INIT_COUNT
	.align		4
        /*0064*/ 	.byte	0x02, 0x4a
	.zero		1
	.zero		1


	//----- nvinfo : EIATTR_EXIT_INSTR_OFFSETS
	.align		4
        /*0068*/ 	.byte	0x04, 0x1c
        /*006a*/ 	.short	(.L_416 - .L_415)


	//   ....[0]....
.L_415:
        /*006c*/ 	.word	0x000000c0


	//   ....[1]....
        /*0070*/ 	.word	0x00000cc0


	//----- nvinfo : EIATTR_CRS_STACK_SIZE
	.align		4
.L_416:
        /*0074*/ 	.byte	0x04, 0x1e
        /*0076*/ 	.short	(.L_418 - .L_417)
.L_417:
        /*0078*/ 	.word	0x00000000


	//----- nvinfo : EIATTR_CBANK_PARAM_SIZE
	.align		4
.L_418:
        /*007c*/ 	.byte	0x03, 0x19
        /*007e*/ 	.short	0x001c


	//----- nvinfo : EIATTR_PARAM_CBANK
	.align		4
        /*0080*/ 	.byte	0x04, 0x0a
        /*0082*/ 	.short	(.L_420 - .L_419)
	.align		4
.L_419:
        /*0084*/ 	.word	index@(.nv.constant0._Z12dilateKernelPKhPhiii)
        /*0088*/ 	.short	0x0380
        /*008a*/ 	.short	0x001c


	//----- nvinfo : EIATTR_SW_WAR
	.align		4
.L_420:
        /*008c*/ 	.byte	0x04, 0x36
        /*008e*/ 	.short	(.L_422 - .L_421)
.L_421:
        /*0090*/ 	.word	0x00000008
.L_422:


//--------------------- .nv.info._Z11erodeKernelPKhPhiii --------------------------
	.section	.nv.info._Z11erodeKernelPKhPhiii,"",@"SHT_CUDA_INFO"
	.sectionflags	@""
	.align	4


	//----- nvinfo : EIATTR_CUDA_API_VERSION
	.align		4
        /*0000*/ 	.byte	0x04, 0x37
        /*0002*/ 	.short	(.L_424 - .L_423)
.L_423:
        /*0004*/ 	.word	0x00000082


	//----- nvinfo : EIATTR_KPARAM_INFO
	.align		4
.L_424:
        /*0008*/ 	.byte	0x04, 0x17
        /*000a*/ 	.short	(.L_426 - .L_425)
.L_425:
        /*000c*/ 	.word	0x00000000
        /*0010*/ 	.short	0x0004
        /*0012*/ 	.short	0x0018
        /*0014*/ 	.byte	0x00, 0xf0, 0x11, 0x00


	//----- nvinfo : EIATTR_KPARAM_INFO
	.align		4
.L_426:
        /*0018*/ 	.byte	0x04, 0x17
        /*001a*/ 	.short	(.L_428 - .L_427)
.L_427:
        /*001c*/ 	.word	0x00000000
        /*0020*/ 	.short	0x0003
        /*0022*/ 	.short	0x0014
        /*0024*/ 	.byte	0x00, 0xf0, 0x11, 0x00


	//----- nvinfo : EIATTR_KPARAM_INFO
	.align		4
.L_428:
        /*0028*/ 	.byte	0x04, 0x17
        /*002a*/ 	.short	(.L_430 - .L_429)
.L_429:
        /*002c*/ 	.word	0x00000000
        /*0030*/ 	.short	0x0002
        /*0032*/ 	.short	0x0010
        /*0034*/ 	.byte	0x00, 0xf0, 0x11, 0x00


	//----- nvinfo : EIATTR_KPARAM_INFO
	.align		4
.L_430:
        /*0038*/ 	.byte	0x04, 0x17
        /*003a*/ 	.short	(.L_432 - .L_431)
.L_431:
        /*003c*/ 	.word	0x00000000
        /*0040*/ 	.short	0x0001
        /*0042*/ 	.short	0x0008
        /*0044*/ 	.byte	0x00, 0xf5, 0x21, 0x00


	//----- nvinfo : EIATTR_KPARAM_INFO
	.align		4
.L_432:
        /*0048*/ 	.byte	0x04, 0x17
        /*004a*/ 	.short	(.L_434 - .L_433)
.L_433:
        /*004c*/ 	.word	0x00000000
        /*0050*/ 	.short	0x0000
        /*0052*/ 	.short	0x0000
        /*0054*/ 	.byte	0x00, 0xf5, 0x21, 0x00


	//----- nvinfo : EIATTR_SPARSE_MMA_MASK
	.align		4
.L_434:
        /*0058*/ 	.byte	0x03, 0x50
        /*005a*/ 	.short	0x0000


	//----- nvinfo : EIATTR_MAXREG_COUNT
	.align		4
        /*005c*/ 	.byte	0x03, 0x1b
        /*005e*/ 	.short	0x00ff


	//----- nvinfo : EIATTR_MERCURY_ISA_VERSION
	.align		4
        /*0060*/ 	.byte	0x03, 0x5f
        /*0062*/ 	.short	0x0101


	//----- nvinfo : EIATTR_VRC_CTA_INIT_COUNT
	.align		4
        /*0064*/ 	.byte	0x02, 0x4a
	.zero		1
	.zero		1


	//----- nvinfo : EIATTR_EXIT_INSTR_OFFSETS
	.align		4
        /*0068*/ 	.byte	0x04, 0x1c
        /*006a*/ 	.short	(.L_436 - .L_435)


	//   ....[0]....
.L_435:
        /*006c*/ 	.word	0x000000c0


	//   ....[1]....
        /*0070*/ 	.word	0x00000cc0


	//----- nvinfo : EIATTR_CRS_STACK_SIZE
	.align		4
.L_436:
        /*0074*/ 	.byte	0x04, 0x1e
        /*0076*/ 	.short	(.L_438 - .L_437)
.L_437:
        /*0078*/ 	.word	0x00000000


	//----- nvinfo : EIATTR_CBANK_PARAM_SIZE
	.align		4
.L_438:
        /*007c*/ 	.byte	0x03, 0x19
        /*007e*/ 	.short	0x001c


	//----- nvinfo : EIATTR_PARAM_CBANK
	.align		4
        /*0080*/ 	.byte	0x04, 0x0a
        /*0082*/ 	.short	(.L_440 - .L_439)
	.align		4
.L_439:
        /*0084*/ 	.word	index@(.nv.constant0._Z11erodeKernelPKhPhiii)
        /*0088*/ 	.short	0x0380
        /*008a*/ 	.short	0x001c


	//----- nvinfo : EIATTR_SW_WAR
	.align		4
.L_440:
        /*008c*/ 	.byte	0x04, 0x36
        /*008e*/ 	.short	(.L_442 - .L_441)
.L_441:
        /*0090*/ 	.word	0x00000008
.L_442:


//--------------------- .nv.info._Z23normalizeResidualKernelPKfPhfii --------------------------
	.section	.nv.info._Z23normalizeResidualKernelPKfPhfii,"",@"SHT_CUDA_INFO"
	.sectionflags	@""
	.align	4


	//----- nvinfo : EIATTR_CUDA_API_VERSION
	.align		4
        /*0000*/ 	.byte	0x04, 0x37
        /*0002*/ 	.short	(.L_444 - .L_443)
.L_443:
        /*0004*/ 	.word	0x00000082


	//----- nvinfo : EIATTR_KPARAM_INFO
	.align		4
.L_444:
        /*0008*/ 	.byte	0x04, 0x17
        /*000a*/ 	.short	(.L_446 - .L_445)
.L_445:
        /*000c*/ 	.word	0x00000000
        /*0010*/ 	.short	0x0004
        /*0012*/ 	.short	0x0018
        /*0014*/ 	.byte	0x00, 0xf0, 0x11, 0x00


	//----- nvinfo : EIATTR_KPARAM_INFO
	.align		4
.L_446:
        /*0018*/ 	.byte	0x04, 0x17
        /*001a*/ 	.short	(.L_448 - .L_447)
.L_447:
        /*001c*/ 	.word	0x00000000
        /*0020*/ 	.short	0x0003
        /*0022*/ 	.short	0x0014
        /*0024*/ 	.byte	0x00, 0xf0, 0x11, 0x00


	//----- nvinfo : EIATTR_KPARAM_INFO
	.align		4
.L_448:
        /*0028*/ 	.byte	0x04, 0x17
        /*002a*/ 	.short	(.L_450 - .L_449)
.L_449:
        /*002c*/ 	.word	0x00000000
        /*0030*/ 	.short	0x0002
        /*0032*/ 	.short	0x0010
        /*0034*/ 	.byte	0x00, 0xf0, 0x11, 0x00


	//----- nvinfo : EIATTR_KPARAM_INFO
	.align		4
.L_450:
        /*0038*/ 	.byte	0x04, 0x17
        /*003a*/ 	.short	(.L_452 - .L_451)
.L_451:
        /*003c*/ 	.word	0x00000000
        /*0040*/ 	.short	0x0001
        /*0042*/ 	.short	0x0008
        /*0044*/ 	.byte	0x00, 0xf5, 0x21, 0x00


	//----- nvinfo : EIATTR_KPARAM_INFO
	.align		4
.L_452:
        /*0048*/ 	.byte	0x04, 0x17
        /*004a*/ 	.short	(.L_454 - .L_453)
.L_453:
        /*004c*/ 	.word	0x00000000
        /*0050*/ 	.short	0x0000
        /*0052*/ 	.short	0x0000
        /*0054*/ 	.byte	0x00, 0xf5, 0x21, 0x00


	//----- nvinfo : EIATTR_SPARSE_MMA_MASK
	.align		4
.L_454:
        /*0058*/ 	.byte	0x03, 0x50
        /*005a*/ 	.short	0x0000


	//----- nvinfo : EIATTR_MAXREG_COUNT
	.align		4
        /*005c*/ 	.byte	0x03, 0x1b
        /*005e*/ 	.short	0x00ff


	//----- nvinfo : EIATTR_MERCURY_ISA_VERSION
	.align		4
        /*0060*/ 	.byte	0x03, 0x5f
        /*0062*/ 	.short	0x0101


	//----- nvinfo : EIATTR_VRC_CTA_INIT_COUNT
	.align		4
        /*0064*/ 	.byte	0x02, 0x4a
	.zero		1
	.zero		1


	//----- nvinfo : EIATTR_EXIT_INSTR_OFFSETS
	.align		4
        /*0068*/ 	.byte	0x04, 0x1c
        /*006a*/ 	.short	(.L_456 - .L_455)


	//   ....[0]....
.L_455:
        /*006c*/ 	.word	0x000000e0


	//   ....[1]....
        /*0070*/ 	.word	0x00000270


	//----- nvinfo : EIATTR_CRS_STACK_SIZE
	.align		4
.L_456:
        /*0074*/ 	.byte	0x04, 0x1e
        /*0076*/ 	.short	(.L_458 - .L_457)
.L_457:
        /*0078*/ 	.word	0x00000000


	//----- nvinfo : EIATTR_CBANK_PARAM_SIZE
	.align		4
.L_458:
        /*007c*/ 	.byte	0x03, 0x19
        /*007e*/ 	.short	0x001c


	//----- nvinfo : EIATTR_PARAM_CBANK
	.align		4
        /*0080*/ 	.byte	0x04, 0x0a
        /*0082*/ 	.short	(.L_460 - .L_459)
	.align		4
.L_459:
        /*0084*/ 	.word	index@(.nv.constant0._Z23normalizeResidualKernelPKfPhfii)
        /*0088*/ 	.short	0x0380
        /*008a*/ 	.short	0x001c


	//----- nvinfo : EIATTR_SW_WAR
	.align		4
.L_460:
        /*008c*/ 	.byte	0x04, 0x36
        /*008e*/ 	.short	(.L_462 - .L_461)
.L_461:
        /*0090*/ 	.word	0x00000008
.L_462:


//--------------------- .nv.info._Z21ComputeResidualKernelPK3labS1_Pfii --------------------------
	.section	.nv.info._Z21ComputeResidualKernelPK3labS1_Pfii,"",@"SHT_CUDA_INFO"
	.sectionflags	@""
	.align	4


	//----- nvinfo : EIATTR_CUDA_API_VERSION
	.align		4
        /*0000*/ 	.byte	0x04, 0x37
        /*0002*/ 	.short	(.L_464 - .L_463)
.L_463:
        /*0004*/ 	.word	0x00000082


	//----- nvinfo : EIATTR_KPARAM_INFO
	.align		4
.L_464:
        /*0008*/ 	.byte	0x04, 0x17
        /*000a*/ 	.short	(.L_466 - .L_465)
.L_465:
        /*000c*/ 	.word	0x00000000
        /*0010*/ 	.short	0x0004
        /*0012*/ 	.short	0x001c
        /*0014*/ 	.byte	0x00, 0xf0, 0x11, 0x00


	//----- nvinfo : EIATTR_KPARAM_INFO
	.align		4
.L_466:
        /*0018*/ 	.byte	0x04, 0x17
        /*001a*/ 	.short	(.L_468 - .L_467)
.L_467:
        /*001c*/ 	.word	0x00000000
        /*0020*/ 	.short	0x0003
        /*0022*/ 	.short	0x0018
        /*0024*/ 	.byte	0x00, 0xf0, 0x11, 0x00


	//----- nvinfo : EIATTR_KPARAM_INFO
	.align		4
.L_468:
        /*0028*/ 	.byte	0x04, 0x17
        /*002a*/ 	.short	(.L_470 - .L_469)
.L_469:
        /*002c*/ 	.word	0x00000000
        /*0030*/ 	.short	0x0002
        /*0032*/ 	.short	0x0010
        /*0034*/ 	.byte	0x00, 0xf5, 0x21, 0x00


	//----- nvinfo : EIATTR_KPARAM_INFO
	.align		4
.L_470:
        /*0038*/ 	.byte	0x04, 0x17
        /*003a*/ 	.short	(.L_472 - .L_471)
.L_471:
        /*003c*/ 	.word	0x00000000
        /*0040*/ 	.short	0x0001
        /*0042*/ 	.short	0x0008
        /*0044*/ 	.byte	0x00, 0xf5, 0x21, 0x00


	//----- nvinfo : EIATTR_KPARAM_INFO
	.align		4
.L_472:
        /*0048*/ 	.byte	0x04, 0x17
        /*004a*/ 	.short	(.L_474 - .L_473)
.L_473:
        /*004c*/ 	.word	0x00000000
        /*0050*/ 	.short	0x0000
        /*0052*/ 	.short	0x0000
        /*0054*/ 	.byte	0x00, 0xf5, 0x21, 0x00


	//----- nvinfo : EIATTR_SPARSE_MMA_MASK
	.align		4
.L_474:
        /*0058*/ 	.byte	0x03, 0x50
        /*005a*/ 	.short	0x0000


	//----- nvinfo : EIATTR_MAXREG_COUNT
	.align		4
        /*005c*/ 	.byte	0x03, 0x1b
        /*005e*/ 	.short	0x00ff


	//----- nvinfo : EIATTR_MERCURY_ISA_VERSION
	.align		4
        /*0060*/ 	.byte	0x03, 0x5f
        /*0062*/ 	.short	0x0101


	//----- nvinfo : EIATTR_VRC_CTA_INIT_COUNT
	.align		4
        /*0064*/ 	.byte	0x02, 0x4a
	.zero		1
	.zero		1


	//----- nvinfo : EIATTR_EXIT_INSTR_OFFSETS
	.align		4
        /*0068*/ 	.byte	0x04, 0x1c
        /*006a*/ 	.short	(.L_476 - .L_475)


	//   ....[0]....
.L_475:
        /*006c*/ 	.word	0x000000d0


	//   ....[1]....
        /*0070*/ 	.word	0x00000300


	//----- nvinfo : EIATTR_CRS_STACK_SIZE
	.align		4
.L_476:
        /*0074*/ 	.byte	0x04, 0x1e
        /*0076*/ 	.short	(.L_478 - .L_477)
.L_477:
        /*0078*/ 	.word	0x00000000


	//----- nvinfo : EIATTR_CBANK_PARAM_SIZE
	.align		4
.L_478:
        /*007c*/ 	.byte	0x03, 0x19
        /*007e*/ 	.short	0x0020


	//----- nvinfo : EIATTR_PARAM_CBANK
	.align		4
        /*0080*/ 	.byte	0x04, 0x0a
        /*0082*/ 	.short	(.L_480 - .L_479)
	.align		4
.L_479:
        /*0084*/ 	.word	index@(.nv.constant0._Z21ComputeResidualKernelPK3labS1_Pfii)
        /*0088*/ 	.short	0x0380
        /*008a*/ 	.short	0x0020


	//----- nvinfo : EIATTR_SW_WAR
	.align		4
.L_480:
        /*008c*/ 	.byte	0x04, 0x36
        /*008e*/ 	.short	(.L_482 - .L_481)
.L_481:
        /*0090*/ 	.word	0x00000008
.L_482:


//--------------------- .nv.info._Z14RgbToLabKernelPK3rgbP3labii --------------------------
	.section	.nv.info._Z14RgbToLabKernelPK3rgbP3labii,"",@"SHT_CUDA_INFO"
	.sectionflags	@""
	.align	4


	//----- nvinfo : EIATTR_CUDA_API_VERSION
	.align		4
        /*0000*/ 	.byte	0x04, 0x37
        /*0002*/ 	.short	(.L_484 - .L_483)
.L_483:
        /*0004*/ 	.word	0x00000082


	//----- nvinfo : EIATTR_KPARAM_INFO
	.align		4
.L_484:
        /*0008*/ 	.byte	0x04, 0x17
        /*000a*/ 	.short	(.L_486 - .L_485)
.L_485:
        /*000c*/ 	.word	0x00000000
        /*0010*/ 	.short	0x0003
        /*0012*/ 	.short	0x0014
        /*0014*/ 	.byte	0x00, 0xf0, 0x11, 0x00


	//----- nvinfo : EIATTR_KPARAM_INFO
	.align		4
.L_486:
        /*0018*/ 	.byte	0x04, 0x17
        /*001a*/ 	.short	(.L_488 - .L_487)
.L_487:
        /*001c*/ 	.word	0x00000000
        /*0020*/ 	.short	0x0002
        /*0022*/ 	.short	0x0010
        /*0024*/ 	.byte	0x00, 0xf0, 0x11, 0x00


	//----- nvinfo : EIATTR_KPARAM_INFO
	.align		4
.L_488:
        /*0028*/ 	.byte	0x04, 0x17
        /*002a*/ 	.short	(.L_490 - .L_489)
.L_489:
        /*002c*/ 	.word	0x00000000
        /*0030*/ 	.short	0x0001
        /*0032*/ 	.short	0x0008
        /*0034*/ 	.byte	0x00, 0xf5, 0x21, 0x00


	//----- nvinfo : EIATTR_KPARAM_INFO
	.align		4
.L_490:
        /*0038*/ 	.byte	0x04, 0x17
        /*003a*/ 	.short	(.L_492 - .L_491)
.L_491:
        /*003c*/ 	.word	0x00000000
        /*0040*/ 	.short	0x0000
        /*0042*/ 	.short	0x0000
        /*0044*/ 	.byte	0x00, 0xf5, 0x21, 0x00


	//----- nvinfo : EIATTR_SPARSE_MMA_MASK
	.align		4
.L_492:
        /*0048*/ 	.byte	0x03, 0x50
        /*004a*/ 	.short	0x0000


	//----- nvinfo : EIATTR_MAXREG_COUNT
	.align		4
        /*004c*/ 	.byte	0x03, 0x1b
        /*004e*/ 	.short	0x00ff


	//----- nvinfo : EIATTR_MERCURY_ISA_VERSION
	.align		4
        /*0050*/ 	.byte	0x03, 0x5f
        /*0052*/ 	.short	0x0101


	//----- nvinfo : EIATTR_VRC_CTA_INIT_COUNT
	.align		4
        /*0054*/ 	.byte	0x02, 0x4a
	.zero		1
	.zero		1


	//----- nvinfo : EIATTR_EXIT_INSTR_OFFSETS
	.align		4
        /*0058*/ 	.byte	0x04, 0x1c
        /*005a*/ 	.short	(.L_494 - .L_493)


	//   ....[0]....
.L_493:
        /*005c*/ 	.word	0x000000d0


	//   ....[1]....
        /*0060*/ 	.word	0x00002a20


	//----- nvinfo : EIATTR_CRS_STACK_SIZE
	.align		4
.L_494:
        /*0064*/ 	.byte	0x04, 0x1e
        /*0066*/ 	.short	(.L_496 - .L_495)
.L_495:
        /*0068*/ 	.word	0x00000000


	//----- nvinfo : EIATTR_CBANK_PARAM_SIZE
	.align		4
.L_496:
        /*006c*/ 	.byte	0x03, 0x19
        /*006e*/ 	.short	0x0018


	//----- nvinfo : EIATTR_PARAM_CBANK
	.align		4
        /*0070*/ 	.byte	0x04, 0x0a
        /*0072*/ 	.short	(.L_498 - .L_497)
	.align		4
.L_497:
        /*0074*/ 	.word	index@(.nv.constant0._Z14RgbToLabKernelPK3rgbP3labii)
        /*0078*/ 	.short	0x0380
        /*007a*/ 	.short	0x0018


	//----- nvinfo : EIATTR_SW_WAR
	.align		4
.L_498:
        /*007c*/ 	.byte	0x04, 0x36
        /*007e*/ 	.short	(.L_500 - .L_499)
.L_499:
        /*0080*/ 	.word	0x00000008
.L_500:


//--------------------- .nv.callgraph             --------------------------
	.section	.nv.callgraph,"",@"SHT_CUDA_CALLGRAPH"
	.align	4
	.sectionentsize	8
	.align		4
        /*0000*/ 	.word	0x00000000
	.align		4
        /*0004*/ 	.word	0xffffffff
	.align		4
        /*0008*/ 	.word	0x00000000
	.align		4
        /*000c*/ 	.word	0xfffffffe
	.align		4
        /*0010*/ 	.word	0x00000000
	.align		4
        /*0014*/ 	.word	0xfffffffd
	.align		4
        /*0018*/ 	.word	0x00000000
	.align		4
        /*001c*/ 	.word	0xfffffffc


//--------------------- .nv.constant4             --------------------------
	.section	.nv.constant4,"a",@progbits
	.align	8
	.align		8
.nv.constant4:
        /*0000*/ 	.dword	_ZN34_INTERNAL_6d011200_4_k_cu_c165e5594cuda3std3__45__cpo5beginE
	.align		8
        /*0008*/ 	.dword	_ZN34_INTERNAL_6d011200_4_k_cu_c165e5594cuda3std3__45__cpo3endE
	.align		8
        /*0010*/ 	.dword	_ZN34_INTERNAL_6d011200_4_k_cu_c165e5594cuda3std3__45__cpo6cbeginE
	.align		8
        /*0018*/ 	.dword	_ZN34_INTERNAL_6d011200_4_k_cu_c165e5594cuda3std3__45__cpo4cendE
	.align		8
        /*0020*/ 	.dword	_ZN34_INTERNAL_6d011200_4_k_cu_c165e5594cuda3std3__45__cpo6rbeginE
	.align		8
        /*0028*/ 	.dword	_ZN34_INTERNAL_6d011200_4_k_cu_c165e5594cuda3std3__45__cpo4rendE
	.align		8
        /*0030*/ 	.dword	_ZN34_INTERNAL_6d011200_4_k_cu_c165e5594cuda3std3__45__cpo7crbeginE
	.align		8
        /*0038*/ 	.dword	_ZN34_INTERNAL_6d011200_4_k_cu_c165e5594cuda3std3__45__cpo5crendE
	.align		8
        /*0040*/ 	.dword	_ZN34_INTERNAL_6d011200_4_k_cu_c165e5594cuda3std3__436_GLOBAL__N__6d011200_4_k_cu_c165e5596ignoreE
	.align		8
        /*0048*/ 	.dword	_ZN34_INTERNAL_6d011200_4_k_cu_c165e5594cuda3std3__419piecewise_constructE
	.align		8
        /*0050*/ 	.dword	_ZN34_INTERNAL_6d011200_4_k_cu_c165e5594cuda3std3__48in_placeE
	.align		8
        /*0058*/ 	.dword	_ZN34_INTERNAL_6d011200_4_k_cu_c165e5594cuda3std3__420unreachable_sentinelE
	.align		8
        /*0060*/ 	.dword	_ZN34_INTERNAL_6d011200_4_k_cu_c165e5594cuda3std3__47nulloptE
	.align		8
        /*0068*/ 	.dword	_ZN34_INTERNAL_6d011200_4_k_cu_c165e5594cuda3std3__48unexpectE
	.align		8
        /*0070*/ 	.dword	_ZN34_INTERNAL_6d011200_4_k_cu_c165e5594cuda3std6ranges3__45__cpo4swapE
	.align		8
        /*0078*/ 	.dword	_ZN34_INTERNAL_6d011200_4_k_cu_c165e5594cuda3std6ranges3__45__cpo9iter_moveE
	.align		8
        /*0080*/ 	.dword	_ZN34_INTERNAL_6d011200_4_k_cu_c165e5594cuda3std6ranges3__45__cpo5beginE
	.align		8
        /*0088*/ 	.dword	_ZN34_INTERNAL_6d011200_4_k_cu_c165e5594cuda3std6ranges3__45__cpo3endE
	.align		8
        /*0090*/ 	.dword	_ZN34_INTERNAL_6d011200_4_k_cu_c165e5594cuda3std6ranges3__45__cpo6cbeginE
	.align		8
        /*0098*/ 	.dword	_ZN34_INTERNAL_6d011200_4_k_cu_c165e5594cuda3std6ranges3__45__cpo4cendE
	.align		8
        /*00a0*/ 	.dword	_ZN34_INTERNAL_6d011200_4_k_cu_c165e5594cuda3std6ranges3__45__cpo7advanceE
	.align		8
        /*00a8*/ 	.dword	_ZN34_INTERNAL_6d011200_4_k_cu_c165e5594cuda3std6ranges3__45__cpo9iter_swapE
	.align		8
        /*00b0*/ 	.dword	_ZN34_INTERNAL_6d011200_4_k_cu_c165e5594cuda3std6ranges3__45__cpo4nextE
	.align		8
        /*00b8*/ 	.dword	_ZN34_INTERNAL_6d011200_4_k_cu_c165e5594cuda3std6ranges3__45__cpo4prevE
	.align		8
        /*00c0*/ 	.dword	_ZN34_INTERNAL_6d011200_4_k_cu_c165e5594cuda3std6ranges3__45__cpo4dataE
	.align		8
        /*00c8*/ 	.dword	_ZN34_INTERNAL_6d011200_4_k_cu_c165e5594cuda3std6ranges3__45__cpo5cdataE
	.align		8
        /*00d0*/ 	.dword	_ZN34_INTERNAL_6d011200_4_k_cu_c165e5594cuda3std6ranges3__45__cpo4sizeE
	.align		8
        /*00d8*/ 	.dword	_ZN34_INTERNAL_6d011200_4_k_cu_c165e5594cuda3std6ranges3__45__cpo5ssizeE
	.align		8
        /*00e0*/ 	.dword	_ZN34_INTERNAL_6d011200_4_k_cu_c165e5594cuda3std6ranges3__45__cpo8distanceE
	.align		8
        /*00e8*/ 	.dword	_ZN34_INTERNAL_6d011200_4_k_cu_c165e5596thrust24THRUST_300001_SM_1000_NS8cuda_cub3parE
	.align		8
        /*00f0*/ 	.dword	_ZN34_INTERNAL_6d011200_4_k_cu_c165e5596thrust24THRUST_300001_SM_1000_NS8cuda_cub10par_nosyncE
	.align		8
        /*00f8*/ 	.dword	_ZN34_INTERNAL_6d011200_4_k_cu_c165e5596thrust24THRUST_300001_SM_1000_NS6system6detail10sequential3seqE
	.align		8
        /*0100*/ 	.dword	_ZN34_INTERNAL_6d011200_4_k_cu_c165e5596thrust24THRUST_300001_SM_1000_NS6system3cpp3parE
	.align		8
        /*0108*/ 	.dword	_ZN34_INTERNAL_6d011200_4_k_cu_c165e5596thrust24THRUST_300001_SM_1000_NS12placeholders2_1E
	.align		8
        /*0110*/ 	.dword	_ZN34_INTERNAL_6d011200_4_k_cu_c165e5596thrust24THRUST_300001_SM_1000_NS12placeholders2_2E
	.align		8
        /*0118*/ 	.dword	_ZN34_INTERNAL_6d011200_4_k_cu_c165e5596thrust24THRUST_300001_SM_1000_NS12placeholders2_3E
	.align		8
        /*0120*/ 	.dword	_ZN34_INTERNAL_6d011200_4_k_cu_c165e5596thrust24THRUST_300001_SM_1000_NS12placeholders2_4E
	.align		8
        /*0128*/ 	.dword	_ZN34_INTERNAL_6d011200_4_k_cu_c165e5596thrust24THRUST_300001_SM_1000_NS12placeholders2_5E
	.align		8
        /*0130*/ 	.dword	_ZN34_INTERNAL_6d011200_4_k_cu_c165e5596thrust24THRUST_300001_SM_1000_NS12placeholders2_6E
	.align		8
        /*0138*/ 	.dword	_ZN34_INTERNAL_6d011200_4_k_cu_c165e5596thrust24THRUST_300001_SM_1000_NS12placeholders2_7E
	.align		8
        /*0140*/ 	.dword	_ZN34_INTERNAL_6d011200_4_k_cu_c165e5596thrust24THRUST_300001_SM_1000_NS12placeholders2_8E
	.align		8
        /*0148*/ 	.dword	_ZN34_INTERNAL_6d011200_4_k_cu_c165e5596thrust24THRUST_300001_SM_1000_NS12placeholders2_9E
	.align		8
        /*0150*/ 	.dword	_ZN34_INTERNAL_6d011200_4_k_cu_c165e5596thrust24THRUST_300001_SM_1000_NS12placeholders3_10E
	.align		8
        /*0158*/ 	.dword	_ZN34_INTERNAL_6d011200_4_k_cu_c165e5596thrust24THRUST_300001_SM_1000_NS3seqE
	.align		8
        /*0160*/ 	.dword	_ZN34_INTERNAL_6d011200_4_k_cu_c165e5596thrust24THRUST_300001_SM_1000_NS6deviceE


//--------------------- .text._ZN3cub18CUB_300001_SM_10006detail11EmptyKernelIvEEvv --------------------------
	.section	.text._ZN3cub18CUB_300001_SM_10006detail11EmptyKernelIvEEvv,"ax",@progbits
	.align	128
        .global         _ZN3cub18CUB_300001_SM_10006detail11EmptyKernelIvEEvv
        .type           _ZN3cub18CUB_300001_SM_10006detail11EmptyKernelIvEEvv,@function
        .size           _ZN3cub18CUB_300001_SM_10006detail11EmptyKernelIvEEvv,(.L_x_804 - _ZN3cub18CUB_300001_SM_10006detail11EmptyKernelIvEEvv)
        .other          _ZN3cub18CUB_300001_SM_10006detail11EmptyKernelIvEEvv,@"STO_CUDA_ENTRY STV_DEFAULT"
_ZN3cub18CUB_300001_SM_10006detail11EmptyKernelIvEEvv:
.text._ZN3cub18CUB_300001_SM_10006detail11EmptyKernelIvEEvv:
[----:B------:R-:W-:Y:S01]  /*0000*/  LDC R1, c[0x0][0x37c] ;  /* 0x0000df00ff017b82 */ /* 0x000fe20000000800 */
[----:B------:R-:W-:Y:S05]  /*0010*/  EXIT ;  /* 0x000000000000794d */ /* 0x000fea0003800000 */
.L_x_0:
[----:B------:R-:W-:-:S00]  /*0020*/  BRA `(.L_x_0) ;  /* 0xfffffffc00fc7947 */ /* 0x000fc0000383ffff */
[----:B------:R-:W-:-:S00]  /*0030*/  NOP ;  /* 0x0000000000007918 */ /* 0x000fc00000000000 */
        /* <DEDUP_REMOVED lines=12> */
.L_x_804:


//--------------------- .text._ZN6thrust24THRUST_300001_SM_1000_NS8cuda_cub4core6detail13_kernel_agentINS1_8__reduce11ReduceAgentIPN4cuda3std3__45tupleIJflEEESC_SB_lNS1_9__extrema9arg_max_fIflNS9_4lessIfEEEEEEJSC_SC_iSH_EEEvDpT0_ --------------------------
	.section	.text._ZN6thrust24THRUST_300001_SM_1000_NS8cuda_cub4core6detail13_kernel_agentINS1_8__reduce11ReduceAgentIPN4cuda3std3__45tupleIJflEEESC_SB_lNS1_9__extrema9arg_max_fIflNS9_4lessIfEEEEEEJSC_SC_iSH_EEEvDpT0_,"ax",@progbits
	.align	128
        .global         _ZN6thrust24THRUST_300001_SM_1000_NS8cuda_cub4core6detail13_kernel_agentINS1_8__reduce11ReduceAgentIPN4cuda3std3__45tupleIJflEEESC_SB_lNS1_9__extrema9arg_max_fIflNS9_4lessIfEEEEEEJSC_SC_iSH_EEEvDpT0_
        .type           _ZN6thrust24THRUST_300001_SM_1000_NS8cuda_cub4core6detail13_kernel_agentINS1_8__reduce11ReduceAgentIPN4cuda3std3__45tupleIJflEEESC_SB_lNS1_9__extrema9arg_max_fIflNS9_4lessIfEEEEEEJSC_SC_iSH_EEEvDpT0_,@function
        .size           _ZN6thrust24THRUST_300001_SM_1000_NS8cuda_cub4core6detail13_kernel_agentINS1_8__reduce11ReduceAgentIPN4cuda3std3__45tupleIJflEEESC_SB_lNS1_9__extrema9arg_max_fIflNS9_4lessIfEEEEEEJSC_SC_iSH_EEEvDpT0_,(.L_x_805 - _ZN6thrust24THRUST_300001_SM_1000_NS8cuda_cub4core6detail13_kernel_agentINS1_8__reduce11ReduceAgentIPN4cuda3std3__45tupleIJflEEESC_SB_lNS1_9__extrema9arg_max_fIflNS9_4lessIfEEEEEEJSC_SC_iSH_EEEvDpT0_)
        .other          _ZN6thrust24THRUST_300001_SM_1000_NS8cuda_cub4core6detail13_kernel_agentINS1_8__reduce11ReduceAgentIPN4cuda3std3__45tupleIJflEEESC_SB_lNS1_9__extrema9arg_max_fIflNS9_4lessIfEEEEEEJSC_SC_iSH_EEEvDpT0_,@"STO_CUDA_ENTRY STV_DEFAULT"
_ZN6thrust24THRUST_300001_SM_1000_NS8cuda_cub4core6detail13_kernel_agentINS1_8__reduce11ReduceAgentIPN4cuda3std3__45tupleIJflEEESC_SB_lNS1_9__extrema9arg_max_fIflNS9_4lessIfEEEEEEJSC_SC_iSH_EEEvDpT0_:
.text._ZN6thrust24THRUST_300001_SM_1000_NS8cuda_cub4core6detail13_kernel_agentINS1_8__reduce11ReduceAgentIPN4cuda3std3__45tupleIJflEEESC_SB_lNS1_9__extrema9arg_max_fIflNS9_4lessIfEEEEEEJSC_SC_iSH_EEEvDpT0_:
[----:B------:R-:W-:Y:S01]  /*0000*/  LDC R1, c[0x0][0x37c] ;  /* 0x0000df00ff017b82 */ /* 0x000fe20000000800 */
[----:B------:R-:W0:Y:S02]  /*0010*/  LDCU UR8, c[0x0][0x390] ;  /* 0x00007200ff0877ac */ /* 0x000e240008000800 */
[----:B0-----:R-:W-:-:S13]  /*0020*/  ISETP.NE.AND P0, PT, RZ, UR8, PT ;  /* 0x00000008ff007c0c */ /* 0x001fda000bf05270 */
[----:B------:R-:W-:Y:S05]  /*0030*/  @!P0 EXIT ;  /* 0x000000000000894d */ /* 0x000fea0003800000 */
[----:B------:R-:W-:Y:S01]  /*0040*/  UISETP.GT.AND UP0, UPT, UR8, 0x4ff, UPT ;  /* 0x000004ff0800788c */ /* 0x000fe2000bf04270 */
[----:B------:R-:W-:Y:S01]  /*0050*/  BSSY.RECONVERGENT B0, `(.L_x_1) ;  /* 0x00005bf000007945 */ /* 0x000fe20003800200 */
[----:B------:R-:W0:Y:S07]  /*0060*/  LDCU.64 UR10, c[0x0][0x358] ;  /* 0x00006b00ff0a77ac */ /* 0x000e2e0008000a00 */
[----:B------:R-:W-:Y:S05]  /*0070*/  BRA.U UP0, `(.L_x_2) ;  /* 0x0000003100807547 */ /* 0x000fea000b800000 */
[----:B------:R-:W1:Y:S01]  /*0080*/  S2R R0, SR_TID.X ;  /* 0x0000000000007919 */ /* 0x000e620000002100 */
[----:B------:R-:W2:Y:S01]  /*0090*/  LDCU UR4, c[0x0][0x390] ;  /* 0x00007200ff0477ac */ /* 0x000ea20008000800 */
[----:B------:R-:W-:Y:S01]  /*00a0*/  BSSY.RECONVERGENT B1, `(.L_x_3) ;  /* 0x000000b000017945 */ /* 0x000fe20003800200 */
[----:B------:R-:W-:Y:S01]  /*00b0*/  IMAD.MOV.U32 R4, RZ, RZ, RZ ;  /* 0x000000ffff047224 */ /* 0x000fe200078e00ff */
[----:B------:R-:W-:Y:S02]  /*00c0*/  CS2R R2, SRZ ;  /* 0x0000000000027805 */ /* 0x000fe4000001ff00 */
[----:B-1----:R-:W-:Y:S01]  /*00d0*/  ISETP.GE.AND P0, PT, R0, UR8, PT ;  /* 0x0000000800007c0c */ /* 0x002fe2000bf06270 */
[----:B------:R-:W-:-:S12]  /*00e0*/  IMAD.MOV.U32 R5, RZ, RZ, R0 ;  /* 0x000000ffff057224 */ /* 0x000fd800078e0000 */
[----:B--2---:R-:W-:Y:S05]  /*00f0*/  @P0 BRA `(.L_x_4) ;  /* 0x0000000000140947 */ /* 0x004fea0003800000 */
[----:B------:R-:W1:Y:S02]  /*0100*/  LDC.64 R6, c[0x0][0x380] ;  /* 0x0000e000ff067b82 */ /* 0x000e640000000a00 */
[----:B-1----:R-:W-:-:S05]  /*0110*/  IMAD.WIDE.U32 R6, R0, 0x10, R6 ;  /* 0x0000001000067825 */ /* 0x002fca00078e0006 */
[----:B0-----:R1:W5:Y:S04]  /*0120*/  LDG.E.CONSTANT R4, desc[UR10][R6.64] ;  /* 0x0000000a06047981 */ /* 0x001368000c1e9900 */
[----:B------:R1:W5:Y:S01]  /*0130*/  LDG.E.64.CONSTANT R2, desc[UR10][R6.64+0x8] ;  /* 0x0000080a06027981 */ /* 0x000362000c1e9b00 */
[----:B------:R-:W-:-:S07]  /*0140*/  VIADD R5, R0, 0x100 ;  /* 0x0000010000057836 */ /* 0x000fce0000000000 */
.L_x_4:
[----:B0-----:R-:W-:Y:S05]  /*0150*/  BSYNC.RECONVERGENT B1 ;  /* 0x0000000000017941 */ /* 0x001fea0003800200 */
.L_x_3:
[----:B------:R-:W-:Y:S01]  /*0160*/  ISETP.GE.AND P0, PT, R5, UR8, PT ;  /* 0x0000000805007c0c */ /* 0x000fe2000bf06270 */
[----:B------:R-:W-:-:S12]  /*0170*/  BSSY.RECONVERGENT B1, `(.L_x_5) ;  /* 0x0000088000017945 */ /* 0x000fd80003800200 */
[----:B------:R-:W-:Y:S05]  /*0180*/  @P0 BRA `(.L_x_6) ;  /* 0x0000000800180947 */ /* 0x000fea0003800000 */
[----:B-1----:R-:W-:Y:S01]  /*0190*/  LOP3.LUT R6, RZ, R5, RZ, 0x33, !PT ;  /* 0x00000005ff067212 */ /* 0x002fe200078e33ff */
[----:B------:R-:W-:Y:S04]  /*01a0*/  BSSY.RECONVERGENT B2, `(.L_x_7) ;  /* 0x000002b000027945 */ /* 0x000fe80003800200 */
[----:B------:R-:W-:-:S05]  /*01b0*/  VIADD R12, R6, UR8 ;  /* 0x00000008060c7c36 */ /* 0x000fca0008000000 */
[----:B------:R-:W-:-:S04]  /*01c0*/  LOP3.LUT R6, R12, 0x300, RZ, 0xc0, !PT ;  /* 0x000003000c067812 */ /* 0x000fc800078ec0ff */
[----:B------:R-:W-:-:S13]  /*01d0*/  ISETP.NE.AND P0, PT, R6, 0x300, PT ;  /* 0x000003000600780c */ /* 0x000fda0003f05270 */
[----:B------:R-:W-:Y:S05]  /*01e0*/  @!P0 BRA `(.L_x_8) ;  /* 0x0000000000988947 */ /* 0x000fea0003800000 */
[----:B------:R-:W0:Y:S01]  /*01f0*/  LDC.64 R6, c[0x0][0x380] ;  /* 0x0000e000ff067b82 */ /* 0x000e220000000a00 */
[----:B------:R-:W-:-:S04]  /*0200*/  LEA.HI R8, R12, 0x1, RZ, 0x18 ;  /* 0x000000010c087811 */ /* 0x000fc800078fc0ff */
[----:B------:R-:W-:-:S05]  /*0210*/  LOP3.LUT R8, R8, 0x3, RZ, 0xc0, !PT ;  /* 0x0000000308087812 */ /* 0x000fca00078ec0ff */
[----:B------:R-:W-:Y:S02]  /*0220*/  IMAD.MOV R10, RZ, RZ, -R8 ;  /* 0x000000ffff0a7224 */ /* 0x000fe400078e0a08 */
[----:B0-----:R-:W-:-:S04]  /*0230*/  IMAD.WIDE.U32 R6, R5, 0x10, R6 ;  /* 0x0000001005067825 */ /* 0x001fc800078e0006 */
[----:B------:R-:W-:-:S07]  /*0240*/  IMAD.MOV.U32 R11, RZ, RZ, R6 ;  /* 0x000000ffff0b7224 */ /* 0x000fce00078e0006 */
.L_x_11:
[----:B------:R-:W-:-:S05]  /*0250*/  IMAD.MOV.U32 R6, RZ, RZ, R11 ;  /* 0x000000ffff067224 */ /* 0x000fca00078e000b */
[----:B------:R-:W2:Y:S04]  /*0260*/  LDG.E.CONSTANT R14, desc[UR10][R6.64] ;  /* 0x0000000a060e7981 */ /* 0x000ea8000c1e9900 */
[----:B------:R-:W3:Y:S01]  /*0270*/  LDG.E.64.CONSTANT R8, desc[UR10][R6.64+0x8] ;  /* 0x0000080a06087981 */ /* 0x000ee2000c1e9b00 */
[----:B------:R-:W-:Y:S01]  /*0280*/  VIADD R10, R10, 0x1 ;  /* 0x000000010a0a7836 */ /* 0x000fe20000000000 */
[----:B------:R-:W-:Y:S01]  /*0290*/  BSSY.RECONVERGENT B3, `(.L_x_9) ;  /* 0x0000018000037945 */ /* 0x000fe20003800200 */
[----:B-----5:R-:W-:Y:S01]  /*02a0*/  IMAD.MOV.U32 R17, RZ, RZ, R3 ;  /* 0x000000ffff117224 */ /* 0x020fe200078e0003 */
[----:B------:R-:W-:Y:S01]  /*02b0*/  IADD3 R11, P3, PT, R6, 0x1000, RZ ;  /* 0x00001000060b7810 */ /* 0x000fe20007f7e0ff */
[----:B------:R-:W-:Y:S01]  /*02c0*/  IMAD.MOV.U32 R15, RZ, RZ, R2 ;  /* 0x000000ffff0f7224 */ /* 0x000fe200078e0002 */
[----:B------:R-:W-:Y:S01]  /*02d0*/  ISETP.NE.AND P2, PT, R10, RZ, PT ;  /* 0x000000ff0a00720c */ /* 0x000fe20003f45270 */
[----:B------:R-:W-:Y:S01]  /*02e0*/  IMAD.MOV.U32 R13, RZ, RZ, R4 ;  /* 0x000000ffff0d7224 */ /* 0x000fe200078e0004 */
[----:B--2---:R-:W-:Y:S01]  /*02f0*/  FSETP.GEU.AND P0, PT, R4, R14, PT ;  /* 0x0000000e0400720b */ /* 0x004fe20003f0e000 */
[----:B------:R-:W-:-:S02]  /*0300*/  IMAD.MOV.U32 R4, RZ, RZ, R14 ;  /* 0x000000ffff047224 */ /* 0x000fc400078e000e */
[----:B---3--:R-:W-:Y:S02]  /*0310*/  IMAD.MOV.U32 R2, RZ, RZ, R8 ;  /* 0x000000ffff027224 */ /* 0x008fe400078e0008 */
[----:B------:R-:W-:-:S08]  /*0320*/  IMAD.MOV.U32 R3, RZ, RZ, R9 ;  /* 0x000000ffff037224 */ /* 0x000fd000078e0009 */
[----:B------:R-:W-:Y:S05]  /*0330*/  @!P0 BRA `(.L_x_10) ;  /* 0x0000000000348947 */ /* 0x000fea0003800000 */
[----:B------:R-:W-:Y:S01]  /*0340*/  FSETP.GEU.AND P4, PT, R14, R13, PT ;  /* 0x0000000d0e00720b */ /* 0x000fe20003f8e000 */
[----:B------:R-:W-:Y:S02]  /*0350*/  IMAD.MOV.U32 R4, RZ, RZ, R13 ;  /* 0x000000ffff047224 */ /* 0x000fe400078e000d */
[----:B------:R-:W-:Y:S02]  /*0360*/  IMAD.MOV.U32 R2, RZ, RZ, R15 ;  /* 0x000000ffff027224 */ /* 0x000fe400078e000f */
[----:B------:R-:W-:-:S08]  /*0370*/  IMAD.MOV.U32 R3, RZ, RZ, R17 ;  /* 0x000000ffff037224 */ /* 0x000fd000078e0011 */
[CC--:B------:R-:W-:Y:S02]  /*0380*/  @P4 ISETP.LT.U32.AND P1, PT, R15.reuse, R8.reuse, PT ;  /* 0x000000080f00420c */ /* 0x0c0fe40003f21070 */
[-C--:B------:R-:W-:Y:S02]  /*0390*/  @P4 ISETP.GE.U32.AND P0, PT, R15, R8.reuse, PT ;  /* 0x000000080f00420c */ /* 0x080fe40003f06070 */
[CC--:B------:R-:W-:Y:S02]  /*03a0*/  @P4 ISETP.LT.AND.EX P1, PT, R17.reuse, R9.reuse, PT, P1 ;  /* 0x000000091100420c */ /* 0x0c0fe40003f21310 */
[-C--:B------:R-:W-:Y:S02]  /*03b0*/  @P4 ISETP.GE.AND.EX P0, PT, R17, R9.reuse, PT, P0 ;  /* 0x000000091100420c */ /* 0x080fe40003f06300 */
[----:B------:R-:W-:Y:S02]  /*03c0*/  @P4 SEL R8, R15, R8, P1 ;  /* 0x000000080f084207 */ /* 0x000fe40000800000 */
[----:B------:R-:W-:-:S02]  /*03d0*/  @P4 SEL R9, R17, R9, P1 ;  /* 0x0000000911094207 */ /* 0x000fc40000800000 */
[----:B------:R-:W-:Y:S01]  /*03e0*/  @P4 FSEL R4, R13, R14, !P0 ;  /* 0x0000000e0d044208 */ /* 0x000fe20004000000 */
[----:B------:R-:W-:Y:S02]  /*03f0*/  @P4 IMAD.MOV.U32 R2, RZ, RZ, R8 ;  /* 0x000000ffff024224 */ /* 0x000fe400078e0008 */
[----:B------:R-:W-:-:S07]  /*0400*/  @P4 IMAD.MOV.U32 R3, RZ, RZ, R9 ;  /* 0x000000ffff034224 */ /* 0x000fce00078e0009 */
.L_x_10:
[----:B------:R-:W-:Y:S05]  /*0410*/  BSYNC.RECONVERGENT B3 ;  /* 0x0000000000037941 */ /* 0x000fea0003800200 */
.L_x_9:
[----:B------:R-:W-:Y:S02]  /*0420*/  IMAD.X R7, RZ, RZ, R7, P3 ;  /* 0x000000ffff077224 */ /* 0x000fe400018e0607 */
[----:B------:R-:W-:Y:S01]  /*0430*/  VIADD R5, R5, 0x100 ;  /* 0x0000010005057836 */ /* 0x000fe20000000000 */
[----:B------:R-:W-:Y:S06]  /*0440*/  @P2 BRA `(.L_x_11) ;  /* 0xfffffffc00802947 */ /* 0x000fec000383ffff */
.L_x_8:
[----:B------:R-:W-:Y:S05]  /*0450*/  BSYNC.RECONVERGENT B2 ;  /* 0x0000000000027941 */ /* 0x000fea0003800200 */
.L_x_7:
[----:B------:R-:W0:Y:S01]  /*0460*/  LDC.64 R8, c[0x0][0x380] ;  /* 0x0000e000ff087b82 */ /* 0x000e220000000a00 */
[----:B------:R-:W-:-:S13]  /*0470*/  ISETP.GE.U32.AND P0, PT, R12, 0x300, PT ;  /* 0x000003000c00780c */ /* 0x000fda0003f06070 */
[----:B------:R-:W-:Y:S05]  /*0480*/  @!P0 BRA `(.L_x_6) ;  /* 0x0000000400588947 */ /* 0x000fea0003800000 */
.L_x_20:
[----:B0-----:R-:W-:-:S05]  /*0490*/  IMAD.WIDE R18, R5, 0x10, R8 ;  /* 0x0000001005127825 */ /* 0x001fca00078e0208 */
[----:B------:R-:W2:Y:S04]  /*04a0*/  LDG.E.CONSTANT R21, desc[UR10][R18.64] ;  /* 0x0000000a12157981 */ /* 0x000ea8000c1e9900 */
[----:B------:R-:W3:Y:S04]  /*04b0*/  LDG.E.64.CONSTANT R14, desc[UR10][R18.64+0x8] ;  /* 0x0000080a120e7981 */ /* 0x000ee8000c1e9b00 */
[----:B-----5:R0:W5:Y:S04]  /*04c0*/  LDG.E.CONSTANT R27, desc[UR10][R18.64+0x1000] ;  /* 0x0010000a121b7981 */ /* 0x020168000c1e9900 */
[----:B------:R0:W5:Y:S04]  /*04d0*/  LDG.E.CONSTANT R16, desc[UR10][R18.64+0x2000] ;  /* 0x0020000a12107981 */ /* 0x000168000c1e9900 */
[----:B------:R0:W5:Y:S04]  /*04e0*/  LDG.E.CONSTANT R17, desc[UR10][R18.64+0x3000] ;  /* 0x0030000a12117981 */ /* 0x000168000c1e9900 */
[----:B------:R0:W5:Y:S04]  /*04f0*/  LDG.E.64.CONSTANT R12, desc[UR10][R18.64+0x1008] ;  /* 0x0010080a120c7981 */ /* 0x000168000c1e9b00 */
[----:B------:R0:W5:Y:S04]  /*0500*/  LDG.E.64.CONSTANT R6, desc[UR10][R18.64+0x2008] ;  /* 0x0020080a12067981 */ /* 0x000168000c1e9b00 */
[----:B------:R0:W5:Y:S01]  /*0510*/  LDG.E.64.CONSTANT R10, desc[UR10][R18.64+0x3008] ;  /* 0x0030080a120a7981 */ /* 0x000162000c1e9b00 */
[----:B------:R-:W-:Y:S01]  /*0520*/  BSSY.RECONVERGENT B2, `(.L_x_12) ;  /* 0x0000011000027945 */ /* 0x000fe20003800200 */
[----:B--2---:R-:W-:Y:S01]  /*0530*/  FSETP.GEU.AND P0, PT, R4, R21, PT ;  /* 0x000000150400720b */ /* 0x004fe20003f0e000 */
[----:B------:R-:W-:-:S02]  /*0540*/  IMAD.MOV.U32 R20, RZ, RZ, R21 ;  /* 0x000000ffff147224 */ /* 0x000fc400078e0015 */
[----:B---3--:R-:W-:Y:S02]  /*0550*/  IMAD.MOV.U32 R23, RZ, RZ, R14 ;  /* 0x000000ffff177224 */ /* 0x008fe400078e000e */
[----:B------:R-:W-:-:S08]  /*0560*/  IMAD.MOV.U32 R25, RZ, RZ, R15 ;  /* 0x000000ffff197224 */ /* 0x000fd000078e000f */
[----:B0-----:R-:W-:Y:S05]  /*0570*/  @!P0 BRA `(.L_x_13) ;  /* 0x00000000002c8947 */ /* 0x001fea0003800000 */
[----:B------:R-:W-:Y:S01]  /*0580*/  FSETP.GEU.AND P2, PT, R21, R4, PT ;  /* 0x000000041500720b */ /* 0x000fe20003f4e000 */
[----:B------:R-:W-:Y:S02]  /*0590*/  IMAD.MOV.U32 R23, RZ, RZ, R2 ;  /* 0x000000ffff177224 */ /* 0x000fe400078e0002 */
[----:B------:R-:W-:Y:S02]  /*05a0*/  IMAD.MOV.U32 R25, RZ, RZ, R3 ;  /* 0x000000ffff197224 */ /* 0x000fe400078e0003 */
[----:B------:R-:W-:-:S08]  /*05b0*/  IMAD.MOV.U32 R20, RZ, RZ, R4 ;  /* 0x000000ffff147224 */ /* 0x000fd000078e0004 */
[CC--:B------:R-:W-:Y:S02]  /*05c0*/  @P2 ISETP.GE.U32.AND P0, PT, R2.reuse, R14.reuse, PT ;  /* 0x0000000e0200220c */ /* 0x0c0fe40003f06070 */
[-C--:B------:R-:W-:Y:S02]  /*05d0*/  @P2 ISETP.LT.U32.AND P1, PT, R2, R14.reuse, PT ;  /* 0x0000000e0200220c */ /* 0x080fe40003f21070 */
[CC--:B------:R-:W-:Y:S02]  /*05e0*/  @P2 ISETP.GE.AND.EX P0, PT, R3.reuse, R15.reuse, PT, P0 ;  /* 0x0000000f0300220c */ /* 0x0c0fe40003f06300 */
[----:B------:R-:W-:Y:S02]  /*05f0*/  @P2 ISETP.LT.AND.EX P1, PT, R3, R15, PT, P1 ;  /* 0x0000000f0300220c */ /* 0x000fe40003f21310 */
[----:B------:R-:W-:Y:S02]  /*0600*/  @P2 FSEL R20, R4, R21, !P0 ;  /* 0x0000001504142208 */ /* 0x000fe40004000000 */
[----:B------:R-:W-:-:S02]  /*0610*/  @P2 SEL R23, R2, R14, P1 ;  /* 0x0000000e02172207 */ /* 0x000fc40000800000 */
[----:B------:R-:W-:-:S07]  /*0620*/  @P2 SEL R25, R3, R15, P1 ;  /* 0x0000000f03192207 */ /* 0x000fce0000800000 */
.L_x_13:
[----:B------:R-:W-:Y:S05]  /*0630*/  BSYNC.RECONVERGENT B2 ;  /* 0x0000000000027941 */ /* 0x000fea0003800200 */
.L_x_12:
[----:B-----5:R-:W-:Y:S01]  /*0640*/  FSETP.GEU.AND P0, PT, R20, R27, PT ;  /* 0x0000001b1400720b */ /* 0x020fe20003f0e000 */
[----:B------:R-:W-:Y:S01]  /*0650*/  BSSY.RECONVERGENT B2, `(.L_x_14) ;  /* 0x0000010000027945 */ /* 0x000fe20003800200 */
[----:B------:R-:W-:Y:S02]  /*0660*/  IMAD.MOV.U32 R3, RZ, RZ, R27 ;  /* 0x000000ffff037224 */ /* 0x000fe400078e001b */
[----:B------:R-:W-:Y:S02]  /*0670*/  IMAD.MOV.U32 R19, RZ, RZ, R12 ;  /* 0x000000ffff137224 */ /* 0x000fe400078e000c */
[----:B------:R-:W-:-:S07]  /*0680*/  IMAD.MOV.U32 R21, RZ, RZ, R13 ;  /* 0x000000ffff157224 */ /* 0x000fce00078e000d */
[----:B------:R-:W-:Y:S05]  /*0690*/  @!P0 BRA `(.L_x_15) ;  /* 0x00000000002c8947 */ /* 0x000fea0003800000 */
        /* <DEDUP_REMOVED lines=11> */
.L_x_15:
[----:B------:R-:W-:Y:S05]  /*0750*/  BSYNC.RECONVERGENT B2 ;  /* 0x0000000000027941 */ /* 0x000fea0003800200 */
.L_x_14:
[----:B------:R-:W-:Y:S01]  /*0760*/  FSETP.GEU.AND P0, PT, R3, R16, PT ;  /* 0x000000100300720b */ /* 0x000fe20003f0e000 */
        /* <DEDUP_REMOVED lines=10> */
[----:B------:R-:W-:Y:S02]  /*0810*/  @P2 ISETP.LT.U32.AND P1, PT, R19, R6, PT ;  /* 0x000000061300220c */ /* 0x000fe40003f21070 */
[CC--:B------:R-:W-:Y:S02]  /*0820*/  @P2 ISETP.GE.AND.EX P0, PT, R21.reuse, R7.reuse, PT, P0 ;  /* 0x000000071500220c */ /* 0x0c0fe40003f06300 */
[----:B------:R-:W-:Y:S02]  /*0830*/  @P2 ISETP.LT.AND.EX P1, PT, R21, R7, PT, P1 ;  /* 0x000000071500220c */ /* 0x000fe40003f21310 */
[----:B------:R-:W-:Y:S02]  /*0840*/  @P2 FSEL R12, R3, R16, !P0 ;  /* 0x00000010030c2208 */ /* 0x000fe40004000000 */
[----:B------:R-:W-:-:S02]  /*0850*/  @P2 SEL R13, R19, R6, P1 ;  /* 0x00000006130d2207 */ /* 0x000fc40000800000 */
[----:B------:R-:W-:-:S07]  /*0860*/  @P2 SEL R15, R21, R7, P1 ;  /* 0x00000007150f2207 */ /* 0x000fce0000800000 */
.L_x_17:
[----:B------:R-:W-:Y:S05]  /*0870*/  BSYNC.RECONVERGENT B2 ;  /* 0x0000000000027941 */ /* 0x000fea0003800200 */
.L_x_16:
        /* <DEDUP_REMOVED lines=19> */
.L_x_19:
[----:B------:R-:W-:Y:S05]  /*09b0*/  BSYNC.RECONVERGENT B2 ;  /* 0x0000000000027941 */ /* 0x000fea0003800200 */
.L_x_18:
[----:B------:R-:W-:-:S05]  /*09c0*/  VIADD R5, R5, 0x400 ;  /* 0x0000040005057836 */ /* 0x000fca0000000000 */
[----:B------:R-:W-:-:S13]  /*09d0*/  ISETP.GE.AND P0, PT, R5, UR4, PT ;  /* 0x0000000405007c0c */ /* 0x000fda000bf06270 */
[----:B------:R-:W-:Y:S05]  /*09e0*/  @!P0 BRA `(.L_x_20) ;  /* 0xfffffff800a88947 */ /* 0x000fea000383ffff */
.L_x_6:
[----:B------:R-:W-:Y:S05]  /*09f0*/  BSYNC.RECONVERGENT B1 ;  /* 0x0000000000017941 */ /* 0x000fea0003800200 */
.L_x_5:
[----:B------:R-:W2:Y:S02]  /*0a00*/  LDCU UR6, c[0x0][0x390] ;  /* 0x00007200ff0677ac */ /* 0x000ea40008000800 */
[----:B--2---:R-:W-:-:S09]  /*0a10*/  UISETP.GE.AND UP0, UPT, UR6, 0x100, UPT ;  /* 0x000001000600788c */ /* 0x004fd2000bf06270 */
[----:B------:R-:W-:Y:S05]  /*0a20*/  BRA.U !UP0, `(.L_x_21) ;  /* 0x00000011088c7547 */ /* 0x000fea000b800000 */
[----:B0-----:R-:W0:Y:S01]  /*0a30*/  S2R R8, SR_LANEID ;  /* 0x0000000000087919 */ /* 0x001e220000000000 */
[----:B------:R-:W-:Y:S01]  /*0a40*/  BSSY.RECONVERGENT B1, `(.L_x_22) ;  /* 0x000001b000017945 */ /* 0x000fe20003800200 */
[----:B-1---5:R-:W-:Y:S01]  /*0a50*/  IMAD.MOV.U32 R6, RZ, RZ, R2 ;  /* 0x000000ffff067224 */ /* 0x022fe200078e0002 */
[----:B------:R1:W2:Y:S01]  /*0a60*/  SHFL.DOWN PT, R9, R4, 0x1, 0x1f ;  /* 0x08201f0004097f89 */ /* 0x0002a200000e0000 */
[----:B------:R-:W-:Y:S02]  /*0a70*/  IMAD.MOV.U32 R7, RZ, RZ, R3 ;  /* 0x000000ffff077224 */ /* 0x000fe400078e0003 */
[----:B------:R-:W-:Y:S01]  /*0a80*/  IMAD.MOV.U32 R5, RZ, RZ, R4 ;  /* 0x000000ffff057224 */ /* 0x000fe200078e0004 */
[----:B------:R1:W3:Y:S04]  /*0a90*/  SHFL.DOWN PT, R11, R2, 0x1, 0x1f ;  /* 0x08201f00020b7f89 */ /* 0x0002e800000e0000 */
[----:B------:R1:W4:Y:S01]  /*0aa0*/  SHFL.DOWN PT, R13, R3, 0x1, 0x1f ;  /* 0x08201f00030d7f89 */ /* 0x00032200000e0000 */
[----:B0-----:R-:W-:-:S02]  /*0ab0*/  ISETP.GT.AND P0, PT, R8, 0x1e, PT ;  /* 0x0000001e0800780c */ /* 0x001fc40003f04270 */
[C---:B------:R-:W-:Y:S02]  /*0ac0*/  ISETP.GT.AND P1, PT, R8.reuse, 0x1d, PT ;  /* 0x0000001d0800780c */ /* 0x040fe40003f24270 */
[----:B------:R-:W-:-:S09]  /*0ad0*/  ISETP.GT.AND P3, PT, R8, 0x1b, PT ;  /* 0x0000001b0800780c */ /* 0x000fd20003f64270 */
[----:B-1234-:R-:W-:Y:S05]  /*0ae0*/  @P0 BRA `(.L_x_23) ;  /* 0x0000000000400947 */ /* 0x01efea0003800000 */
[----:B------:R-:W-:Y:S01]  /*0af0*/  FSETP.GEU.AND P0, PT, R4, R9, PT ;  /* 0x000000090400720b */ /* 0x000fe20003f0e000 */
[----:B------:R-:W-:Y:S02]  /*0b00*/  IMAD.MOV.U32 R6, RZ, RZ, R11 ;  /* 0x000000ffff067224 */ /* 0x000fe400078e000b */
[----:B------:R-:W-:Y:S02]  /*0b10*/  IMAD.MOV.U32 R7, RZ, RZ, R13 ;  /* 0x000000ffff077224 */ /* 0x000fe400078e000d */
[----:B------:R-:W-:-:S08]  /*0b20*/  IMAD.MOV.U32 R5, RZ, RZ, R9 ;  /* 0x000000ffff057224 */ /* 0x000fd000078e0009 */
[----:B------:R-:W-:Y:S05]  /*0b30*/  @!P0 BRA `(.L_x_23) ;  /* 0x00000000002c8947 */ /* 0x000fea0003800000 */
[----:B------:R-:W-:Y:S01]  /*0b40*/  FSETP.GT.AND P4, PT, R4, R9, PT ;  /* 0x000000090400720b */ /* 0x000fe20003f84000 */
[----:B------:R-:W-:Y:S02]  /*0b50*/  IMAD.MOV.U32 R6, RZ, RZ, R2 ;  /* 0x000000ffff067224 */ /* 0x000fe400078e0002 */
[----:B------:R-:W-:Y:S02]  /*0b60*/  IMAD.MOV.U32 R7, RZ, RZ, R3 ;  /* 0x000000ffff077224 */ /* 0x000fe400078e0003 */
[----:B------:R-:W-:-:S08]  /*0b70*/  IMAD.MOV.U32 R5, RZ, RZ, R4 ;  /* 0x000000ffff057224 */ /* 0x000fd000078e0004 */
[CC--:B------:R-:W-:Y:S02]  /*0b80*/  @!P4 ISETP.GE.U32.AND P0, PT, R2.reuse, R11.reuse, PT ;  /* 0x0000000b0200c20c */ /* 0x0c0fe40003f06070 */
[----:B------:R-:W-:Y:S02]  /*0b90*/  @!P4 ISETP.LT.U32.AND P2, PT, R2, R11, PT ;  /* 0x0000000b0200c20c */ /* 0x000fe40003f41070 */
[CC--:B------:R-:W-:Y:S02]  /*0ba0*/  @!P4 ISETP.GE.AND.EX P0, PT, R3.reuse, R13.reuse, PT, P0 ;  /* 0x0000000d0300c20c */ /* 0x0c0fe40003f06300 */
[----:B------:R-:W-:Y:S02]  /*0bb0*/  @!P4 ISETP.LT.AND.EX P2, PT, R3, R13, PT, P2 ;  /* 0x0000000d0300c20c */ /* 0x000fe40003f41320 */
[----:B------:R-:W-:Y:S02]  /*0bc0*/  @!P4 FSEL R5, R4, R9, !P0 ;  /* 0x000000090405c208 */ /* 0x000fe40004000000 */
[----:B------:R-:W-:-:S02]  /*0bd0*/  @!P4 SEL R6, R2, R11, P2 ;  /* 0x0000000b0206c207 */ /* 0x000fc40001000000 */
[----:B------:R-:W-:-:S07]  /*0be0*/  @!P4 SEL R7, R3, R13, P2 ;  /* 0x0000000d0307c207 */ /* 0x000fce0001000000 */
.L_x_23:
[----:B------:R-:W-:Y:S05]  /*0bf0*/  BSYNC.RECONVERGENT B1 ;  /* 0x0000000000017941 */ /* 0x000fea0003800200 */
.L_x_22:
[----:B------:R0:W1:Y:S01]  /*0c00*/  SHFL.DOWN PT, R10, R5, 0x2, 0x1f ;  /* 0x08401f00050a7f89 */ /* 0x00006200000e0000 */
[----:B------:R-:W-:Y:S01]  /*0c10*/  BSSY.RECONVERGENT B1, `(.L_x_24) ;  /* 0x000001a000017945 */ /* 0x000fe20003800200 */
[C---:B------:R-:W-:Y:S01]  /*0c20*/  ISETP.GT.AND P5, PT, R8.reuse, 0x17, PT ;  /* 0x000000170800780c */ /* 0x040fe20003fa4270 */
[----:B------:R-:W-:Y:S01]  /*0c30*/  IMAD.MOV.U32 R4, RZ, RZ, R6 ;  /* 0x000000ffff047224 */ /* 0x000fe200078e0006 */
[----:B------:R0:W2:Y:S01]  /*0c40*/  SHFL.DOWN PT, R3, R6, 0x2, 0x1f ;  /* 0x08401f0006037f89 */ /* 0x0000a200000e0000 */
[C---:B------:R-:W-:Y:S01]  /*0c50*/  ISETP.GT.AND P4, PT, R8.reuse, 0xf, PT ;  /* 0x0000000f0800780c */ /* 0x040fe20003f84270 */
[----:B------:R-:W-:Y:S01]  /*0c60*/  IMAD.MOV.U32 R2, RZ, RZ, R5 ;  /* 0x000000ffff027224 */ /* 0x000fe200078e0005 */
[----:B------:R-:W-:Y:S01]  /*0c70*/  ISETP.NE.AND P2, PT, R8, RZ, PT ;  /* 0x000000ff0800720c */ /* 0x000fe20003f45270 */
[----:B------:R0:W3:Y:S01]  /*0c80*/  SHFL.DOWN PT, R12, R7, 0x2, 0x1f ;  /* 0x08401f00070c7f89 */ /* 0x0000e200000e0000 */
[----:B------:R-:W-:Y:S01]  /*0c90*/  IMAD.MOV.U32 R8, RZ, RZ, R7 ;  /* 0x000000ffff087224 */ /* 0x000fe200078e0007 */
[----:B------:R-:W-:Y:S10]  /*0ca0*/  @P1 BRA `(.L_x_25) ;  /* 0x0000000000401947 */ /* 0x000ff40003800000 */
[----:B-1----:R-:W-:Y:S01]  /*0cb0*/  FSETP.GEU.AND P0, PT, R5, R10, PT ;  /* 0x0000000a0500720b */ /* 0x002fe20003f0e000 */
[----:B--2---:R-:W-:Y:S02]  /*0cc0*/  IMAD.MOV.U32 R4, RZ, RZ, R3 ;  /* 0x000000ffff047224 */ /* 0x004fe400078e0003 */
[----:B---3--:R-:W-:Y:S02]  /*0cd0*/  IMAD.MOV.U32 R8, RZ, RZ, R12 ;  /* 0x000000ffff087224 */ /* 0x008fe400078e000c */
[----:B------:R-:W-:-:S08]  /*0ce0*/  IMAD.MOV.U32 R2, RZ, RZ, R10 ;  /* 0x000000ffff027224 */ /* 0x000fd000078e000a */
[----:B------:R-:W-:Y:S05]  /*0cf0*/  @!P0 BRA `(.L_x_25) ;  /* 0x00000000002c8947 */ /* 0x000fea0003800000 */
[----:B------:R-:W-:Y:S01]  /*0d00*/  FSETP.GT.AND P6, PT, R5, R10, PT ;  /* 0x0000000a0500720b */ /* 0x000fe20003fc4000 */
[----:B------:R-:W-:Y:S02]  /*0d10*/  IMAD.MOV.U32 R4, RZ, RZ, R6 ;  /* 0x000000ffff047224 */ /* 0x000fe400078e0006 */
[----:B------:R-:W-:Y:S02]  /*0d20*/  IMAD.MOV.U32 R8, RZ, RZ, R7 ;  /* 0x000000ffff087224 */ /* 0x000fe400078e0007 */
[----:B------:R-:W-:-:S08]  /*0d30*/  IMAD.MOV.U32 R2, RZ, RZ, R5 ;  /* 0x000000ffff027224 */ /* 0x000fd000078e0005 */
[CC--:B------:R-:W-:Y:S02]  /*0d40*/  @!P6 ISETP.GE.U32.AND P1, PT, R6.reuse, R3.reuse, PT ;  /* 0x000000030600e20c */ /* 0x0c0fe40003f26070 */
[CC--:B------:R-:W-:Y:S02]  /*0d50*/  @!P6 ISETP.LT.U32.AND P0, PT, R6.reuse, R3.reuse, PT ;  /* 0x000000030600e20c */ /* 0x0c0fe40003f01070 */
[CC--:B------:R-:W-:Y:S02]  /*0d60*/  @!P6 ISETP.GE.AND.EX P1, PT, R7.reuse, R12.reuse, PT, P1 ;  /* 0x0000000c0700e20c */ /* 0x0c0fe40003f26310 */
[----:B------:R-:W-:Y:S02]  /*0d70*/  @!P6 ISETP.LT.AND.EX P0, PT, R7, R12, PT, P0 ;  /* 0x0000000c0700e20c */ /* 0x000fe40003f01300 */
[----:B------:R-:W-:Y:S02]  /*0d80*/  @!P6 FSEL R2, R5, R10, !P1 ;  /* 0x0000000a0502e208 */ /* 0x000fe40004800000 */
[----:B------:R-:W-:-:S02]  /*0d90*/  @!P6 SEL R4, R6, R3, P0 ;  /* 0x000000030604e207 */ /* 0x000fc40000000000 */
[----:B------:R-:W-:-:S07]  /*0da0*/  @!P6 SEL R8, R7, R12, P0 ;  /* 0x0000000c0708e207 */ /* 0x000fce0000000000 */
.L_x_25:
[----:B------:R-:W-:Y:S05]  /*0db0*/  BSYNC.RECONVERGENT B1 ;  /* 0x0000000000017941 */ /* 0x000fea0003800200 */
.L_x_24:
[----:B0-----:R0:W4:Y:S01]  /*0dc0*/  SHFL.DOWN PT, R5, R2, 0x4, 0x1f ;  /* 0x08801f0002057f89 */ /* 0x00112200000e0000 */
[----:B------:R-:W-:Y:S01]  /*0dd0*/  BSSY.RECONVERGENT B1, `(.L_x_26) ;  /* 0x0000017000017945 */ /* 0x000fe20003800200 */
[----:B------:R-:W-:Y:S02]  /*0de0*/  IMAD.MOV.U32 R6, RZ, RZ, R4 ;  /* 0x000000ffff067224 */ /* 0x000fe400078e0004 */
[----:B------:R0:W0:Y:S01]  /*0df0*/  SHFL.DOWN PT, R9, R4, 0x4, 0x1f ;  /* 0x08801f0004097f89 */ /* 0x00002200000e0000 */
[----:B------:R-:W-:Y:S02]  /*0e00*/  IMAD.MOV.U32 R7, RZ, RZ, R8 ;  /* 0x000000ffff077224 */ /* 0x000fe400078e0008 */
[----:B--2---:R-:W-:Y:S01]  /*0e10*/  IMAD.MOV.U32 R3, RZ, RZ, R2 ;  /* 0x000000ffff037224 */ /* 0x004fe200078e0002 */
[----:B------:R2:W0:Y:S01]  /*0e20*/  SHFL.DOWN PT, R11, R8, 0x4, 0x1f ;  /* 0x08801f00080b7f89 */ /* 0x00042200000e0000 */
[----:B------:R-:W-:Y:S05]  /*0e30*/  @P3 BRA `(.L_x_27) ;  /* 0x0000000000403947 */ /* 0x000fea0003800000 */
[----:B----4-:R-:W-:Y:S01]  /*0e40*/  FSETP.GEU.AND P0, PT, R2, R5, PT ;  /* 0x000000050200720b */ /* 0x010fe20003f0e000 */
[----:B0-----:R-:W-:Y:S02]  /*0e50*/  IMAD.MOV.U32 R6, RZ, RZ, R9 ;  /* 0x000000ffff067224 */ /* 0x001fe400078e0009 */
        /* <DEDUP_REMOVED lines=14> */
.L_x_27:
[----:B------:R-:W-:Y:S05]  /*0f40*/  BSYNC.RECONVERGENT B1 ;  /* 0x0000000000017941 */ /* 0x000fea0003800200 */
.L_x_26:
[----:B--2---:R2:W2:Y:S01]  /*0f50*/  SHFL.DOWN PT, R8, R3, 0x8, 0x1f ;  /* 0x09001f0003087f89 */ /* 0x0044a200000e0000 */
[----:B------:R-:W-:Y:S01]  /*0f60*/  BSSY.RECONVERGENT B1, `(.L_x_28) ;  /* 0x0000017000017945 */ /* 0x000fe20003800200 */
[----:B0-----:R-:W-:Y:S02]  /*0f70*/  IMAD.MOV.U32 R4, RZ, RZ, R6 ;  /* 0x000000ffff047224 */ /* 0x001fe400078e0006 */
[----:B------:R0:W0:Y:S01]  /*0f80*/  SHFL.DOWN PT, R9, R6, 0x8, 0x1f ;  /* 0x09001f0006097f89 */ /* 0x00002200000e0000 */
[----:B----4-:R-:W-:Y:S02]  /*0f90*/  IMAD.MOV.U32 R5, RZ, RZ, R7 ;  /* 0x000000ffff057224 */ /* 0x010fe400078e0007 */
[----:B------:R-:W-:Y:S01]  /*0fa0*/  IMAD.MOV.U32 R2, RZ, RZ, R3 ;  /* 0x000000ffff027224 */ /* 0x000fe200078e0003 */
[----:B-1----:R1:W4:Y:S01]  /*0fb0*/  SHFL.DOWN PT, R10, R7, 0x8, 0x1f ;  /* 0x09001f00070a7f89 */ /* 0x00232200000e0000 */
[----:B------:R-:W-:Y:S05]  /*0fc0*/  @P5 BRA `(.L_x_29) ;  /* 0x0000000000405947 */ /* 0x000fea0003800000 */
[----:B--2---:R-:W-:Y:S01]  /*0fd0*/  FSETP.GEU.AND P0, PT, R3, R8, PT ;  /* 0x000000080300720b */ /* 0x004fe20003f0e000 */
[----:B0-----:R-:W-:Y:S02]  /*0fe0*/  IMAD.MOV.U32 R4, RZ, RZ, R9 ;  /* 0x000000ffff047224 */ /* 0x001fe400078e0009 */
[----:B----4-:R-:W-:Y:S02]  /*0ff0*/  IMAD.MOV.U32 R5, RZ, RZ, R10 ;  /* 0x000000ffff057224 */ /* 0x010fe400078e000a */
        /* <DEDUP_REMOVED lines=13> */
.L_x_29:
[----:B------:R-:W-:Y:S05]  /*10d0*/  BSYNC.RECONVERGENT B1 ;  /* 0x0000000000017941 */ /* 0x000fea0003800200 */
.L_x_28:
[----:B--2---:R2:W2:Y:S01]  /*10e0*/  SHFL.DOWN PT, R3, R2, 0x10, 0x1f ;  /* 0x0a001f0002037f89 */ /* 0x0044a200000e0000 */
[----:B------:R-:W-:Y:S01]  /*10f0*/  BSSY.RECONVERGENT B1, `(.L_x_30) ;  /* 0x0000017000017945 */ /* 0x000fe20003800200 */
[----:B-1----:R-:W-:Y:S02]  /*1100*/  IMAD.MOV.U32 R7, RZ, RZ, R4 ;  /* 0x000000ffff077224 */ /* 0x002fe400078e0004 */
[----:B0-----:R0:W1:Y:S01]  /*1110*/  SHFL.DOWN PT, R9, R4, 0x10, 0x1f ;  /* 0x0a001f0004097f89 */ /* 0x00106200000e0000 */
[----:B------:R-:W-:Y:S02]  /*1120*/  IMAD.MOV.U32 R6, RZ, RZ, R5 ;  /* 0x000000ffff067224 */ /* 0x000fe400078e0005 */
[----:B------:R-:W-:Y:S01]  /*1130*/  IMAD.MOV.U32 R8, RZ, RZ, R2 ;  /* 0x000000ffff087224 */ /* 0x000fe200078e0002 */
[----:B----4-:R0:W4:Y:S01]  /*1140*/  SHFL.DOWN PT, R10, R5, 0x10, 0x1f ;  /* 0x0a001f00050a7f89 */ /* 0x01012200000e0000 */
[----:B------:R-:W-:Y:S05]  /*1150*/  @P4 BRA `(.L_x_31) ;  /* 0x0000000000404947 */ /* 0x000fea0003800000 */
[----:B--2---:R-:W-:Y:S01]  /*1160*/  FSETP.GEU.AND P0, PT, R2, R3, PT ;  /* 0x000000030200720b */ /* 0x004fe20003f0e000 */
[----:B-1----:R-:W-:Y:S02]  /*1170*/  IMAD.MOV.U32 R7, RZ, RZ, R9 ;  /* 0x000000ffff077224 */ /* 0x002fe400078e0009 */
        /* <DEDUP_REMOVED lines=14> */
.L_x_31:
[----:B------:R-:W-:Y:S05]  /*1260*/  BSYNC.RECONVERGENT B1 ;  /* 0x0000000000017941 */ /* 0x000fea0003800200 */
.L_x_30:
[----:B------:R-:W-:Y:S04]  /*1270*/  BSSY.RECONVERGENT B1, `(.L_x_32) ;  /* 0x000000c000017945 */ /* 0x000fe80003800200 */
[----:B------:R-:W-:Y:S05]  /*1280*/  @P2 BRA `(.L_x_33) ;  /* 0x0000000000282947 */ /* 0x000fea0003800000 */
[----:B0-----:R-:W0:Y:S01]  /*1290*/  S2R R4, SR_CgaCtaId ;  /* 0x0000000000047919 */ /* 0x001e220000008800 */
[----:B--2---:R-:W-:Y:S02]  /*12a0*/  MOV R3, 0x400 ;  /* 0x0000040000037802 */ /* 0x004fe40000000f00 */
[----:B------:R-:W-:-:S04]  /*12b0*/  SHF.R.U32.HI R2, RZ, 0x1, R0 ;  /* 0x00000001ff027819 */ /* 0x000fc80000011600 */
[----:B------:R-:W-:Y:S02]  /*12c0*/  LOP3.LUT R2, R2, 0x1f0, RZ, 0xc0, !PT ;  /* 0x000001f002027812 */ /* 0x000fe400078ec0ff */
[----:B0-----:R-:W-:-:S05]  /*12d0*/  LEA R3, R4, R3, 0x18 ;  /* 0x0000000304037211 */ /* 0x001fca00078ec0ff */
[----:B------:R-:W-:Y:S02]  /*12e0*/  IMAD.IADD R5, R2, 0x1, R3 ;  /* 0x0000000102057824 */ /* 0x000fe400078e0203 */
[----:B------:R-:W-:Y:S02]  /*12f0*/  IMAD.MOV.U32 R2, RZ, RZ, R7 ;  /* 0x000000ffff027224 */ /* 0x000fe400078e0007 */
[----:B------:R-:W-:Y:S01]  /*1300*/  IMAD.MOV.U32 R3, RZ, RZ, R6 ;  /* 0x000000ffff037224 */ /* 0x000fe200078e0006 */
[----:B------:R0:W-:Y:S04]  /*1310*/  STS [R5+0x8], R8 ;  /* 0x0000080805007388 */ /* 0x0001e80000000800 */
[----:B------:R0:W-:Y:S02]  /*1320*/  STS.64 [R5+0x10], R2 ;  /* 0x0000100205007388 */ /* 0x0001e40000000a00 */
.L_x_33:
[----:B------:R-:W-:Y:S05]  /*1330*/  BSYNC.RECONVERGENT B1 ;  /* 0x0000000000017941 */ /* 0x000fea0003800200 */
.L_x_32:
[----:B------:R-:W-:Y:S01]  /*1340*/  BAR.SYNC.DEFER_BLOCKING 0x0 ;  /* 0x0000000000007b1d */ /* 0x000fe20000010000 */
[----:B------:R-:W-:-:S13]  /*1350*/  ISETP.NE.AND P1, PT, R0, RZ, PT ;  /* 0x000000ff0000720c */ /* 0x000fda0003f25270 */
[----:B------:R-:W-:Y:S05]  /*1360*/  @P1 BRA `(.L_x_34) ;  /* 0x0000004800341947 */ /* 0x000fea0003800000 */
[----:B0-2---:R-:W0:Y:S01]  /*1370*/  S2R R3, SR_CgaCtaId ;  /* 0x0000000000037919 */ /* 0x005e220000008800 */
[----:B------:R-:W-:Y:S01]  /*1380*/  MOV R0, 0x400 ;  /* 0x0000040000007802 */ /* 0x000fe20000000f00 */
[----:B------:R-:W-:Y:S03]  /*1390*/  BSSY.RECONVERGENT B1, `(.L_x_35) ;  /* 0x0000016000017945 */ /* 0x000fe60003800200 */
[----:B0-----:R-:W-:-:S05]  /*13a0*/  LEA R24, R3, R0, 0x18 ;  /* 0x0000000003187211 */ /* 0x001fca00078ec0ff */
[----:B------:R-:W0:Y:S04]  /*13b0*/  LDS R5, [R24+0x18] ;  /* 0x0000180018057984 */ /* 0x000e280000000800 */
[----:B------:R2:W1:Y:S04]  /*13c0*/  LDS.64 R2, [R24+0x20] ;  /* 0x0000200018027984 */ /* 0x0004680000000a00 */
[----:B------:R2:W1:Y:S04]  /*13d0*/  LDS R21, [R24+0x28] ;  /* 0x0000280018157984 */ /* 0x0004680000000800 */
[----:B------:R2:W1:Y:S01]  /*13e0*/  LDS R18, [R24+0x38] ;  /* 0x0000380018127984 */ /* 0x0004620000000800 */
[----:B0-----:R-:W-:Y:S01]  /*13f0*/  FSETP.GEU.AND P0, PT, R8, R5, PT ;  /* 0x000000050800720b */ /* 0x001fe20003f0e000 */
[----:B------:R-:W-:-:S12]  /*1400*/  IMAD.MOV.U32 R20, RZ, RZ, R5 ;  /* 0x000000ffff147224 */ /* 0x000fd800078e0005 */
[----:B-12---:R-:W-:Y:S05]  /*1410*/  @!P0 BRA `(.L_x_36) ;  /* 0x0000000000348947 */ /* 0x006fea0003800000 */
[----:B------:R-:W-:Y:S01]  /*1420*/  FSETP.GEU.AND P3, PT, R5, R8, PT ;  /* 0x000000080500720b */ /* 0x000fe20003f6e000 */
[----:B------:R-:W-:-:S12]  /*1430*/  IMAD.MOV.U32 R20, RZ, RZ, R8 ;  /* 0x000000ffff147224 */ /* 0x000fd800078e0008 */
[CC--:B------:R-:W-:Y:S02]  /*1440*/  @P3 ISETP.GE.U32.AND P0, PT, R7.reuse, R2.reuse, PT ;  /* 0x000000020700320c */ /* 0x0c0fe40003f06070 */
[CC--:B------:R-:W-:Y:S02]  /*1450*/  @P3 ISETP.LT.U32.AND P2, PT, R7.reuse, R2.reuse, PT ;  /* 0x000000020700320c */ /* 0x0c0fe40003f41070 */
[CC--:B------:R-:W-:Y:S02]  /*1460*/  @P3 ISETP.GE.AND.EX P0, PT, R6.reuse, R3.reuse, PT, P0 ;  /* 0x000000030600320c */ /* 0x0c0fe40003f06300 */
[----:B------:R-:W-:Y:S02]  /*1470*/  @P3 ISETP.LT.AND.EX P2, PT, R6, R3, PT, P2 ;  /* 0x000000030600320c */ /* 0x000fe40003f41320 */
[----:B------:R-:W-:Y:S02]  /*1480*/  @P3 FSEL R20, R8, R5, !P0 ;  /* 0x0000000508143208 */ /* 0x000fe40004000000 */
[----:B------:R-:W-:Y:S01]  /*1490*/  @P3 SEL R0, R7, R2, P2 ;  /* 0x0000000207003207 */ /* 0x000fe20001000000 */
[----:B------:R-:W-:Y:S01]  /*14a0*/  IMAD.MOV.U32 R2, RZ, RZ, R7 ;  /* 0x000000ffff027224 */ /* 0x000fe200078e0007 */
[----:B------:R-:W-:Y:S01]  /*14b0*/  @P3 SEL R5, R6, R3, P2 ;  /* 0x0000000306053207 */ /* 0x000fe20001000000 */
[----:B------:R-:W-:-:S02]  /*14c0*/  IMAD.MOV.U32 R3, RZ, RZ, R6 ;  /* 0x000000ffff037224 */ /* 0x000fc400078e0006 */
[----:B------:R-:W-:Y:S02]  /*14d0*/  @P3 IMAD.MOV.U32 R2, RZ, RZ, R0 ;  /* 0x000000ffff023224 */ /* 0x000fe400078e0000 */
[----:B------:R-:W-:-:S07]  /*14e0*/  @P3 IMAD.MOV.U32 R3, RZ, RZ, R5 ;  /* 0x000000ffff033224 */ /* 0x000fce00078e0005 */
.L_x_36:
[----:B------:R-:W-:Y:S05]  /*14f0*/  BSYNC.RECONVERGENT B1 ;  /* 0x0000000000017941 */ /* 0x000fea0003800200 */
.L_x_35:
[----:B------:R-:W0:Y:S01]  /*1500*/  LDS.64 R14, [R24+0x30] ;  /* 0x00003000180e7984 */ /* 0x000e220000000a00 */
[----:B------:R-:W-:Y:S01]  /*1510*/  FSETP.GEU.AND P0, PT, R20, R21, PT ;  /* 0x000000151400720b */ /* 0x000fe20003f0e000 */
[----:B------:R-:W-:Y:S01]  /*1520*/  BSSY.RECONVERGENT B1, `(.L_x_37) ;  /* 0x0000019000017945 */ /* 0x000fe20003800200 */
[----:B------:R-:W-:Y:S01]  /*1530*/  IMAD.MOV.U32 R23, RZ, RZ, R21 ;  /* 0x000000ffff177224 */ /* 0x000fe200078e0015 */
[----:B------:R1:W2:Y:S04]  /*1540*/  LDS R19, [R24+0x48] ;  /* 0x0000480018137984 */ /* 0x0002a80000000800 */
[----:B------:R1:W1:Y:S04]  /*1550*/  LDS R17, [R24+0x58] ;  /* 0x0000580018117984 */ /* 0x0002680000000800 */
[----:B------:R0:W1:Y:S04]  /*1560*/  LDS R16, [R24+0x68] ;  /* 0x0000680018107984 */ /* 0x0000680000000800 */
[----:B------:R0:W1:Y:S04]  /*1570*/  LDS R0, [R24+0x78] ;  /* 0x0000780018007984 */ /* 0x0000680000000800 */
[----:B---3--:R3:W1:Y:S04]  /*1580*/  LDS.64 R12, [R24+0x40] ;  /* 0x00004000180c7984 */ /* 0x0086680000000a00 */
[----:B----4-:R3:W4:Y:S04]  /*1590*/  LDS.64 R10, [R24+0x50] ;  /* 0x00005000180a7984 */ /* 0x0107280000000a00 */
[----:B------:R3:W1:Y:S04]  /*15a0*/  LDS.64 R8, [R24+0x60] ;  /* 0x0000600018087984 */ /* 0x0006680000000a00 */
[----:B------:R3:W1:Y:S04]  /*15b0*/  LDS.64 R6, [R24+0x70] ;  /* 0x0000700018067984 */ /* 0x0006680000000a00 */
[----:B------:R3:W1:Y:S01]  /*15c0*/  LDS.64 R4, [R24+0x80] ;  /* 0x0000800018047984 */ /* 0x0006620000000a00 */
[----:B0-----:R-:W-:-:S02]  /*15d0*/  IMAD.MOV.U32 R25, RZ, RZ, R14 ;  /* 0x000000ffff197224 */ /* 0x001fc400078e000e */
[----:B------:R-:W-:Y:S01]  /*15e0*/  IMAD.MOV.U32 R22, RZ, RZ, R15 ;  /* 0x000000ffff167224 */ /* 0x000fe200078e000f */
[----:B------:R-:W-:Y:S06]  /*15f0*/  @!P0 BRA `(.L_x_38) ;  /* 0x00000000002c8947 */ /* 0x000fec0003800000 */
        /* <DEDUP_REMOVED lines=11> */
.L_x_38:
[----:B------:R-:W-:Y:S05]  /*16b0*/  BSYNC.RECONVERGENT B1 ;  /* 0x0000000000017941 */ /* 0x000fea0003800200 */
.L_x_37:
[----:B------:R-:W-:Y:S01]  /*16c0*/  FSETP.GEU.AND P0, PT, R23, R18, PT ;  /* 0x000000121700720b */ /* 0x000fe20003f0e000 */
[----:B------:R-:W-:Y:S01]  /*16d0*/  BSSY.RECONVERGENT B1, `(.L_x_39) ;  /* 0x0000010000017945 */ /* 0x000fe20003800200 */
[----:B------:R-:W-:Y:S02]  /*16e0*/  IMAD.MOV.U32 R2, RZ, RZ, R18 ;  /* 0x000000ffff027224 */ /* 0x000fe400078e0012 */
[----:B-1----:R-:W-:Y:S02]  /*16f0*/  IMAD.MOV.U32 R3, RZ, RZ, R12 ;  /* 0x000000ffff037224 */ /* 0x002fe400078e000c */
        /* <DEDUP_REMOVED lines=13> */
.L_x_40:
[----:B------:R-:W-:Y:S05]  /*17d0*/  BSYNC.RECONVERGENT B1 ;  /* 0x0000000000017941 */ /* 0x000fea0003800200 */
.L_x_39:
[----:B--2---:R-:W-:Y:S01]  /*17e0*/  FSETP.GEU.AND P0, PT, R2, R19, PT ;  /* 0x000000130200720b */ /* 0x004fe20003f0e000 */
[----:B------:R-:W-:Y:S01]  /*17f0*/  BSSY.RECONVERGENT B1, `(.L_x_41) ;  /* 0x0000010000017945 */ /* 0x000fe20003800200 */
[----:B------:R-:W-:Y:S02]  /*1800*/  IMAD.MOV.U32 R12, RZ, RZ, R19 ;  /* 0x000000ffff0c7224 */ /* 0x000fe400078e0013 */
[----:B----4-:R-:W-:Y:S02]  /*1810*/  IMAD.MOV.U32 R15, RZ, RZ, R10 ;  /* 0x000000ffff0f7224 */ /* 0x010fe400078e000a */
[----:B------:R-:W-:-:S07]  /*1820*/  IMAD.MOV.U32 R14, RZ, RZ, R11 ;  /* 0x000000ffff0e7224 */ /* 0x000fce00078e000b */
[----:B------:R-:W-:Y:S05]  /*1830*/  @!P0 BRA `(.L_x_42) ;  /* 0x00000000002c8947 */ /* 0x000fea0003800000 */
[----:B------:R-:W-:Y:S01]  /*1840*/  FSETP.GEU.AND P3, PT, R19, R2, PT ;  /* 0x000000021300720b */ /* 0x000fe20003f6e000 */
[----:B------:R-:W-:Y:S02]  /*1850*/  IMAD.MOV.U32 R15, RZ, RZ, R3 ;  /* 0x000000ffff0f7224 */ /* 0x000fe400078e0003 */
[----:B------:R-:W-:Y:S02]  /*1860*/  IMAD.MOV.U32 R14, RZ, RZ, R20 ;  /* 0x000000ffff0e7224 */ /* 0x000fe400078e0014 */
[----:B------:R-:W-:-:S08]  /*1870*/  IMAD.MOV.U32 R12, RZ, RZ, R2 ;  /* 0x000000ffff0c7224 */ /* 0x000fd000078e0002 */
[CC--:B------:R-:W-:Y:S02]  /*1880*/  @P3 ISETP.GE.U32.AND P0, PT, R3.reuse, R10.reuse, PT ;  /* 0x0000000a0300320c */ /* 0x0c0fe40003f06070 */
[CC--:B------:R-:W-:Y:S02]  /*1890*/  @P3 ISETP.LT.U32.AND P2, PT, R3.reuse, R10.reuse, PT ;  /* 0x0000000a0300320c */ /* 0x0c0fe40003f41070 */
[CC--:B------:R-:W-:Y:S02]  /*18a0*/  @P3 ISETP.GE.AND.EX P0, PT, R20.reuse, R11.reuse, PT, P0 ;  /* 0x0000000b1400320c */ /* 0x0c0fe40003f06300 */
[----:B------:R-:W-:Y:S02]  /*18b0*/  @P3 ISETP.LT.AND.EX P2, PT, R20, R11, PT, P2 ;  /* 0x0000000b1400320c */ /* 0x000fe40003f41320 */
[----:B------:R-:W-:Y:S02]  /*18c0*/  @P3 FSEL R12, R2, R19, !P0 ;  /* 0x00000013020c3208 */ /* 0x000fe40004000000 */
[----:B------:R-:W-:-:S02]  /*18d0*/  @P3 SEL R15, R3, R10, P2 ;  /* 0x0000000a030f3207 */ /* 0x000fc40001000000 */
[----:B------:R-:W-:-:S07]  /*18e0*/  @P3 SEL R14, R20, R11, P2 ;  /* 0x0000000b140e3207 */ /* 0x000fce0001000000 */
.L_x_42:
[----:B------:R-:W-:Y:S05]  /*18f0*/  BSYNC.RECONVERGENT B1 ;  /* 0x0000000000017941 */ /* 0x000fea0003800200 */
.L_x_41:
        /* <DEDUP_REMOVED lines=17> */
.L_x_44:
[----:B------:R-:W-:Y:S05]  /*1a10*/  BSYNC.RECONVERGENT B1 ;  /* 0x0000000000017941 */ /* 0x000fea0003800200 */
.L_x_43:
        /* <DEDUP_REMOVED lines=17> */
.L_x_46:
[----:B------:R-:W-:Y:S05]  /*1b30*/  BSYNC.RECONVERGENT B1 ;  /* 0x0000000000017941 */ /* 0x000fea0003800200 */
.L_x_45:
[----:B------:R-:W-:Y:S01]  /*1b40*/  FSETP.GEU.AND P0, PT, R9, R0, PT ;  /* 0x000000000900720b */ /* 0x000fe20003f0e000 */
[----:B------:R-:W-:Y:S02]  /*1b50*/  IMAD.MOV.U32 R8, RZ, RZ, R0 ;  /* 0x000000ffff087224 */ /* 0x000fe400078e0000 */
[----:B------:R-:W-:Y:S02]  /*1b60*/  IMAD.MOV.U32 R7, RZ, RZ, R4 ;  /* 0x000000ffff077224 */ /* 0x000fe400078e0004 */
[----:B------:R-:W-:-:S08]  /*1b70*/  IMAD.MOV.U32 R6, RZ, RZ, R5 ;  /* 0x000000ffff067224 */ /* 0x000fd000078e0005 */
[----:B------:R-:W-:Y:S05]  /*1b80*/  @!P0 BRA `(.L_x_34) ;  /* 0x00000040002c8947 */ /* 0x000fea0003800000 */
[----:B------:R-:W-:Y:S01]  /*1b90*/  FSETP.GEU.AND P0, PT, R0, R9, PT ;  /* 0x000000090000720b */ /* 0x000fe20003f0e000 */
[----:B------:R-:W-:Y:S02]  /*1ba0*/  IMAD.MOV.U32 R8, RZ, RZ, R9 ;  /* 0x000000ffff087224 */ /* 0x000fe400078e0009 */
[----:B------:R-:W-:Y:S02]  /*1bb0*/  IMAD.MOV.U32 R7, RZ, RZ, R11 ;  /* 0x000000ffff077224 */ /* 0x000fe400078e000b */
[----:B------:R-:W-:-:S08]  /*1bc0*/  IMAD.MOV.U32 R6, RZ, RZ, R2 ;  /* 0x000000ffff067224 */ /* 0x000fd000078e0002 */
[----:B------:R-:W-:Y:S05]  /*1bd0*/  @!P0 BRA `(.L_x_34) ;  /* 0x0000004000188947 */ /* 0x000fea0003800000 */
[CC--:B------:R-:W-:Y:S02]  /*1be0*/  ISETP.GE.U32.AND P0, PT, R11.reuse, R4.reuse, PT ;  /* 0x000000040b00720c */ /* 0x0c0fe40003f06070 */
[----:B------:R-:W-:Y:S02]  /*1bf0*/  ISETP.LT.U32.AND P2, PT, R11, R4, PT ;  /* 0x000000040b00720c */ /* 0x000fe40003f41070 */
[CC--:B------:R-:W-:Y:S02]  /*1c00*/  ISETP.GE.AND.EX P0, PT, R2.reuse, R5.reuse, PT, P0 ;  /* 0x000000050200720c */ /* 0x0c0fe40003f06300 */
[----:B------:R-:W-:Y:S02]  /*1c10*/  ISETP.LT.AND.EX P2, PT, R2, R5, PT, P2 ;  /* 0x000000050200720c */ /* 0x000fe40003f41320 */
[----:B------:R-:W-:Y:S02]  /*1c20*/  FSEL R8, R9, R0, !P0 ;  /* 0x0000000009087208 */ /* 0x000fe40004000000 */
[----:B------:R-:W-:-:S02]  /*1c30*/  SEL R7, R11, R4, P2 ;  /* 0x000000040b077207 */ /* 0x000fc40001000000 */
[----:B------:R-:W-:Y:S01]  /*1c40*/  SEL R6, R2, R5, P2 ;  /* 0x0000000502067207 */ /* 0x000fe20001000000 */
[----:B------:R-:W-:Y:S06]  /*1c50*/  BRA `(.L_x_34) ;  /* 0x0000003c00f87947 */ /* 0x000fec0003800000 */
.L_x_21:
[----:B------:R-:W2:Y:S01]  /*1c60*/  S2R R12, SR_LANEID ;  /* 0x00000000000c7919 */ /* 0x000ea20000000000 */
[----:B------:R-:W-:Y:S01]  /*1c70*/  LOP3.LUT R5, R0, 0x3e0, RZ, 0xc0, !PT ;  /* 0x000003e000057812 */ /* 0x000fe200078ec0ff */
[----:B------:R-:W-:Y:S01]  /*1c80*/  BSSY.RECONVERGENT B1, `(.L_x_47) ;  /* 0x0000026000017945 */ /* 0x000fe20003800200 */
[----:B-----5:R-:W-:Y:S02]  /*1c90*/  IMAD.MOV.U32 R14, RZ, RZ, R2 ;  /* 0x000000ffff0e7224 */ /* 0x020fe400078e0002 */
[----:B------:R-:W-:Y:S02]  /*1ca0*/  IMAD.MOV.U32 R16, RZ, RZ, R3 ;  /* 0x000000ffff107224 */ /* 0x000fe400078e0003 */
[----:B-1----:R-:W-:Y:S01]  /*1cb0*/  VIADD R6, R5, 0x20 ;  /* 0x0000002005067836 */ /* 0x002fe20000000000 */
[----:B------:R-:W-:-:S04]  /*1cc0*/  LOP3.LUT R5, RZ, R5, RZ, 0x33, !PT ;  /* 0x00000005ff057212 */ /* 0x000fc800078e33ff */
[----:B------:R-:W-:Y:S01]  /*1cd0*/  ISETP.GT.AND P0, PT, R6, UR6, PT ;  /* 0x0000000606007c0c */ /* 0x000fe2000bf04270 */
[----:B------:R-:W-:-:S05]  /*1ce0*/  VIADD R5, R5, UR6 ;  /* 0x0000000605057c36 */ /* 0x000fca0008000000 */
[----:B------:R-:W-:-:S05]  /*1cf0*/  SEL R5, R5, 0x1f, P0 ;  /* 0x0000001f05057807 */ /* 0x000fca0000000000 */
[----:B------:R1:W3:Y:S04]  /*1d00*/  SHFL.DOWN PT, R7, R4, 0x1, R5 ;  /* 0x0820000004077989 */ /* 0x0002e800000e0005 */
[----:B0-----:R1:W0:Y:S04]  /*1d10*/  SHFL.DOWN PT, R9, R2, 0x1, R5 ;  /* 0x0820000002097989 */ /* 0x00122800000e0005 */
[----:B------:R1:W4:Y:S01]  /*1d20*/  SHFL.DOWN PT, R11, R3, 0x1, R5 ;  /* 0x08200000030b7989 */ /* 0x00032200000e0005 */
[C---:B--2---:R-:W-:Y:S01]  /*1d30*/  ISETP.GE.AND P0, PT, R12.reuse, R5, PT ;  /* 0x000000050c00720c */ /* 0x044fe20003f06270 */
[C---:B------:R-:W-:Y:S01]  /*1d40*/  VIADD R6, R12.reuse, 0x2 ;  /* 0x000000020c067836 */ /* 0x040fe20000000000 */
[C---:B------:R-:W-:Y:S01]  /*1d50*/  ISETP.NE.AND P3, PT, R12.reuse, RZ, PT ;  /* 0x000000ff0c00720c */ /* 0x040fe20003f65270 */
[----:B------:R-:W-:-:S02]  /*1d60*/  VIADD R8, R12, 0x4 ;  /* 0x000000040c087836 */ /* 0x000fc40000000000 */
[----:B------:R-:W-:Y:S01]  /*1d70*/  VIADD R10, R12, 0x8 ;  /* 0x000000080c0a7836 */ /* 0x000fe20000000000 */
[-C--:B------:R-:W-:Y:S01]  /*1d80*/  ISETP.GT.AND P6, PT, R6, R5.reuse, PT ;  /* 0x000000050600720c */ /* 0x080fe20003fc4270 */
[----:B------:R-:W-:Y:S01]  /*1d90*/  IMAD.MOV.U32 R6, RZ, RZ, R4 ;  /* 0x000000ffff067224 */ /* 0x000fe200078e0004 */
[-C--:B------:R-:W-:Y:S01]  /*1da0*/  ISETP.GT.AND P4, PT, R8, R5.reuse, PT ;  /* 0x000000050800720c */ /* 0x080fe20003f84270 */
[----:B------:R-:W-:Y:S01]  /*1db0*/  VIADD R8, R12, 0x10 ;  /* 0x000000100c087836 */ /* 0x000fe20000000000 */
[----:B------:R-:W-:-:S03]  /*1dc0*/  ISETP.GT.AND P2, PT, R10, R5, PT ;  /* 0x000000050a00720c */ /* 0x000fc60003f44270 */
[----:B-1----:R-:W-:Y:S10]  /*1dd0*/  @P0 BRA `(.L_x_48) ;  /* 0x0000000000400947 */ /* 0x002ff40003800000 */
[----:B---3--:R-:W-:Y:S01]  /*1de0*/  FSETP.GEU.AND P0, PT, R4, R7, PT ;  /* 0x000000070400720b */ /* 0x008fe20003f0e000 */
        /* <DEDUP_REMOVED lines=15> */
.L_x_48:
[----:B------:R-:W-:Y:S05]  /*1ee0*/  BSYNC.RECONVERGENT B1 ;  /* 0x0000000000017941 */ /* 0x000fea0003800200 */
.L_x_47:
[----:B------:R1:W2:Y:S01]  /*1ef0*/  SHFL.DOWN PT, R3, R6, 0x2, R5 ;  /* 0x0840000006037989 */ /* 0x0002a200000e0005 */
[----:B------:R-:W-:Y:S01]  /*1f00*/  BSSY.RECONVERGENT B1, `(.L_x_49) ;  /* 0x0000018000017945 */ /* 0x000fe20003800200 */
[----:B------:R-:W-:Y:S01]  /*1f10*/  ISETP.GT.AND P5, PT, R8, R5, PT ;  /* 0x000000050800720c */ /* 0x000fe20003fa4270 */
[----:B------:R-:W-:Y:S01]  /*1f20*/  IMAD.MOV.U32 R10, RZ, RZ, R14 ;  /* 0x000000ffff0a7224 */ /* 0x000fe200078e000e */
[----:B---3--:R1:W3:Y:S01]  /*1f30*/  SHFL.DOWN PT, R7, R14, 0x2, R5 ;  /* 0x084000000e077989 */ /* 0x0082e200000e0005 */
[----:B------:R-:W-:Y:S02]  /*1f40*/  IMAD.MOV.U32 R12, RZ, RZ, R16 ;  /* 0x000000ffff0c7224 */ /* 0x000fe400078e0010 */
[----:B------:R-:W-:Y:S01]  /*1f50*/  IMAD.MOV.U32 R2, RZ, RZ, R6 ;  /* 0x000000ffff027224 */ /* 0x000fe200078e0006 */
[----:B0-----:R1:W0:Y:S01]  /*1f60*/  SHFL.DOWN PT, R9, R16, 0x2, R5 ;  /* 0x0840000010097989 */ /* 0x00122200000e0005 */
[----:B------:R-:W-:Y:S06]  /*1f70*/  @P6 BRA `(.L_x_50) ;  /* 0x0000000000406947 */ /* 0x000fec0003800000 */
[----:B--2---:R-:W-:Y:S01]  /*1f80*/  FSETP.GEU.AND P0, PT, R6, R3, PT ;  /* 0x000000030600720b */ /* 0x004fe20003f0e000 */
[----:B---3--:R-:W-:Y:S02]  /*1f90*/  IMAD.MOV.U32 R10, RZ, RZ, R7 ;  /* 0x000000ffff0a7224 */ /* 0x008fe400078e0007 */
[----:B0-----:R-:W-:Y:S02]  /*1fa0*/  IMAD.MOV.U32 R12, RZ, RZ, R9 ;  /* 0x000000ffff0c7224 */ /* 0x001fe400078e0009 */
        /* <DEDUP_REMOVED lines=13> */
.L_x_50:
[----:B------:R-:W-:Y:S05]  /*2080*/  BSYNC.RECONVERGENT B1 ;  /* 0x0000000000017941 */ /* 0x000fea0003800200 */
.L_x_49:
[----:B--2---:R2:W2:Y:S01]  /*2090*/  SHFL.DOWN PT, R3, R2, 0x4, R5 ;  /* 0x0880000002037989 */ /* 0x0044a200000e0005 */
[----:B------:R-:W-:Y:S01]  /*20a0*/  BSSY.RECONVERGENT B1, `(.L_x_51) ;  /* 0x0000017000017945 */ /* 0x000fe20003800200 */
[----:B------:R-:W-:Y:S02]  /*20b0*/  IMAD.MOV.U32 R4, RZ, RZ, R2 ;  /* 0x000000ffff047224 */ /* 0x000fe400078e0002 */
[----:B---3--:R3:W2:Y:S01]  /*20c0*/  SHFL.DOWN PT, R7, R10, 0x4, R5 ;  /* 0x088000000a077989 */ /* 0x0086a200000e0005 */
[----:B-1----:R-:W-:Y:S02]  /*20d0*/  IMAD.MOV.U32 R6, RZ, RZ, R10 ;  /* 0x000000ffff067224 */ /* 0x002fe400078e000a */
[----:B------:R-:W-:Y:S01]  /*20e0*/  IMAD.MOV.U32 R8, RZ, RZ, R12 ;  /* 0x000000ffff087224 */ /* 0x000fe200078e000c */
[----:B0-----:R3:W0:Y:S01]  /*20f0*/  SHFL.DOWN PT, R9, R12, 0x4, R5 ;  /* 0x088000000c097989 */ /* 0x00162200000e0005 */
[----:B------:R-:W-:Y:S05]  /*2100*/  @P4 BRA `(.L_x_52) ;  /* 0x0000000000404947 */ /* 0x000fea0003800000 */
[----:B--2---:R-:W-:Y:S01]  /*2110*/  FSETP.GEU.AND P0, PT, R2, R3, PT ;  /* 0x000000030200720b */ /* 0x004fe20003f0e000 */
[----:B------:R-:W-:Y:S02]  /*2120*/  IMAD.MOV.U32 R4, RZ, RZ, R3 ;  /* 0x000000ffff047224 */ /* 0x000fe400078e0003 */
[----:B------:R-:W-:Y:S02]  /*2130*/  IMAD.MOV.U32 R6, RZ, RZ, R7 ;  /* 0x000000ffff067224 */ /* 0x000fe400078e0007 */
[----:B0-----:R-:W-:-:S08]  /*2140*/  IMAD.MOV.U32 R8, RZ, RZ, R9 ;  /* 0x000000ffff087224 */ /* 0x001fd000078e0009 */
        /* <DEDUP_REMOVED lines=12> */
.L_x_52:
[----:B------:R-:W-:Y:S05]  /*2210*/  BSYNC.RECONVERGENT B1 ;  /* 0x0000000000017941 */ /* 0x000fea0003800200 */
.L_x_51:
[----:B--2---:R1:W2:Y:S01]  /*2220*/  SHFL.DOWN PT, R3, R4, 0x8, R5 ;  /* 0x0900000004037989 */ /* 0x0042a200000e0005 */
[----:B------:R-:W-:Y:S01]  /*2230*/  BSSY.RECONVERGENT B1, `(.L_x_53) ;  /* 0x0000017000017945 */ /* 0x000fe20003800200 */
[----:B------:R-:W-:Y:S02]  /*2240*/  IMAD.MOV.U32 R2, RZ, RZ, R4 ;  /* 0x000000ffff027224 */ /* 0x000fe400078e0004 */
[----:B------:R1:W1:Y:S01]  /*2250*/  SHFL.DOWN PT, R7, R6, 0x8, R5 ;  /* 0x0900000006077989 */ /* 0x00026200000e0005 */
[----:B---3--:R-:W-:Y:S02]  /*2260*/  IMAD.MOV.U32 R10, RZ, RZ, R6 ;  /* 0x000000ffff0a7224 */ /* 0x008fe400078e0006 */
[----:B------:R-:W-:Y:S01]  /*2270*/  IMAD.MOV.U32 R12, RZ, RZ, R8 ;  /* 0x000000ffff0c7224 */ /* 0x000fe200078e0008 */
[----:B0-----:R0:W3:Y:S01]  /*2280*/  SHFL.DOWN PT, R9, R8, 0x8, R5 ;  /* 0x0900000008097989 */ /* 0x0010e200000e0005 */
[----:B------:R-:W-:Y:S05]  /*2290*/  @P2 BRA `(.L_x_54) ;  /* 0x0000000000402947 */ /* 0x000fea0003800000 */
[----:B--2---:R-:W-:Y:S01]  /*22a0*/  FSETP.GEU.AND P0, PT, R4, R3, PT ;  /* 0x000000030400720b */ /* 0x004fe20003f0e000 */
[----:B------:R-:W-:Y:S02]  /*22b0*/  IMAD.MOV.U32 R2, RZ, RZ, R3 ;  /* 0x000000ffff027224 */ /* 0x000fe400078e0003 */
[----:B-1----:R-:W-:Y:S02]  /*22c0*/  IMAD.MOV.U32 R10, RZ, RZ, R7 ;  /* 0x000000ffff0a7224 */ /* 0x002fe400078e0007 */
[----:B---3--:R-:W-:-:S08]  /*22d0*/  IMAD.MOV.U32 R12, RZ, RZ, R9 ;  /* 0x000000ffff0c7224 */ /* 0x008fd000078e0009 */
        /* <DEDUP_REMOVED lines=12> */
.L_x_54:
[----:B------:R-:W-:Y:S05]  /*23a0*/  BSYNC.RECONVERGENT B1 ;  /* 0x0000000000017941 */ /* 0x000fea0003800200 */
.L_x_53:
[----:B--2---:R2:W2:Y:S01]  /*23b0*/  SHFL.DOWN PT, R3, R2, 0x10, R5 ;  /* 0x0a00000002037989 */ /* 0x0044a200000e0005 */
[----:B------:R-:W-:Y:S01]  /*23c0*/  BSSY.RECONVERGENT B1, `(.L_x_55) ;  /* 0x0000017000017945 */ /* 0x000fe20003800200 */
[----:B0-----:R-:W-:Y:S02]  /*23d0*/  IMAD.MOV.U32 R8, RZ, RZ, R2 ;  /* 0x000000ffff087224 */ /* 0x001fe400078e0002 */
[----:B---3--:R0:W3:Y:S01]  /*23e0*/  SHFL.DOWN PT, R9, R10, 0x10, R5 ;  /* 0x0a0000000a097989 */ /* 0x0080e200000e0005 */
[----:B-1----:R-:W-:Y:S02]  /*23f0*/  IMAD.MOV.U32 R7, RZ, RZ, R10 ;  /* 0x000000ffff077224 */ /* 0x002fe400078e000a */
[----:B------:R-:W-:Y:S01]  /*2400*/  IMAD.MOV.U32 R6, RZ, RZ, R12 ;  /* 0x000000ffff067224 */ /* 0x000fe200078e000c */
[----:B----4-:R0:W1:Y:S01]  /*2410*/  SHFL.DOWN PT, R11, R12, 0x10, R5 ;  /* 0x0a0000000c0b7989 */ /* 0x01006200000e0005 */
[----:B------:R-:W-:Y:S05]  /*2420*/  @P5 BRA `(.L_x_56) ;  /* 0x0000000000405947 */ /* 0x000fea0003800000 */
[----:B--2---:R-:W-:Y:S01]  /*2430*/  FSETP.GEU.AND P0, PT, R2, R3, PT ;  /* 0x000000030200720b */ /* 0x004fe20003f0e000 */
[----:B------:R-:W-:Y:S02]  /*2440*/  IMAD.MOV.U32 R8, RZ, RZ, R3 ;  /* 0x000000ffff087224 */ /* 0x000fe400078e0003 */
[----:B---3--:R-:W-:Y:S02]  /*2450*/  IMAD.MOV.U32 R7, RZ, RZ, R9 ;  /* 0x000000ffff077224 */ /* 0x008fe400078e0009 */
[----:B-1----:R-:W-:-:S08]  /*2460*/  IMAD.MOV.U32 R6, RZ, RZ, R11 ;  /* 0x000000ffff067224 */ /* 0x002fd000078e000b */
        /* <DEDUP_REMOVED lines=12> */
.L_x_56:
[----:B------:R-:W-:Y:S05]  /*2530*/  BSYNC.RECONVERGENT B1 ;  /* 0x0000000000017941 */ /* 0x000fea0003800200 */
.L_x_55:
[----:B------:R-:W-:Y:S04]  /*2540*/  BSSY.RECONVERGENT B1, `(.L_x_57) ;  /* 0x000000c000017945 */ /* 0x000fe80003800200 */
[----:B------:R-:W-:Y:S05]  /*2550*/  @P3 BRA `(.L_x_58) ;  /* 0x0000000000283947 */ /* 0x000fea0003800000 */
[----:B------:R-:W4:Y:S01]  /*2560*/  S2R R4, SR_CgaCtaId ;  /* 0x0000000000047919 */ /* 0x000f220000008800 */
[----:B--2---:R-:W-:Y:S02]  /*2570*/  MOV R3, 0x400 ;  /* 0x0000040000037802 */ /* 0x004fe40000000f00 */
[----:B------:R-:W-:-:S04]  /*2580*/  SHF.R.U32.HI R2, RZ, 0x1, R0 ;  /* 0x00000001ff027819 */ /* 0x000fc80000011600 */
[----:B------:R-:W-:Y:S02]  /*2590*/  LOP3.LUT R2, R2, 0x1f0, RZ, 0xc0, !PT ;  /* 0x000001f002027812 */ /* 0x000fe400078ec0ff */
[----:B----4-:R-:W-:-:S05]  /*25a0*/  LEA R3, R4, R3, 0x18 ;  /* 0x0000000304037211 */ /* 0x010fca00078ec0ff */
[----:B0-----:R-:W-:Y:S02]  /*25b0*/  IMAD.IADD R5, R2, 0x1, R3 ;  /* 0x0000000102057824 */ /* 0x001fe400078e0203 */
[----:B------:R-:W-:Y:S02]  /*25c0*/  IMAD.MOV.U32 R2, RZ, RZ, R7 ;  /* 0x000000ffff027224 */ /* 0x000fe400078e0007 */
[----:B------:R-:W-:Y:S01]  /*25d0*/  IMAD.MOV.U32 R3, RZ, RZ, R6 ;  /* 0x000000ffff037224 */ /* 0x000fe200078e0006 */
[----:B------:R4:W-:Y:S04]  /*25e0*/  STS [R5+0x8], R8 ;  /* 0x0000080805007388 */ /* 0x0009e80000000800 */
[----:B------:R4:W-:Y:S02]  /*25f0*/  STS.64 [R5+0x10], R2 ;  /* 0x0000100205007388 */ /* 0x0009e40000000a00 */
.L_x_58:
[----:B------:R-:W-:Y:S05]  /*2600*/  BSYNC.RECONVERGENT B1 ;  /* 0x0000000000017941 */ /* 0x000fea0003800200 */
.L_x_57:
[----:B------:R-:W-:Y:S01]  /*2610*/  BAR.SYNC.DEFER_BLOCKING 0x0 ;  /* 0x0000000000007b1d */ /* 0x000fe20000010000 */
[----:B------:R-:W-:-:S13]  /*2620*/  ISETP.NE.AND P1, PT, R0, RZ, PT ;  /* 0x000000ff0000720c */ /* 0x000fda0003f25270 */
[----:B------:R-:W-:Y:S05]  /*2630*/  @P1 BRA `(.L_x_34) ;  /* 0x0000003400801947 */ /* 0x000fea0003800000 */
[----:B------:R-:W-:Y:S01]  /*2640*/  UISETP.GE.AND UP0, UPT, UR6, 0x21, UPT ;  /* 0x000000210600788c */ /* 0x000fe2000bf06270 */
[----:B------:R-:W-:Y:S02]  /*2650*/  IMAD.MOV.U32 R0, RZ, RZ, R8 ;  /* 0x000000ffff007224 */ /* 0x000fe400078e0008 */
[----:B---3--:R-:W-:Y:S02]  /*2660*/  IMAD.MOV.U32 R9, RZ, RZ, R7 ;  /* 0x000000ffff097224 */ /* 0x008fe400078e0007 */
[----:B0-----:R-:W-:-:S04]  /*2670*/  IMAD.MOV.U32 R10, RZ, RZ, R6 ;  /* 0x000000ffff0a7224 */ /* 0x001fc800078e0006 */
[----:B------:R-:W-:Y:S05]  /*2680*/  BRA.U !UP0, `(.L_x_59) ;  /* 0x00000001085c7547 */ /* 0x000fea000b800000 */
[----:B------:R-:W0:Y:S01]  /*2690*/  S2UR UR5, SR_CgaCtaId ;  /* 0x00000000000579c3 */ /* 0x000e220000008800 */
[----:B------:R-:W-:Y:S01]  /*26a0*/  UMOV UR4, 0x400 ;  /* 0x0000040000047882 */ /* 0x000fe20000000000 */
[----:B------:R-:W-:Y:S01]  /*26b0*/  BSSY.RECONVERGENT B1, `(.L_x_59) ;  /* 0x0000014000017945 */ /* 0x000fe20003800200 */
[----:B0-----:R-:W-:-:S09]  /*26c0*/  ULEA UR4, UR5, UR4, 0x18 ;  /* 0x0000000405047291 */ /* 0x001fd2000f8ec0ff */
[----:B--2-4-:R-:W0:Y:S04]  /*26d0*/  LDS R3, [UR4+0x18] ;  /* 0x00001804ff037984 */ /* 0x014e280008000800 */
[----:B------:R-:W2:Y:S01]  /*26e0*/  LDS.64 R4, [UR4+0x20] ;  /* 0x00002004ff047984 */ /* 0x000ea20008000a00 */
[----:B0-----:R-:W-:Y:S01]  /*26f0*/  FSETP.GEU.AND P0, PT, R8, R3, PT ;  /* 0x000000030800720b */ /* 0x001fe20003f0e000 */
[----:B------:R-:W-:Y:S02]  /*2700*/  IMAD.MOV.U32 R0, RZ, RZ, R3 ;  /* 0x000000ffff007224 */ /* 0x000fe400078e0003 */
[----:B--2---:R-:W-:Y:S02]  /*2710*/  IMAD.MOV.U32 R9, RZ, RZ, R4 ;  /* 0x000000ffff097224 */ /* 0x004fe400078e0004 */
[----:B------:R-:W-:-:S08]  /*2720*/  IMAD.MOV.U32 R10, RZ, RZ, R5 ;  /* 0x000000ffff0a7224 */ /* 0x000fd000078e0005 */
        /* <DEDUP_REMOVED lines=12> */
.L_x_60:
[----:B------:R-:W-:Y:S05]  /*27f0*/  BSYNC.RECONVERGENT B1 ;  /* 0x0000000000017941 */ /* 0x000fea0003800200 */
.L_x_59:
[----:B------:R-:W-:Y:S01]  /*2800*/  UISETP.GE.AND UP0, UPT, UR6, 0x41, UPT ;  /* 0x000000410600788c */ /* 0x000fe2000bf06270 */
[----:B--2-4-:R-:W-:Y:S02]  /*2810*/  IMAD.MOV.U32 R2, RZ, RZ, R0 ;  /* 0x000000ffff027224 */ /* 0x014fe400078e0000 */
[----:B------:R-:W-:Y:S02]  /*2820*/  IMAD.MOV.U32 R5, RZ, RZ, R9 ;  /* 0x000000ffff057224 */ /* 0x000fe400078e0009 */
[----:B------:R-:W-:-:S04]  /*2830*/  IMAD.MOV.U32 R4, RZ, RZ, R10 ;  /* 0x000000ffff047224 */ /* 0x000fc800078e000a */
[----:B------:R-:W-:Y:S05]  /*2840*/  BRA.U !UP0, `(.L_x_61) ;  /* 0x00000001085c7547 */ /* 0x000fea000b800000 */
[----:B------:R-:W0:Y:S01]  /*2850*/  S2UR UR5, SR_CgaCtaId ;  /* 0x00000000000579c3 */ /* 0x000e220000008800 */
[----:B------:R-:W-:Y:S01]  /*2860*/  UMOV UR4, 0x400 ;  /* 0x0000040000047882 */ /* 0x000fe20000000000 */
[----:B------:R-:W-:Y:S01]  /*2870*/  BSSY.RECONVERGENT B1, `(.L_x_61) ;  /* 0x0000014000017945 */ /* 0x000fe20003800200 */
[----:B0-----:R-:W-:-:S09]  /*2880*/  ULEA UR4, UR5, UR4, 0x18 ;  /* 0x0000000405047291 */ /* 0x001fd2000f8ec0ff */
[----:B------:R-:W0:Y:S04]  /*2890*/  LDS R3, [UR4+0x28] ;  /* 0x00002804ff037984 */ /* 0x000e280008000800 */
        /* <DEDUP_REMOVED lines=17> */
.L_x_62:
[----:B------:R-:W-:Y:S05]  /*29b0*/  BSYNC.RECONVERGENT B1 ;  /* 0x0000000000017941 */ /* 0x000fea0003800200 */
.L_x_61:
[----:B------:R-:W-:Y:S01]  /*29c0*/  UISETP.GE.AND UP0, UPT, UR6, 0x61, UPT ;  /* 0x000000610600788c */ /* 0x000fe2000bf06270 */
[----:B------:R-:W-:Y:S02]  /*29d0*/  IMAD.MOV.U32 R0, RZ, RZ, R2 ;  /* 0x000000ffff007224 */ /* 0x000fe400078e0002 */
        /* <DEDUP_REMOVED lines=25> */
.L_x_64:
[----:B------:R-:W-:Y:S05]  /*2b70*/  BSYNC.RECONVERGENT B1 ;  /* 0x0000000000017941 */ /* 0x000fea0003800200 */
.L_x_63:
        /* <DEDUP_REMOVED lines=27> */
.L_x_66:
[----:B------:R-:W-:Y:S05]  /*2d30*/  BSYNC.RECONVERGENT B1 ;  /* 0x0000000000017941 */ /* 0x000fea0003800200 */
.L_x_65:
        /* <DEDUP_REMOVED lines=27> */
.L_x_68:
[----:B------:R-:W-:Y:S05]  /*2ef0*/  BSYNC.RECONVERGENT B1 ;  /* 0x0000000000017941 */ /* 0x000fea0003800200 */
.L_x_67:
        /* <DEDUP_REMOVED lines=27> */
.L_x_70:
[----:B------:R-:W-:Y:S05]  /*30b0*/  BSYNC.RECONVERGENT B1 ;  /* 0x0000000000017941 */ /* 0x000fea0003800200 */
.L_x_69:
[----:B------:R-:W-:Y:S01]  /*30c0*/  UISETP.GE.AND UP0, UPT, UR6, 0xe1, UPT ;  /* 0x000000e10600788c */ /* 0x000fe2000bf06270 */
[----:B------:R-:W-:Y:S02]  /*30d0*/  IMAD.MOV.U32 R8, RZ, RZ, R2 ;  /* 0x000000ffff087224 */ /* 0x000fe400078e0002 */
[----:B------:R-:W-:Y:S02]  /*30e0*/  IMAD.MOV.U32 R7, RZ, RZ, R5 ;  /* 0x000000ffff077224 */ /* 0x000fe400078e0005 */
[----:B------:R-:W-:-:S04]  /*30f0*/  IMAD.MOV.U32 R6, RZ, RZ, R4 ;  /* 0x000000ffff067224 */ /* 0x000fc800078e0004 */
[----:B------:R-:W-:Y:S05]  /*3100*/  BRA.U !UP0, `(.L_x_34) ;  /* 0x0000002908cc7547 */ /* 0x000fea000b800000 */
[----:B------:R-:W0:Y:S01]  /*3110*/  S2UR UR5, SR_CgaCtaId ;  /* 0x00000000000579c3 */ /* 0x000e220000008800 */
[----:B------:R-:W-:Y:S02]  /*3120*/  UMOV UR4, 0x400 ;  /* 0x0000040000047882 */ /* 0x000fe40000000000 */
[----:B0-----:R-:W-:-:S09]  /*3130*/  ULEA UR4, UR5, UR4, 0x18 ;  /* 0x0000000405047291 */ /* 0x001fd2000f8ec0ff */
[----:B------:R-:W0:Y:S04]  /*3140*/  LDS R3, [UR4+0x78] ;  /* 0x00007804ff037984 */ /* 0x000e280008000800 */
[----:B-1----:R-:W1:Y:S01]  /*3150*/  LDS.64 R10, [UR4+0x80] ;  /* 0x00008004ff0a7984 */ /* 0x002e620008000a00 */
[----:B0-----:R-:W-:Y:S01]  /*3160*/  FSETP.GEU.AND P0, PT, R2, R3, PT ;  /* 0x000000030200720b */ /* 0x001fe20003f0e000 */
[----:B------:R-:W-:Y:S02]  /*3170*/  IMAD.MOV.U32 R8, RZ, RZ, R3 ;  /* 0x000000ffff087224 */ /* 0x000fe400078e0003 */
[----:B-1----:R-:W-:Y:S02]  /*3180*/  IMAD.MOV.U32 R7, RZ, RZ, R10 ;  /* 0x000000ffff077224 */ /* 0x002fe400078e000a */
        /* <DEDUP_REMOVED lines=8> */
[CC--:B------:R-:W-:Y:S02]  /*3210*/  ISETP.LT.U32.AND P2, PT, R5.reuse, R10.reuse, PT ;  /* 0x0000000a0500720c */ /* 0x0c0fe40003f41070 */
[CC--:B------:R-:W-:Y:S02]  /*3220*/  ISETP.GE.AND.EX P0, PT, R4.reuse, R11.reuse, PT, P0 ;  /* 0x0000000b0400720c */ /* 0x0c0fe40003f06300 */
[----:B------:R-:W-:Y:S02]  /*3230*/  ISETP.LT.AND.EX P2, PT, R4, R11, PT, P2 ;  /* 0x0000000b0400720c */ /* 0x000fe40003f41320 */
[----:B------:R-:W-:Y:S02]  /*3240*/  FSEL R8, R2, R3, !P0 ;  /* 0x0000000302087208 */ /* 0x000fe40004000000 */
[----:B------:R-:W-:-:S02]  /*3250*/  SEL R7, R5, R10, P2 ;  /* 0x0000000a05077207 */ /* 0x000fc40001000000 */
[----:B------:R-:W-:Y:S01]  /*3260*/  SEL R6, R4, R11, P2 ;  /* 0x0000000b04067207 */ /* 0x000fe20001000000 */
[----:B------:R-:W-:Y:S06]  /*3270*/  BRA `(.L_x_34) ;  /* 0x0000002800707947 */ /* 0x000fec0003800000 */
.L_x_2:
[----:B------:R-:W1:Y:S01]  /*3280*/  S2R R0, SR_TID.X ;  /* 0x0000000000007919 */ /* 0x000e620000002100 */
[----:B------:R-:W1:Y:S02]  /*3290*/  LDC.64 R2, c[0x0][0x380] ;  /* 0x0000e000ff027b82 */ /* 0x000e640000000a00 */
[----:B-1----:R-:W-:-:S05]  /*32a0*/  IMAD.WIDE.U32 R2, R0, 0x10, R2 ;  /* 0x0000001000027825 */ /* 0x002fca00078e0002 */
[----:B0-----:R-:W2:Y:S04]  /*32b0*/  LDG.E.CONSTANT R11, desc[UR10][R2.64] ;  /* 0x0000000a020b7981 */ /* 0x001ea8000c1e9900 */
[----:B------:R-:W2:Y:S04]  /*32c0*/  LDG.E.CONSTANT R6, desc[UR10][R2.64+0x1000] ;  /* 0x0010000a02067981 */ /* 0x000ea8000c1e9900 */
[----:B------:R-:W3:Y:S04]  /*32d0*/  LDG.E.64.CONSTANT R4, desc[UR10][R2.64+0x8] ;  /* 0x0000080a02047981 */ /* 0x000ee8000c1e9b00 */
[----:B------:R-:W3:Y:S04]  /*32e0*/  LDG.E.64.CONSTANT R16, desc[UR10][R2.64+0x1008] ;  /* 0x0010080a02107981 */ /* 0x000ee8000c1e9b00 */
[----:B------:R-:W4:Y:S04]  /*32f0*/  LDG.E.CONSTANT R7, desc[UR10][R2.64+0x2000] ;  /* 0x0020000a02077981 */ /* 0x000f28000c1e9900 */
[----:B------:R-:W5:Y:S04]  /*3300*/  LDG.E.64.CONSTANT R14, desc[UR10][R2.64+0x2008] ;  /* 0x0020080a020e7981 */ /* 0x000f68000c1e9b00 */
[----:B------:R-:W5:Y:S04]  /*3310*/  LDG.E.CONSTANT R10, desc[UR10][R2.64+0x3000] ;  /* 0x0030000a020a7981 */ /* 0x000f68000c1e9900 */
[----:B------:R-:W5:Y:S04]  /*3320*/  LDG.E.64.CONSTANT R12, desc[UR10][R2.64+0x3008] ;  /* 0x0030080a020c7981 */ /* 0x000f68000c1e9b00 */
[----:B------:R-:W5:Y:S04]  /*3330*/  LDG.E.CONSTANT R26, desc[UR10][R2.64+0x4000] ;  /* 0x0040000a021a7981 */ /* 0x000f68000c1e9900 */
[----:B------:R0:W5:Y:S01]  /*3340*/  LDG.E.64.CONSTANT R8, desc[UR10][R2.64+0x4008] ;  /* 0x0040080a02087981 */ /* 0x000162000c1e9b00 */
[----:B------:R-:W-:Y:S01]  /*3350*/  UISETP.GE.U32.AND UP0, UPT, UR8, 0xa00, UPT ;  /* 0x00000a000800788c */ /* 0x000fe2000bf06070 */
[----:B0-----:R-:W-:-:S02]  /*3360*/  IMAD.MOV.U32 R3, RZ, RZ, 0x500 ;  /* 0x00000500ff037424 */ /* 0x001fc400078e00ff */
[----:B------:R-:W-:Y:S01]  /*3370*/  IMAD.MOV.U32 R2, RZ, RZ, RZ ;  /* 0x000000ffff027224 */ /* 0x000fe200078e00ff */
[----:B--2---:R-:W-:-:S13]  /*3380*/  FSETP.GEU.AND P1, PT, R11, R6, PT ;  /* 0x000000060b00720b */ /* 0x004fda0003f2e000 */
[----:B---3--:R-:W-:-:S04]  /*3390*/  @P1 ISETP.GE.U32.AND P0, PT, R4, R16, PT ;  /* 0x000000100400120c */ /* 0x008fc80003f06070 */
[----:B------:R-:W-:-:S04]  /*33a0*/  @P1 ISETP.GE.AND.EX P0, PT, R5, R17, PT, P0 ;  /* 0x000000110500120c */ /* 0x000fc80003f06300 */
[----:B------:R-:W-:-:S04]  /*33b0*/  @P1 FSETP.LT.OR P0, PT, R6, R11, !P0 ;  /* 0x0000000b0600120b */ /* 0x000fc80004701400 */
[----:B------:R-:W-:Y:S02]  /*33c0*/  @P1 FSEL R6, R11, R6, P0 ;  /* 0x000000060b061208 */ /* 0x000fe40000000000 */
[----:B------:R-:W-:Y:S02]  /*33d0*/  @P1 SEL R16, R4, R16, P0 ;  /* 0x0000001004101207 */ /* 0x000fe40000000000 */
[----:B----4-:R-:W-:Y:S02]  /*33e0*/  FSETP.GEU.AND P2, PT, R6, R7, PT ;  /* 0x000000070600720b */ /* 0x010fe40003f4e000 */
[----:B------:R-:W-:-:S11]  /*33f0*/  @P1 SEL R17, R5, R17, P0 ;  /* 0x0000001105111207 */ /* 0x000fd60000000000 */
[----:B-----5:R-:W-:-:S04]  /*3400*/  @P2 ISETP.GE.U32.AND P0, PT, R16, R14, PT ;  /* 0x0000000e1000220c */ /* 0x020fc80003f06070 */
[----:B------:R-:W-:-:S04]  /*3410*/  @P2 ISETP.GE.AND.EX P0, PT, R17, R15, PT, P0 ;  /* 0x0000000f1100220c */ /* 0x000fc80003f06300 */
[----:B------:R-:W-:-:S04]  /*3420*/  @P2 FSETP.LT.OR P0, PT, R7, R6, !P0 ;  /* 0x000000060700220b */ /* 0x000fc80004701400 */
[----:B------:R-:W-:Y:S02]  /*3430*/  @P2 FSEL R7, R6, R7, P0 ;  /* 0x0000000706072208 */ /* 0x000fe40000000000 */
[----:B------:R-:W-:Y:S02]  /*3440*/  @P2 SEL R14, R16, R14, P0 ;  /* 0x0000000e100e2207 */ /* 0x000fe40000000000 */
[----:B------:R-:W-:Y:S02]  /*3450*/  FSETP.GEU.AND P1, PT, R7, R10, PT ;  /* 0x0000000a0700720b */ /* 0x000fe40003f2e000 */
[----:B------:R-:W-:-:S11]  /*3460*/  @P2 SEL R15, R17, R15, P0 ;  /* 0x0000000f110f2207 */ /* 0x000fd60000000000 */
[----:B------:R-:W-:-:S04]  /*3470*/  @P1 ISETP.GE.U32.AND P0, PT, R14, R12, PT ;  /* 0x0000000c0e00120c */ /* 0x000fc80003f06070 */
        /* <DEDUP_REMOVED lines=11> */
[----:B------:R-:W-:Y:S01]  /*3530*/  @P2 SEL R9, R13, R9, P0 ;  /* 0x000000090d092207 */ /* 0x000fe20000000000 */
[----:B------:R-:W-:Y:S06]  /*3540*/  BRA.U !UP0, `(.L_x_71) ;  /* 0x0000000908dc7547 */ /* 0x000fec000b800000 */
[----:B------:R-:W-:Y:S01]  /*3550*/  UIADD3 UR9, UP0, UPT, UR8, -0xa00, URZ ;  /* 0xfffff60008097890 */ /* 0x000fe2000ff1e0ff */
[----:B------:R-:W-:Y:S02]  /*3560*/  IMAD.MOV.U32 R3, RZ, RZ, 0x500 ;  /* 0x00000500ff037424 */ /* 0x000fe400078e00ff */
[----:B------:R-:W-:Y:S01]  /*3570*/  IMAD.MOV.U32 R2, RZ, RZ, RZ ;  /* 0x000000ffff027224 */ /* 0x000fe200078e00ff */
[----:B------:R-:W-:Y:S02]  /*3580*/  ULEA.HI.X.SX32 UR8, UR8, 0xffffffff, 0x1, UP0 ;  /* 0xffffffff08087891 */ /* 0x000fe400080f0eff */
[----:B------:R-:W-:Y:S02]  /*3590*/  UIMAD.WIDE.U32 UR12, UR9, -0x33333333, URZ ;  /* 0xcccccccd090c78a5 */ /* 0x000fe4000f8e00ff */
[----:B------:R-:W-:Y:S02]  /*35a0*/  UIMAD.WIDE.U32 UR4, UR8, -0x33333333, URZ ;  /* 0xcccccccd080478a5 */ /* 0x000fe4000f8e00ff */
[----:B------:R-:W-:-:S02]  /*35b0*/  UISETP.GE.U32.AND UP1, UPT, UR9, 0x500, UPT ;  /* 0x000005000900788c */ /* 0x000fc4000bf26070 */
[----:B------:R-:W-:Y:S02]  /*35c0*/  UIMAD.WIDE.U32 UR4, UP0, UR9, -0x33333334, UR4 ;  /* 0xcccccccc090478a5 */ /* 0x000fe4000f800004 */
[----:B------:R-:W-:Y:S02]  /*35d0*/  UISETP.GE.U32.AND.EX UP1, UPT, UR8, URZ, UPT, UP1 ;  /* 0x000000ff0800728c */ /* 0x000fe4000bf26110 */
[----:B------:R-:W-:Y:S02]  /*35e0*/  UIADD3.X UR7, UPT, UPT, URZ, URZ, URZ, UP0, !UPT ;  /* 0x000000ffff077290 */ /* 0x000fe400087fe4ff */
[----:B------:R-:W-:Y:S01]  /*35f0*/  UIADD3 URZ, UP0, UPT, UR13, UR4, URZ ;  /* 0x000000040dff7290 */ /* 0x000fe2000ff1e0ff */
[----:B------:R-:W-:-:S03]  /*3600*/  UMOV UR6, UR5 ;  /* 0x0000000500067c82 */ /* 0x000fc60008000000 */
[----:B------:R-:W-:-:S04]  /*3610*/  UIMAD.WIDE.U32.X UR4, UR8, -0x33333334, UR6, UP0 ;  /* 0xcccccccc080478a5 */ /* 0x000fc800080e0406 */
[----:B------:R-:W-:-:S04]  /*3620*/  USHF.R.U64 UR6, UR4, 0xa, UR5 ;  /* 0x0000000a04067899 */ /* 0x000fc80008001205 */
[----:B------:R-:W-:-:S04]  /*3630*/  ULOP3.LUT UR7, UR6, 0x1, URZ, 0xc0, !UPT ;  /* 0x0000000106077892 */ /* 0x000fc8000f8ec0ff */
[----:B------:R-:W-:-:S04]  /*3640*/  UISETP.NE.U32.AND UP0, UPT, UR7, 0x1, UPT ;  /* 0x000000010700788c */ /* 0x000fc8000bf05070 */
[----:B------:R-:W-:Y:S01]  /*3650*/  UISETP.NE.U32.AND.EX UP0, UPT, URZ, URZ, UPT, UP0 ;  /* 0x000000ffff00728c */ /* 0x000fe2000bf05100 */
[----:B------:R-:W-:Y:S10]  /*3660*/  BRA.U !UP1, `(.L_x_72) ;  /* 0x0000000509b87547 */ /* 0x000ff4000b800000 */
[----:B------:R-:W0:Y:S01]  /*3670*/  LDCU.64 UR8, c[0x0][0x380] ;  /* 0x00007000ff0877ac */ /* 0x000e220008000a00 */
[----:B------:R-:W-:Y:S02]  /*3680*/  IMAD.MOV.U32 R3, RZ, RZ, 0x500 ;  /* 0x00000500ff037424 */ /* 0x000fe400078e00ff */
[----:B------:R-:W-:Y:S01]  /*3690*/  IMAD.MOV.U32 R2, RZ, RZ, RZ ;  /* 0x000000ffff027224 */ /* 0x000fe200078e00ff */
[----:B------:R-:W-:-:S04]  /*36a0*/  UIADD3 UR4, UP1, UPT, UR6, 0x1, URZ ;  /* 0x0000000106047890 */ /* 0x000fc8000ff3e0ff */
[----:B------:R-:W-:Y:S02]  /*36b0*/  ULEA.HI.X UR5, UR5, URZ, URZ, 0x16, UP1 ;  /* 0x000000ff05057291 */ /* 0x000fe400088fb4ff */
[----:B------:R-:W-:Y:S02]  /*36c0*/  ULOP3.LUT UR4, UR4, 0xfffffffe, URZ, 0xc0, !UPT ;  /* 0xfffffffe04047892 */ /* 0x000fe4000f8ec0ff */
[----:B------:R-:W-:Y:S01]  /*36d0*/  ULOP3.LUT UR5, UR5, 0x7fffff, URZ, 0xc0, !UPT ;  /* 0x007fffff05057892 */ /* 0x000fe2000f8ec0ff */
[----:B0-----:R-:W-:-:S04]  /*36e0*/  LEA R28, P0, R0, UR8, 0x4 ;  /* 0x00000008001c7c11 */ /* 0x001fc8000f8020ff */
[----:B------:R-:W-:Y:S02]  /*36f0*/  IADD3 R28, P1, PT, R28, 0xe008, RZ ;  /* 0x0000e0081c1c7810 */ /* 0x000fe40007f3e0ff */
[----:B------:R-:W-:-:S05]  /*3700*/  LEA.HI.X R29, R0, UR9, RZ, 0x4, P0 ;  /* 0x00000009001d7c11 */ /* 0x000fca00080f24ff */
[----:B------:R-:W-:-:S07]  /*3710*/  IMAD.X R29, RZ, RZ, R29, P1 ;  /* 0x000000ffff1d7224 */ /* 0x000fce00008e061d */
.L_x_73:
[----:B------:R-:W2:Y:S04]  /*3720*/  LDG.E.CONSTANT R25, desc[UR10][R28.64+-0x9008] ;  /* 0xff6ff80a1c197981 */ /* 0x000ea8000c1e9900 */
[----:B------:R-:W3:Y:S04]  /*3730*/  LDG.E.64.CONSTANT R22, desc[UR10][R28.64+-0x9000] ;  /* 0xff70000a1c167981 */ /* 0x000ee8000c1e9b00 */
[----:B------:R-:W4:Y:S04]  /*3740*/  LDG.E.CONSTANT R27, desc[UR10][R28.64+-0x8008] ;  /* 0xff7ff80a1c1b7981 */ /* 0x000f28000c1e9900 */
[----:B------:R-:W5:Y:S04]  /*3750*/  LDG.E.64.CONSTANT R10, desc[UR10][R28.64+-0x8000] ;  /* 0xff80000a1c0a7981 */ /* 0x000f68000c1e9b00 */
[----:B------:R-:W5:Y:S04]  /*3760*/  LDG.E.CONSTANT R4, desc[UR10][R28.64+-0x7008] ;  /* 0xff8ff80a1c047981 */ /* 0x000f68000c1e9900 */
        /* <DEDUP_REMOVED lines=8> */
[----:B------:R-:W5:Y:S01]  /*37f0*/  LDG.E.64.CONSTANT R20, desc[UR10][R28.64+-0x3000] ;  /* 0xffd0000a1c147981 */ /* 0x000f62000c1e9b00 */
[----:B--2---:R-:W-:-:S13]  /*3800*/  FSETP.GEU.AND P1, PT, R26, R25, PT ;  /* 0x000000191a00720b */ /* 0x004fda0003f2e000 */
[----:B---3--:R-:W-:-:S04]  /*3810*/  @P1 ISETP.GE.U32.AND P0, PT, R8, R22, PT ;  /* 0x000000160800120c */ /* 0x008fc80003f06070 */
[----:B------:R-:W-:-:S04]  /*3820*/  @P1 ISETP.GE.AND.EX P0, PT, R9, R23, PT, P0 ;  /* 0x000000170900120c */ /* 0x000fc80003f06300 */
[----:B------:R-:W-:-:S04]  /*3830*/  @P1 FSETP.LT.OR P0, PT, R25, R26, !P0 ;  /* 0x0000001a1900120b */ /* 0x000fc80004701400 */
[----:B------:R-:W-:Y:S02]  /*3840*/  @P1 FSEL R25, R26, R25, P0 ;  /* 0x000000191a191208 */ /* 0x000fe40000000000 */
[----:B------:R-:W-:Y:S01]  /*3850*/  @P1 SEL R22, R8, R22, P0 ;  /* 0x0000001608161207 */ /* 0x000fe20000000000 */
[----:B------:R-:W2:Y:S01]  /*3860*/  LDG.E.CONSTANT R26, desc[UR10][R28.64+-0x8] ;  /* 0xfffff80a1c1a7981 */ /* 0x000ea2000c1e9900 */
[----:B----4-:R-:W-:Y:S02]  /*3870*/  FSETP.GEU.AND P2, PT, R25, R27, PT ;  /* 0x0000001b1900720b */ /* 0x010fe40003f4e000 */
[----:B------:R-:W-:Y:S02]  /*3880*/  @P1 SEL R23, R9, R23, P0 ;  /* 0x0000001709171207 */ /* 0x000fe40000000000 */
[----:B------:R0:W3:Y:S09]  /*3890*/  LDG.E.64.CONSTANT R8, desc[UR10][R28.64] ;  /* 0x0000000a1c087981 */ /* 0x0000f2000c1e9b00 */
[----:B-----5:R-:W-:-:S04]  /*38a0*/  @P2 ISETP.GE.U32.AND P0, PT, R22, R10, PT ;  /* 0x0000000a1600220c */ /* 0x020fc80003f06070 */
[----:B------:R-:W-:-:S04]  /*38b0*/  @P2 ISETP.GE.AND.EX P0, PT, R23, R11, PT, P0 ;  /* 0x0000000b1700220c */ /* 0x000fc80003f06300 */
[----:B------:R-:W-:-:S04]  /*38c0*/  @P2 FSETP.LT.OR P0, PT, R27, R25, !P0 ;  /* 0x000000191b00220b */ /* 0x000fc80004701400 */
[----:B------:R-:W-:Y:S02]  /*38d0*/  @P2 FSEL R27, R25, R27, P0 ;  /* 0x0000001b191b2208 */ /* 0x000fe40000000000 */
[----:B------:R-:W4:Y:S02]  /*38e0*/  LDG.E.CONSTANT R25, desc[UR10][R28.64+-0x2008] ;  /* 0xffdff80a1c197981 */ /* 0x000f24000c1e9900 */
[----:B------:R-:W-:Y:S02]  /*38f0*/  FSETP.GEU.AND P1, PT, R27, R4, PT ;  /* 0x000000041b00720b */ /* 0x000fe40003f2e000 */
[----:B------:R-:W-:Y:S02]  /*3900*/  @P2 SEL R10, R22, R10, P0 ;  /* 0x0000000a160a2207 */ /* 0x000fe40000000000 */
[----:B------:R-:W-:Y:S02]  /*3910*/  @P2 SEL R11, R23, R11, P0 ;  /* 0x0000000b170b2207 */ /* 0x000fe40000000000 */
[----:B------:R-:W5:Y:S07]  /*3920*/  LDG.E.64.CONSTANT R22, desc[UR10][R28.64+-0x2000] ;  /* 0xffe0000a1c167981 */ /* 0x000f6e000c1e9b00 */
[----:B------:R-:W-:-:S04]  /*3930*/  @P1 ISETP.GE.U32.AND P0, PT, R10, R12, PT ;  /* 0x0000000c0a00120c */ /* 0x000fc80003f06070 */
[----:B------:R-:W-:-:S04]  /*3940*/  @P1 ISETP.GE.AND.EX P0, PT, R11, R13, PT, P0 ;  /* 0x0000000d0b00120c */ /* 0x000fc80003f06300 */
[----:B------:R-:W-:-:S04]  /*3950*/  @P1 FSETP.LT.OR P0, PT, R4, R27, !P0 ;  /* 0x0000001b0400120b */ /* 0x000fc80004701400 */
[----:B------:R-:W-:Y:S02]  /*3960*/  @P1 FSEL R4, R27, R4, P0 ;  /* 0x000000041b041208 */ /* 0x000fe40000000000 */
[----:B------:R-:W2:Y:S01]  /*3970*/  LDG.E.CONSTANT R27, desc[UR10][R28.64+-0x1008] ;  /* 0xffeff80a1c1b7981 */ /* 0x000ea2000c1e9900 */
[----:B------:R-:W-:Y:S02]  /*3980*/  @P1 SEL R12, R10, R12, P0 ;  /* 0x0000000c0a0c1207 */ /* 0x000fe40000000000 */
[----:B------:R-:W-:Y:S02]  /*3990*/  @P1 SEL R13, R11, R13, P0 ;  /* 0x0000000d0b0d1207 */ /* 0x000fe40000000000 */
[----:B------:R-:W3:Y:S01]  /*39a0*/  LDG.E.64.CONSTANT R10, desc[UR10][R28.64+-0x1000] ;  /* 0xfff0000a1c0a7981 */ /* 0x000ee2000c1e9b00 */
[----:B------:R-:W-:-:S13]  /*39b0*/  FSETP.GEU.AND P2, PT, R4, R5, PT ;  /* 0x000000050400720b */ /* 0x000fda0003f4e000 */
[----:B------:R-:W-:-:S04]  /*39c0*/  @P2 ISETP.GE.U32.AND P0, PT, R12, R14, PT ;  /* 0x0000000e0c00220c */ /* 0x000fc80003f06070 */
[----:B------:R-:W-:-:S04]  /*39d0*/  @P2 ISETP.GE.AND.EX P0, PT, R13, R15, PT, P0 ;  /* 0x0000000f0d00220c */ /* 0x000fc80003f06300 */
[----:B------:R-:W-:-:S04]  /*39e0*/  @P2 FSETP.LT.OR P0, PT, R5, R4, !P0 ;  /* 0x000000040500220b */ /* 0x000fc80004701400 */
[----:B------:R-:W-:-:S04]  /*39f0*/  @P2 FSEL R5, R4, R5, P0 ;  /* 0x0000000504052208 */ /* 0x000fc80000000000 */
[----:B------:R-:W-:Y:S02]  /*3a00*/  FSETP.GEU.AND P1, PT, R5, R6, PT ;  /* 0x000000060500720b */ /* 0x000fe40003f2e000 */
[----:B------:R-:W-:Y:S02]  /*3a10*/  @P2 SEL R14, R12, R14, P0 ;  /* 0x0000000e0c0e2207 */ /* 0x000fe40000000000 */
[----:B------:R-:W-:-:S09]  /*3a20*/  @P2 SEL R15, R13, R15, P0 ;  /* 0x0000000f0d0f2207 */ /* 0x000fd20000000000 */
        /* <DEDUP_REMOVED lines=17> */
[----:B------:R-:W-:Y:S02]  /*3b40*/  @P1 FSEL R24, R7, R24, P0 ;  /* 0x0000001807181208 */ /* 0x000fe40000000000 */
[----:B------:R-:W-:Y:S02]  /*3b50*/  @P1 SEL R20, R18, R20, P0 ;  /* 0x0000001412141207 */ /* 0x000fe40000000000 */
[----:B------:R-:W-:Y:S01]  /*3b60*/  @P1 SEL R21, R19, R21, P0 ;  /* 0x0000001513151207 */ /* 0x000fe20000000000 */
[----:B------:R-:W-:-:S04]  /*3b70*/  UIADD3 UR4, UP1, UPT, UR4, -0x2, URZ ;  /* 0xfffffffe04047890 */ /* 0x000fc8000ff3e0ff */
[----:B------:R-:W-:Y:S02]  /*3b80*/  UIADD3.X UR5, UPT, UPT, UR5, -0x1, URZ, UP1, !UPT ;  /* 0xffffffff05057890 */ /* 0x000fe40008ffe4ff */
[----:B------:R-:W-:-:S04]  /*3b90*/  UISETP.NE.U32.AND UP1, UPT, UR4, URZ, UPT ;  /* 0x000000ff0400728c */ /* 0x000fc8000bf25070 */
[----:B------:R-:W-:Y:S01]  /*3ba0*/  UISETP.NE.AND.EX UP1, UPT, UR5, URZ, UPT, UP1 ;  /* 0x000000ff0500728c */ /* 0x000fe2000bf25310 */
[----:B----4-:R-:W-:-:S13]  /*3bb0*/  FSETP.GEU.AND P2, PT, R24, R25, PT ;  /* 0x000000191800720b */ /* 0x010fda0003f4e000 */
[----:B-----5:R-:W-:-:S04]  /*3bc0*/  @P2 ISETP.GE.U32.AND P0, PT, R20, R22, PT ;  /* 0x000000161400220c */ /* 0x020fc80003f06070 */
[----:B------:R-:W-:-:S04]  /*3bd0*/  @P2 ISETP.GE.AND.EX P0, PT, R21, R23, PT, P0 ;  /* 0x000000171500220c */ /* 0x000fc80003f06300 */
[----:B------:R-:W-:-:S04]  /*3be0*/  @P2 FSETP.LT.OR P0, PT, R25, R24, !P0 ;  /* 0x000000181900220b */ /* 0x000fc80004701400 */
[----:B------:R-:W-:-:S04]  /*3bf0*/  @P2 FSEL R25, R24, R25, P0 ;  /* 0x0000001918192208 */ /* 0x000fc80000000000 */
[----:B--2---:R-:W-:Y:S02]  /*3c00*/  FSETP.GEU.AND P3, PT, R25, R27, PT ;  /* 0x0000001b1900720b */ /* 0x004fe40003f6e000 */
[----:B------:R-:W-:Y:S02]  /*3c10*/  @P2 SEL R22, R20, R22, P0 ;  /* 0x0000001614162207 */ /* 0x000fe40000000000 */
[----:B------:R-:W-:-:S09]  /*3c20*/  @P2 SEL R23, R21, R23, P0 ;  /* 0x0000001715172207 */ /* 0x000fd20000000000 */
[----:B---3--:R-:W-:-:S04]  /*3c30*/  @P3 ISETP.GE.U32.AND P0, PT, R22, R10, PT ;  /* 0x0000000a1600320c */ /* 0x008fc80003f06070 */
[----:B------:R-:W-:-:S04]  /*3c40*/  @P3 ISETP.GE.AND.EX P0, PT, R23, R11, PT, P0 ;  /* 0x0000000b1700320c */ /* 0x000fc80003f06300 */
[----:B------:R-:W-:-:S04]  /*3c50*/  @P3 FSETP.LT.OR P0, PT, R27, R25, !P0 ;  /* 0x000000191b00320b */ /* 0x000fc80004701400 */
[----:B------:R-:W-:-:S04]  /*3c60*/  @P3 FSEL R27, R25, R27, P0 ;  /* 0x0000001b191b3208 */ /* 0x000fc80000000000 */
[----:B------:R-:W-:Y:S02]  /*3c70*/  FSETP.GEU.AND P1, PT, R27, R26, PT ;  /* 0x0000001a1b00720b */ /* 0x000fe40003f2e000 */
[----:B------:R-:W-:Y:S02]  /*3c80*/  @P3 SEL R10, R22, R10, P0 ;  /* 0x0000000a160a3207 */ /* 0x000fe40000000000 */
[----:B------:R-:W-:Y:S02]  /*3c90*/  @P3 SEL R11, R23, R11, P0 ;  /* 0x0000000b170b3207 */ /* 0x000fe40000000000 */
[----:B0-----:R-:W-:-:S07]  /*3ca0*/  IADD3 R28, P3, PT, R28, 0xa000, RZ ;  /* 0x0000a0001c1c7810 */ /* 0x001fce0007f7e0ff */
[----:B------:R-:W-:-:S04]  /*3cb0*/  @P1 ISETP.GE.U32.AND P0, PT, R10, R8, PT ;  /* 0x000000080a00120c */ /* 0x000fc80003f06070 */
[----:B------:R-:W-:Y:S02]  /*3cc0*/  @P1 ISETP.GE.AND.EX P0, PT, R11, R9, PT, P0 ;  /* 0x000000090b00120c */ /* 0x000fe40003f06300 */
[----:B------:R-:W-:Y:S02]  /*3cd0*/  IADD3 R3, P2, PT, R3, 0xa00, RZ ;  /* 0x00000a0003037810 */ /* 0x000fe40007f5e0ff */
[----:B------:R-:W-:Y:S01]  /*3ce0*/  @P1 FSETP.LT.OR P0, PT, R26, R27, !P0 ;  /* 0x0000001b1a00120b */ /* 0x000fe20004701400 */
[----:B------:R-:W-:Y:S02]  /*3cf0*/  IMAD.X R29, RZ, RZ, R29, P3 ;  /* 0x000000ffff1d7224 */ /* 0x000fe400018e061d */
[----:B------:R-:W-:Y:S01]  /*3d00*/  IMAD.X R2, RZ, RZ, R2, P2 ;  /* 0x000000ffff027224 */ /* 0x000fe200010e0602 */
[----:B------:R-:W-:Y:S02]  /*3d10*/  @P1 FSEL R26, R27, R26, P0 ;  /* 0x0000001a1b1a1208 */ /* 0x000fe40000000000 */
[----:B------:R-:W-:-:S02]  /*3d20*/  @P1 SEL R8, R10, R8, P0 ;  /* 0x000000080a081207 */ /* 0x000fc40000000000 */
[----:B------:R-:W-:Y:S01]  /*3d30*/  @P1 SEL R9, R11, R9, P0 ;  /* 0x000000090b091207 */ /* 0x000fe20000000000 */
[----:B------:R-:W-:Y:S06]  /*3d40*/  BRA.U UP1, `(.L_x_73) ;  /* 0xfffffff901747547 */ /* 0x000fec000b83ffff */
.L_x_72:
[----:B------:R-:W-:Y:S05]  /*3d50*/  BRA.U !UP0, `(.L_x_71) ;  /* 0x0000000108d87547 */ /* 0x000fea000b800000 */
[----:B------:R-:W0:Y:S02]  /*3d60*/  LDC.64 R4, c[0x0][0x380] ;  /* 0x0000e000ff047b82 */ /* 0x000e240000000a00 */
[----:B0-----:R-:W-:-:S03]  /*3d70*/  IMAD.WIDE.U32 R4, R0, 0x10, R4 ;  /* 0x0000001000047825 */ /* 0x001fc600078e0004 */
[----:B------:R-:W-:-:S04]  /*3d80*/  LEA R14, P0, R3, R4, 0x4 ;  /* 0x00000004030e7211 */ /* 0x000fc800078020ff */
[----:B------:R-:W-:-:S05]  /*3d90*/  LEA.HI.X R15, R3, R5, R2, 0x4, P0 ;  /* 0x00000005030f7211 */ /* 0x000fca00000f2402 */
        /* <DEDUP_REMOVED lines=38> */
[----:B------:R-:W-:Y:S02]  /*4000*/  @P2 SEL R13, R5, R13, P0 ;  /* 0x0000000d050d2207 */ /* 0x000fe40000000000 */
[----:B------:R-:W-:-:S05]  /*4010*/  IADD3 R3, P2, PT, R3, 0x500, RZ ;  /* 0x0000050003037810 */ /* 0x000fca0007f5e0ff */
[----:B------:R-:W-:-:S04]  /*4020*/  IMAD.X R2, RZ, RZ, R2, P2 ;  /* 0x000000ffff027224 */ /* 0x000fc800010e0602 */
[----:B------:R-:W-:-:S04]  /*4030*/  @P1 ISETP.GE.U32.AND P0, PT, R12, R16, PT ;  /* 0x000000100c00120c */ /* 0x000fc80003f06070 */
[----:B------:R-:W-:-:S04]  /*4040*/  @P1 ISETP.GE.AND.EX P0, PT, R13, R17, PT, P0 ;  /* 0x000000110d00120c */ /* 0x000fc80003f06300 */
[----:B------:R-:W-:-:S04]  /*4050*/  @P1 FSETP.LT.OR P0, PT, R23, R20, !P0 ;  /* 0x000000141700120b */ /* 0x000fc80004701400 */
[----:B------:R-:W-:Y:S02]  /*4060*/  @P1 SEL R16, R12, R16, P0 ;  /* 0x000000100c101207 */ /* 0x000fe40000000000 */
[----:B------:R-:W-:Y:S02]  /*4070*/  @P1 SEL R17, R13, R17, P0 ;  /* 0x000000110d111207 */ /* 0x000fe40000000000 */
[----:B------:R-:W-:Y:S01]  /*4080*/  @P1 FSEL R23, R20, R23, P0 ;  /* 0x0000001714171208 */ /* 0x000fe20000000000 */
[----:B------:R-:W-:Y:S02]  /*4090*/  IMAD.MOV.U32 R8, RZ, RZ, R16 ;  /* 0x000000ffff087224 */ /* 0x000fe400078e0010 */
[----:B------:R-:W-:Y:S02]  /*40a0*/  IMAD.MOV.U32 R9, RZ, RZ, R17 ;  /* 0x000000ffff097224 */ /* 0x000fe400078e0011 */
[----:B------:R-:W-:-:S07]  /*40b0*/  IMAD.MOV.U32 R26, RZ, RZ, R23 ;  /* 0x000000ffff1a7224 */ /* 0x000fce00078e0017 */
.L_x_71:
[----:B------:R-:W0:Y:S02]  /*40c0*/  LDCU UR4, c[0x0][0x390] ;  /* 0x00007200ff0477ac */ /* 0x000e240008000800 */
[----:B0-----:R-:W-:Y:S02]  /*40d0*/  USHF.R.S32.HI UR5, URZ, 0x1f, UR4 ;  /* 0x0000001fff057899 */ /* 0x001fe40008011404 */
[----:B------:R-:W-:-:S04]  /*40e0*/  ISETP.GE.U32.AND P0, PT, R3, UR4, PT ;  /* 0x0000000403007c0c */ /* 0x000fc8000bf06070 */
[----:B------:R-:W-:-:S13]  /*40f0*/  ISETP.GE.AND.EX P0, PT, R2, UR5, PT, P0 ;  /* 0x0000000502007c0c */ /* 0x000fda000bf06300 */
[----:B------:R-:W-:Y:S05]  /*4100*/  @P0 BRA `(.L_x_74) ;  /* 0x0000000800480947 */ /* 0x000fea0003800000 */
[----:B------:R-:W-:Y:S01]  /*4110*/  IADD3 R5, PT, PT, -R3, UR4, RZ ;  /* 0x0000000403057c10 */ /* 0x000fe2000fffe1ff */
[----:B------:R-:W-:Y:S03]  /*4120*/  BSSY.RECONVERGENT B1, `(.L_x_74) ;  /* 0x0000090000017945 */ /* 0x000fe60003800200 */
[----:B------:R-:W-:-:S13]  /*4130*/  ISETP.GE.AND P0, PT, R0, R5, PT ;  /* 0x000000050000720c */ /* 0x000fda0003f06270 */
[----:B------:R-:W-:Y:S05]  /*4140*/  @P0 BRA `(.L_x_75) ;  /* 0x0000000800340947 */ /* 0x000fea0003800000 */
[----:B------:R-:W-:Y:S01]  /*4150*/  LOP3.LUT R4, RZ, R0, RZ, 0x33, !PT ;  /* 0x00000000ff047212 */ /* 0x000fe200078e33ff */
[----:B------:R-:W-:Y:S03]  /*4160*/  BSSY.RECONVERGENT B2, `(.L_x_76) ;  /* 0x000002d000027945 */ /* 0x000fe60003800200 */
[----:B------:R-:W-:-:S04]  /*4170*/  IADD3 R14, PT, PT, -R3, UR4, R4 ;  /* 0x00000004030e7c10 */ /* 0x000fc8000fffe104 */
[----:B------:R-:W-:-:S04]  /*4180*/  LOP3.LUT R4, R14, 0x300, RZ, 0xc0, !PT ;  /* 0x000003000e047812 */ /* 0x000fc800078ec0ff */
[----:B------:R-:W-:Y:S01]  /*4190*/  ISETP.NE.AND P0, PT, R4, 0x300, PT ;  /* 0x000003000400780c */ /* 0x000fe20003f05270 */
[----:B------:R-:W-:-:S12]  /*41a0*/  IMAD.MOV.U32 R4, RZ, RZ, R0 ;  /* 0x000000ffff047224 */ /* 0x000fd800078e0000 */
[----:B------:R-:W-:Y:S05]  /*41b0*/  @!P0 BRA `(.L_x_77) ;  /* 0x00000000009c8947 */ /* 0x000fea0003800000 */
[----:B------:R-:W0:Y:S01]  /*41c0*/  LDCU.64 UR6, c[0x0][0x380] ;  /* 0x00007000ff0677ac */ /* 0x000e220008000a00 */
[----:B------:R-:W-:Y:S02]  /*41d0*/  IADD3 R11, P0, PT, R0, R3, RZ ;  /* 0x00000003000b7210 */ /* 0x000fe40007f1e0ff */
[----:B------:R-:W-:-:S03]  /*41e0*/  LEA.HI R4, R14, 0x1, RZ, 0x18 ;  /* 0x000000010e047811 */ /* 0x000fc600078fc0ff */
[----:B------:R-:W-:Y:S01]  /*41f0*/  IMAD.X R10, RZ, RZ, R2, P0 ;  /* 0x000000ffff0a7224 */ /* 0x000fe200000e0602 */
[----:B------:R-:W-:Y:S01]  /*4200*/  LOP3.LUT R6, R4, 0x3, RZ, 0xc0, !PT ;  /* 0x0000000304067812 */ /* 0x000fe200078ec0ff */
[----:B------:R-:W-:-:S04]  /*4210*/  IMAD.MOV.U32 R4, RZ, RZ, R0 ;  /* 0x000000ffff047224 */ /* 0x000fc800078e0000 */
[----:B------:R-:W-:Y:S01]  /*4220*/  IMAD.MOV R12, RZ, RZ, -R6 ;  /* 0x000000ffff0c7224 */ /* 0x000fe200078e0a06 */
[----:B0-----:R-:W-:-:S04]  /*4230*/  LEA R13, P1, R11, UR6, 0x4 ;  /* 0x000000060b0d7c11 */ /* 0x001fc8000f8220ff */
[----:B------:R-:W-:-:S09]  /*4240*/  LEA.HI.X R11, R11, UR7, R10, 0x4, P1 ;  /* 0x000000070b0b7c11 */ /* 0x000fd200088f240a */
.L_x_80:
[----:B------:R-:W-:-:S05]  /*4250*/  IMAD.MOV.U32 R10, RZ, RZ, R13 ;  /* 0x000000ffff0a7224 */ /* 0x000fca00078e000d */
[----:B------:R-:W2:Y:S04]  /*4260*/  LDG.E.CONSTANT R16, desc[UR10][R10.64] ;  /* 0x0000000a0a107981 */ /* 0x000ea8000c1e9900 */
[----:B------:R-:W3:Y:S01]  /*4270*/  LDG.E.64.CONSTANT R6, desc[UR10][R10.64+0x8] ;  /* 0x0000080a0a067981 */ /* 0x000ee2000c1e9b00 */
[----:B------:R-:W-:Y:S01]  /*4280*/  VIADD R12, R12, 0x1 ;  /* 0x000000010c0c7836 */ /* 0x000fe20000000000 */
[----:B------:R-:W-:Y:S01]  /*4290*/  BSSY.RECONVERGENT B3, `(.L_x_78) ;  /* 0x0000016000037945 */ /* 0x000fe20003800200 */
[----:B------:R-:W-:Y:S01]  /*42a0*/  IMAD.MOV.U32 R17, RZ, RZ, R8 ;  /* 0x000000ffff117224 */ /* 0x000fe200078e0008 */
        /* <DEDUP_REMOVED lines=20> */
.L_x_79:
[----:B------:R-:W-:Y:S05]  /*43f0*/  BSYNC.RECONVERGENT B3 ;  /* 0x0000000000037941 */ /* 0x000fea0003800200 */
.L_x_78:
[----:B------:R-:W-:Y:S02]  /*4400*/  IMAD.X R11, RZ, RZ, R11, P3 ;  /* 0x000000ffff0b7224 */ /* 0x000fe400018e060b */
[----:B------:R-:W-:Y:S01]  /*4410*/  VIADD R4, R4, 0x100 ;  /* 0x0000010004047836 */ /* 0x000fe20000000000 */
[----:B------:R-:W-:Y:S06]  /*4420*/  @P2 BRA `(.L_x_80) ;  /* 0xfffffffc00882947 */ /* 0x000fec000383ffff */
.L_x_77:
[----:B------:R-:W-:Y:S05]  /*4430*/  BSYNC.RECONVERGENT B2 ;  /* 0x0000000000027941 */ /* 0x000fea0003800200 */
.L_x_76:
[----:B------:R-:W-:-:S13]  /*4440*/  ISETP.GE.U32.AND P0, PT, R14, 0x300, PT ;  /* 0x000003000e00780c */ /* 0x000fda0003f06070 */
[----:B------:R-:W-:Y:S05]  /*4450*/  @!P0 BRA `(.L_x_75) ;  /* 0x0000000400708947 */ /* 0x000fea0003800000 */
[----:B------:R-:W0:Y:S01]  /*4460*/  LDCU.64 UR6, c[0x0][0x380] ;  /* 0x00007000ff0677ac */ /* 0x000e220008000a00 */
[----:B------:R-:W-:-:S05]  /*4470*/  IADD3 R3, P0, PT, R4, R3, RZ ;  /* 0x0000000304037210 */ /* 0x000fca0007f1e0ff */
[----:B------:R-:W-:Y:S01]  /*4480*/  IMAD.X R2, RZ, RZ, R2, P0 ;  /* 0x000000ffff027224 */ /* 0x000fe200000e0602 */
[----:B0-----:R-:W-:-:S04]  /*4490*/  LEA R10, P1, R3, UR6, 0x4 ;  /* 0x00000006030a7c11 */ /* 0x001fc8000f8220ff */
[----:B------:R-:W-:Y:S02]  /*44a0*/  IADD3 R10, P0, PT, R10, 0x3008, RZ ;  /* 0x000030080a0a7810 */ /* 0x000fe40007f1e0ff */
[----:B------:R-:W-:-:S05]  /*44b0*/  LEA.HI.X R11, R3, UR7, R2, 0x4, P1 ;  /* 0x00000007030b7c11 */ /* 0x000fca00088f2402 */
[----:B------:R-:W-:-:S07]  /*44c0*/  IMAD.X R11, RZ, RZ, R11, P0 ;  /* 0x000000ffff0b7224 */ /* 0x000fce00000e060b */
.L_x_89:
[----:B------:R-:W2:Y:S04]  /*44d0*/  LDG.E.CONSTANT R17, desc[UR10][R10.64+-0x3008] ;  /* 0xffcff80a0a117981 */ /* 0x000ea8000c1e9900 */
[----:B------:R-:W3:Y:S04]  /*44e0*/  LDG.E.64.CONSTANT R14, desc[UR10][R10.64+-0x3000] ;  /* 0xffd0000a0a0e7981 */ /* 0x000ee8000c1e9b00 */
[----:B------:R0:W5:Y:S04]  /*44f0*/  LDG.E.CONSTANT R23, desc[UR10][R10.64+-0x2008] ;  /* 0xffdff80a0a177981 */ /* 0x000168000c1e9900 */
        /* <DEDUP_REMOVED lines=22> */
.L_x_82:
[----:B------:R-:W-:Y:S05]  /*4660*/  BSYNC.RECONVERGENT B2 ;  /* 0x0000000000027941 */ /* 0x000fea0003800200 */
.L_x_81:
        /* <DEDUP_REMOVED lines=17> */
.L_x_84:
[----:B------:R-:W-:Y:S05]  /*4780*/  BSYNC.RECONVERGENT B2 ;  /* 0x0000000000027941 */ /* 0x000fea0003800200 */
.L_x_83:
        /* <DEDUP_REMOVED lines=17> */
.L_x_86:
[----:B------:R-:W-:Y:S05]  /*48a0*/  BSYNC.RECONVERGENT B2 ;  /* 0x0000000000027941 */ /* 0x000fea0003800200 */
.L_x_85:
        /* <DEDUP_REMOVED lines=17> */
.L_x_88:
[----:B------:R-:W-:Y:S05]  /*49c0*/  BSYNC.RECONVERGENT B2 ;  /* 0x0000000000027941 */ /* 0x000fea0003800200 */
.L_x_87:
[----:B------:R-:W-:Y:S01]  /*49d0*/  VIADD R4, R4, 0x400 ;  /* 0x0000040004047836 */ /* 0x000fe20000000000 */
[----:B------:R-:W-:-:S04]  /*49e0*/  IADD3 R10, P1, PT, R10, 0x4000, RZ ;  /* 0x000040000a0a7810 */ /* 0x000fc80007f3e0ff */
[----:B------:R-:W-:Y:S01]  /*49f0*/  ISETP.GE.AND P0, PT, R4, R5, PT ;  /* 0x000000050400720c */ /* 0x000fe20003f06270 */
[----:B------:R-:W-:-:S12]  /*4a00*/  IMAD.X R11, RZ, RZ, R11, P1 ;  /* 0x000000ffff0b7224 */ /* 0x000fd800008e060b */
[----:B------:R-:W-:Y:S05]  /*4a10*/  @!P0 BRA `(.L_x_89) ;  /* 0xfffffff800ac8947 */ /* 0x000fea000383ffff */
.L_x_75:
[----:B------:R-:W-:Y:S05]  /*4a20*/  BSYNC.RECONVERGENT B1 ;  /* 0x0000000000017941 */ /* 0x000fea0003800200 */
.L_x_74:
[----:B------:R-:W0:Y:S01]  /*4a30*/  S2R R2, SR_LANEID ;  /* 0x0000000000027919 */ /* 0x000e220000000000 */
[----:B------:R-:W-:Y:S01]  /*4a40*/  BSSY.RECONVERGENT B1, `(.L_x_90) ;  /* 0x000001e000017945 */ /* 0x000fe20003800200 */
[----:B------:R-:W-:Y:S01]  /*4a50*/  IMAD.MOV.U32 R6, RZ, RZ, R8 ;  /* 0x000000ffff067224 */ /* 0x000fe200078e0008 */
[----:B------:R1:W2:Y:S01]  /*4a60*/  SHFL.DOWN PT, R3, R26, 0x1, 0x1f ;  /* 0x08201f001a037f89 */ /* 0x0002a200000e0000 */
[----:B------:R-:W-:-:S03]  /*4a70*/  IMAD.MOV.U32 R7, RZ, RZ, R9 ;  /* 0x000000ffff077224 */ /* 0x000fc600078e0009 */
[----:B------:R1:W3:Y:S04]  /*4a80*/  SHFL.DOWN PT, R5, R8, 0x1, 0x1f ;  /* 0x08201f0008057f89 */ /* 0x0002e800000e0000 */
[----:B------:R1:W4:Y:S01]  /*4a90*/  SHFL.DOWN PT, R4, R9, 0x1, 0x1f ;  /* 0x08201f0009047f89 */ /* 0x00032200000e0000 */
[C---:B0-----:R-:W-:Y:S02]  /*4aa0*/  ISETP.GT.AND P0, PT, R2.reuse, 0x1e, PT ;  /* 0x0000001e0200780c */ /* 0x041fe40003f04270 */
[C---:B------:R-:W-:Y:S02]  /*4ab0*/  ISETP.GT.AND P1, PT, R2.reuse, 0x1d, PT ;  /* 0x0000001d0200780c */ /* 0x040fe40003f24270 */
[C---:B------:R-:W-:Y:S02]  /*4ac0*/  ISETP.GT.AND P5, PT, R2.reuse, 0x1b, PT ;  /* 0x0000001b0200780c */ /* 0x040fe40003fa4270 */
[----:B------:R-:W-:-:S02]  /*4ad0*/  ISETP.GT.AND P4, PT, R2, 0x17, PT ;  /* 0x000000170200780c */ /* 0x000fc40003f84270 */
[C---:B------:R-:W-:Y:S02]  /*4ae0*/  ISETP.GT.AND P3, PT, R2.reuse, 0xf, PT ;  /* 0x0000000f0200780c */ /* 0x040fe40003f64270 */
[----:B------:R-:W-:Y:S01]  /*4af0*/  ISETP.NE.AND P2, PT, R2, RZ, PT ;  /* 0x000000ff0200720c */ /* 0x000fe20003f45270 */
[----:B------:R-:W-:Y:S02]  /*4b00*/  IMAD.MOV.U32 R2, RZ, RZ, R26 ;  /* 0x000000ffff027224 */ /* 0x000fe400078e001a */
[----:B-1234-:R-:W-:Y:S10]  /*4b10*/  @P0 BRA `(.L_x_91) ;  /* 0x0000000000400947 */ /* 0x01eff40003800000 */
        /* <DEDUP_REMOVED lines=9> */
[----:B------:R-:W-:-:S04]  /*4bb0*/  @!P6 ISETP.GE.U32.AND P0, PT, R8, R5, PT ;  /* 0x000000050800e20c */ /* 0x000fc80003f06070 */
[----:B------:R-:W-:-:S04]  /*4bc0*/  @!P6 ISETP.GE.AND.EX P0, PT, R9, R4, PT, P0 ;  /* 0x000000040900e20c */ /* 0x000fc80003f06300 */
[----:B------:R-:W-:Y:S02]  /*4bd0*/  @!P6 FSEL R2, R26, R3, !P0 ;  /* 0x000000031a02e208 */ /* 0x000fe40004000000 */
[----:B------:R-:W-:-:S04]  /*4be0*/  @!P6 ISETP.LT.U32.AND P0, PT, R8, R5, PT ;  /* 0x000000050800e20c */ /* 0x000fc80003f01070 */
[----:B------:R-:W-:-:S04]  /*4bf0*/  @!P6 ISETP.LT.AND.EX P0, PT, R9, R4, PT, P0 ;  /* 0x000000040900e20c */ /* 0x000fc80003f01300 */
[----:B------:R-:W-:Y:S02]  /*4c00*/  @!P6 SEL R6, R8, R5, P0 ;  /* 0x000000050806e207 */ /* 0x000fe40000000000 */
[----:B------:R-:W-:-:S07]  /*4c10*/  @!P6 SEL R7, R9, R4, P0 ;  /* 0x000000040907e207 */ /* 0x000fce0000000000 */
.L_x_91:
[----:B------:R-:W-:Y:S05]  /*4c20*/  BSYNC.RECONVERGENT B1 ;  /* 0x0000000000017941 */ /* 0x000fea0003800200 */
.L_x_90:
[----:B------:R0:W1:Y:S01]  /*4c30*/  SHFL.DOWN PT, R9, R2, 0x2, 0x1f ;  /* 0x08401f0002097f89 */ /* 0x00006200000e0000 */
[----:B------:R-:W-:Y:S01]  /*4c40*/  BSSY.RECONVERGENT B1, `(.L_x_92) ;  /* 0x0000017000017945 */ /* 0x000fe20003800200 */
[----:B------:R-:W-:Y:S02]  /*4c50*/  IMAD.MOV.U32 R3, RZ, RZ, R2 ;  /* 0x000000ffff037224 */ /* 0x000fe400078e0002 */
[----:B------:R0:W2:Y:S01]  /*4c60*/  SHFL.DOWN PT, R11, R6, 0x2, 0x1f ;  /* 0x08401f00060b7f89 */ /* 0x0000a200000e0000 */
[----:B------:R-:W-:Y:S02]  /*4c70*/  IMAD.MOV.U32 R4, RZ, RZ, R6 ;  /* 0x000000ffff047224 */ /* 0x000fe400078e0006 */
[----:B------:R-:W-:Y:S01]  /*4c80*/  IMAD.MOV.U32 R5, RZ, RZ, R7 ;  /* 0x000000ffff057224 */ /* 0x000fe200078e0007 */
[----:B------:R0:W3:Y:S01]  /*4c90*/  SHFL.DOWN PT, R8, R7, 0x2, 0x1f ;  /* 0x08401f0007087f89 */ /* 0x0000e200000e0000 */
[----:B------:R-:W-:Y:S05]  /*4ca0*/  @P1 BRA `(.L_x_93) ;  /* 0x0000000000401947 */ /* 0x000fea0003800000 */
[----:B-1----:R-:W-:Y:S01]  /*4cb0*/  FSETP.GEU.AND P0, PT, R2, R9, PT ;  /* 0x000000090200720b */ /* 0x002fe20003f0e000 */
[----:B------:R-:W-:Y:S02]  /*4cc0*/  IMAD.MOV.U32 R3, RZ, RZ, R9 ;  /* 0x000000ffff037224 */ /* 0x000fe400078e0009 */
[----:B--2---:R-:W-:Y:S02]  /*4cd0*/  IMAD.MOV.U32 R4, RZ, RZ, R11 ;  /* 0x000000ffff047224 */ /* 0x004fe400078e000b */
        /* <DEDUP_REMOVED lines=13> */
.L_x_93:
[----:B------:R-:W-:Y:S05]  /*4db0*/  BSYNC.RECONVERGENT B1 ;  /* 0x0000000000017941 */ /* 0x000fea0003800200 */
.L_x_92:
[----:B---3--:R3:W4:Y:S01]  /*4dc0*/  SHFL.DOWN PT, R8, R3, 0x4, 0x1f ;  /* 0x08801f0003087f89 */ /* 0x00872200000e0000 */
[----:B------:R-:W-:Y:S01]  /*4dd0*/  BSSY.RECONVERGENT B1, `(.L_x_94) ;  /* 0x0000017000017945 */ /* 0x000fe20003800200 */
[----:B0-----:R-:W-:Y:S02]  /*4de0*/  IMAD.MOV.U32 R2, RZ, RZ, R3 ;  /* 0x000000ffff027224 */ /* 0x001fe400078e0003 */
[----:B-1----:R3:W0:Y:S01]  /*4df0*/  SHFL.DOWN PT, R9, R4, 0x4, 0x1f ;  /* 0x08801f0004097f89 */ /* 0x00262200000e0000 */
[----:B------:R-:W-:Y:S02]  /*4e00*/  IMAD.MOV.U32 R6, RZ, RZ, R4 ;  /* 0x000000ffff067224 */ /* 0x000fe400078e0004 */
[----:B------:R-:W-:Y:S01]  /*4e10*/  IMAD.MOV.U32 R7, RZ, RZ, R5 ;  /* 0x000000ffff077224 */ /* 0x000fe200078e0005 */
[----:B------:R3:W1:Y:S01]  /*4e20*/  SHFL.DOWN PT, R10, R5, 0x4, 0x1f ;  /* 0x08801f00050a7f89 */ /* 0x00066200000e0000 */
[----:B------:R-:W-:Y:S05]  /*4e30*/  @P5 BRA `(.L_x_95) ;  /* 0x0000000000405947 */ /* 0x000fea0003800000 */
[----:B----4-:R-:W-:Y:S01]  /*4e40*/  FSETP.GEU.AND P0, PT, R3, R8, PT ;  /* 0x000000080300720b */ /* 0x010fe20003f0e000 */
[----:B------:R-:W-:Y:S02]  /*4e50*/  IMAD.MOV.U32 R2, RZ, RZ, R8 ;  /* 0x000000ffff027224 */ /* 0x000fe400078e0008 */
[----:B0-----:R-:W-:Y:S02]  /*4e60*/  IMAD.MOV.U32 R6, RZ, RZ, R9 ;  /* 0x000000ffff067224 */ /* 0x001fe400078e0009 */
[----:B-1----:R-:W-:-:S08]  /*4e70*/  IMAD.MOV.U32 R7, RZ, RZ, R10 ;  /* 0x000000ffff077224 */ /* 0x002fd000078e000a */
        /* <DEDUP_REMOVED lines=12> */
.L_x_95:
[----:B------:R-:W-:Y:S05]  /*4f40*/  BSYNC.RECONVERGENT B1 ;  /* 0x0000000000017941 */ /* 0x000fea0003800200 */
.L_x_94:
[----:B0-----:R0:W0:Y:S01]  /*4f50*/  SHFL.DOWN PT, R9, R2, 0x8, 0x1f ;  /* 0x09001f0002097f89 */ /* 0x00102200000e0000 */
[----:B------:R-:W-:Y:S01]  /*4f60*/  BSSY.RECONVERGENT B1, `(.L_x_96) ;  /* 0x0000017000017945 */ /* 0x000fe20003800200 */
[----:B---3--:R-:W-:Y:S02]  /*4f70*/  IMAD.MOV.U32 R3, RZ, RZ, R2 ;  /* 0x000000ffff037224 */ /* 0x008fe400078e0002 */
[----:B--2---:R2:W3:Y:S01]  /*4f80*/  SHFL.DOWN PT, R11, R6, 0x8, 0x1f ;  /* 0x09001f00060b7f89 */ /* 0x0044e200000e0000 */
[----:B------:R-:W-:Y:S02]  /*4f90*/  IMAD.MOV.U32 R4, RZ, RZ, R6 ;  /* 0x000000ffff047224 */ /* 0x000fe400078e0006 */
[----:B------:R-:W-:Y:S01]  /*4fa0*/  IMAD.MOV.U32 R5, RZ, RZ, R7 ;  /* 0x000000ffff057224 */ /* 0x000fe200078e0007 */
[----:B----4-:R2:W4:Y:S01]  /*4fb0*/  SHFL.DOWN PT, R8, R7, 0x8, 0x1f ;  /* 0x09001f0007087f89 */ /* 0x01052200000e0000 */
[----:B------:R-:W-:Y:S05]  /*4fc0*/  @P4 BRA `(.L_x_97) ;  /* 0x0000000000404947 */ /* 0x000fea0003800000 */
[----:B0-----:R-:W-:Y:S01]  /*4fd0*/  FSETP.GEU.AND P0, PT, R2, R9, PT ;  /* 0x000000090200720b */ /* 0x001fe20003f0e000 */
[----:B------:R-:W-:Y:S02]  /*4fe0*/  IMAD.MOV.U32 R3, RZ, RZ, R9 ;  /* 0x000000ffff037224 */ /* 0x000fe400078e0009 */
[----:B---3--:R-:W-:Y:S02]  /*4ff0*/  IMAD.MOV.U32 R4, RZ, RZ, R11 ;  /* 0x000000ffff047224 */ /* 0x008fe400078e000b */
[----:B----4-:R-:W-:-:S08]  /*5000*/  IMAD.MOV.U32 R5, RZ, RZ, R8 ;  /* 0x000000ffff057224 */ /* 0x010fd000078e0008 */
        /* <DEDUP_REMOVED lines=12> */
.L_x_97:
[----:B------:R-:W-:Y:S05]  /*50d0*/  BSYNC.RECONVERGENT B1 ;  /* 0x0000000000017941 */ /* 0x000fea0003800200 */
.L_x_96:
[----:B0-----:R0:W0:Y:S01]  /*50e0*/  SHFL.DOWN PT, R2, R3, 0x10, 0x1f ;  /* 0x0a001f0003027f89 */ /* 0x00102200000e0000 */
[----:B------:R-:W-:Y:S01]  /*50f0*/  BSSY.RECONVERGENT B1, `(.L_x_98) ;  /* 0x0000017000017945 */ /* 0x000fe20003800200 */
[----:B----4-:R-:W-:Y:S02]  /*5100*/  IMAD.MOV.U32 R8, RZ, RZ, R3 ;  /* 0x000000ffff087224 */ /* 0x010fe400078e0003 */
[----:B------:R4:W0:Y:S01]  /*5110*/  SHFL.DOWN PT, R9, R4, 0x10, 0x1f ;  /* 0x0a001f0004097f89 */ /* 0x00082200000e0000 */
[----:B--2---:R-:W-:Y:S02]  /*5120*/  IMAD.MOV.U32 R7, RZ, RZ, R4 ;  /* 0x000000ffff077224 */ /* 0x004fe400078e0004 */
[----:B------:R-:W-:Y:S01]  /*5130*/  IMAD.MOV.U32 R6, RZ, RZ, R5 ;  /* 0x000000ffff067224 */ /* 0x000fe200078e0005 */
[----:B-1----:R4:W1:Y:S01]  /*5140*/  SHFL.DOWN PT, R10, R5, 0x10, 0x1f ;  /* 0x0a001f00050a7f89 */ /* 0x00286200000e0000 */
[----:B------:R-:W-:Y:S05]  /*5150*/  @P3 BRA `(.L_x_99) ;  /* 0x0000000000403947 */ /* 0x000fea0003800000 */
[----:B0-----:R-:W-:Y:S01]  /*5160*/  FSETP.GEU.AND P0, PT, R3, R2, PT ;  /* 0x000000020300720b */ /* 0x001fe20003f0e000 */
[----:B------:R-:W-:Y:S02]  /*5170*/  IMAD.MOV.U32 R8, RZ, RZ, R2 ;  /* 0x000000ffff087224 */ /* 0x000fe400078e0002 */
[----:B------:R-:W-:Y:S02]  /*5180*/  IMAD.MOV.U32 R7, RZ, RZ, R9 ;  /* 0x000000ffff077224 */ /* 0x000fe400078e0009 */
        /* <DEDUP_REMOVED lines=13> */
.L_x_99:
[----:B------:R-:W-:Y:S05]  /*5260*/  BSYNC.RECONVERGENT B1 ;  /* 0x0000000000017941 */ /* 0x000fea0003800200 */
.L_x_98:
[----:B------:R-:W-:Y:S04]  /*5270*/  BSSY.RECONVERGENT B1, `(.L_x_100) ;  /* 0x000000c000017945 */ /* 0x000fe80003800200 */
[----:B------:R-:W-:Y:S05]  /*5280*/  @P2 BRA `(.L_x_101) ;  /* 0x0000000000282947 */ /* 0x000fea0003800000 */
[----:B----4-:R-:W2:Y:S01]  /*5290*/  S2R R4, SR_CgaCtaId ;  /* 0x0000000000047919 */ /* 0x010ea20000008800 */
[----:B0-----:R-:W-:Y:S02]  /*52a0*/  MOV R3, 0x400 ;  /* 0x0000040000037802 */ /* 0x001fe40000000f00 */
[----:B------:R-:W-:-:S04]  /*52b0*/  SHF.R.U32.HI R2, RZ, 0x1, R0 ;  /* 0x00000001ff027819 */ /* 0x000fc80000011600 */
[----:B------:R-:W-:Y:S02]  /*52c0*/  LOP3.LUT R2, R2, 0x1f0, RZ, 0xc0, !PT ;  /* 0x000001f002027812 */ /* 0x000fe400078ec0ff */
[----:B--2---:R-:W-:-:S05]  /*52d0*/  LEA R3, R4, R3, 0x18 ;  /* 0x0000000304037211 */ /* 0x004fca00078ec0ff */
[----:B------:R-:W-:Y:S02]  /*52e0*/  IMAD.IADD R5, R2, 0x1, R3 ;  /* 0x0000000102057824 */ /* 0x000fe400078e0203 */
[----:B------:R-:W-:Y:S02]  /*52f0*/  IMAD.MOV.U32 R2, RZ, RZ, R7 ;  /* 0x000000ffff027224 */ /* 0x000fe400078e0007 */
[----:B------:R-:W-:Y:S01]  /*5300*/  IMAD.MOV.U32 R3, RZ, RZ, R6 ;  /* 0x000000ffff037224 */ /* 0x000fe200078e0006 */
[----:B------:R2:W-:Y:S04]  /*5310*/  STS [R5+0x8], R8 ;  /* 0x0000080805007388 */ /* 0x0005e80000000800 */
[----:B------:R2:W-:Y:S02]  /*5320*/  STS.64 [R5+0x10], R2 ;  /* 0x0000100205007388 */ /* 0x0005e40000000a00 */
.L_x_101:
[----:B------:R-:W-:Y:S05]  /*5330*/  BSYNC.RECONVERGENT B1 ;  /* 0x0000000000017941 */ /* 0x000fea0003800200 */
.L_x_100:
        /* <DEDUP_REMOVED lines=8> */
[----:B----4-:R-:W2:Y:S04]  /*53c0*/  LDS.64 R4, [R24+0x20] ;  /* 0x0000200018047984 */ /* 0x010ea80000000a00 */
[----:B------:R4:W1:Y:S04]  /*53d0*/  LDS R18, [R24+0x28] ;  /* 0x0000280018127984 */ /* 0x0008680000000800 */
[----:B------:R4:W1:Y:S01]  /*53e0*/  LDS R16, [R24+0x38] ;  /* 0x0000380018107984 */ /* 0x0008620000000800 */
[----:B0-----:R-:W-:Y:S01]  /*53f0*/  FSETP.GEU.AND P0, PT, R8, R3, PT ;  /* 0x000000030800720b */ /* 0x001fe20003f0e000 */
[----:B------:R-:W-:-:S02]  /*5400*/  IMAD.MOV.U32 R19, RZ, RZ, R3 ;  /* 0x000000ffff137224 */ /* 0x000fc400078e0003 */
[----:B--2---:R-:W-:Y:S02]  /*5410*/  IMAD.MOV.U32 R21, RZ, RZ, R4 ;  /* 0x000000ffff157224 */ /* 0x004fe400078e0004 */
[----:B------:R-:W-:-:S08]  /*5420*/  IMAD.MOV.U32 R20, RZ, RZ, R5 ;  /* 0x000000ffff147224 */ /* 0x000fd000078e0005 */
[----:B-1--4-:R-:W-:Y:S05]  /*5430*/  @!P0 BRA `(.L_x_103) ;  /* 0x00000000002c8947 */ /* 0x012fea0003800000 */
        /* <DEDUP_REMOVED lines=11> */
.L_x_103:
[----:B------:R-:W-:Y:S05]  /*54f0*/  BSYNC.RECONVERGENT B1 ;  /* 0x0000000000017941 */ /* 0x000fea0003800200 */
.L_x_102:
[----:B------:R-:W0:Y:S01]  /*5500*/  LDS.64 R4, [R24+0x30] ;  /* 0x0000300018047984 */ /* 0x000e220000000a00 */
[----:B------:R-:W-:Y:S01]  /*5510*/  FSETP.GEU.AND P0, PT, R19, R18, PT ;  /* 0x000000121300720b */ /* 0x000fe20003f0e000 */
[----:B------:R-:W-:Y:S01]  /*5520*/  BSSY.RECONVERGENT B1, `(.L_x_104) ;  /* 0x0000019000017945 */ /* 0x000fe20003800200 */
[----:B------:R-:W-:Y:S01]  /*5530*/  IMAD.MOV.U32 R23, RZ, RZ, R18 ;  /* 0x000000ffff177224 */ /* 0x000fe200078e0012 */
[----:B------:R1:W2:Y:S04]  /*5540*/  LDS R17, [R24+0x48] ;  /* 0x0000480018117984 */ /* 0x0002a80000000800 */
[----:B------:R1:W4:Y:S04]  /*5550*/  LDS R15, [R24+0x58] ;  /* 0x00005800180f7984 */ /* 0x0003280000000800 */
[----:B------:R1:W1:Y:S04]  /*5560*/  LDS R14, [R24+0x68] ;  /* 0x00006800180e7984 */ /* 0x0002680000000800 */
[----:B------:R0:W1:Y:S04]  /*5570*/  LDS R0, [R24+0x78] ;  /* 0x0000780018007984 */ /* 0x0000680000000800 */
[----:B------:R0:W1:Y:S04]  /*5580*/  LDS.64 R6, [R24+0x40] ;  /* 0x0000400018067984 */ /* 0x0000680000000a00 */
[----:B------:R0:W1:Y:S04]  /*5590*/  LDS.64 R8, [R24+0x50] ;  /* 0x0000500018087984 */ /* 0x0000680000000a00 */
[----:B---3--:R3:W1:Y:S04]  /*55a0*/  LDS.64 R10, [R24+0x60] ;  /* 0x00006000180a7984 */ /* 0x0086680000000a00 */
        /* <DEDUP_REMOVED lines=16> */
.L_x_105:
[----:B------:R-:W-:Y:S05]  /*56b0*/  BSYNC.RECONVERGENT B1 ;  /* 0x0000000000017941 */ /* 0x000fea0003800200 */
.L_x_104:
        /* <DEDUP_REMOVED lines=17> */
.L_x_107:
[----:B------:R-:W-:Y:S05]  /*57d0*/  BSYNC.RECONVERGENT B1 ;  /* 0x0000000000017941 */ /* 0x000fea0003800200 */
.L_x_106:
[----:B--2---:R-:W-:Y:S01]  /*57e0*/  FSETP.GEU.AND P0, PT, R4, R17, PT ;  /* 0x000000110400720b */ /* 0x004fe20003f0e000 */
        /* <DEDUP_REMOVED lines=16> */
.L_x_109:
[----:B------:R-:W-:Y:S05]  /*58f0*/  BSYNC.RECONVERGENT B1 ;  /* 0x0000000000017941 */ /* 0x000fea0003800200 */
.L_x_108:
[----:B----4-:R-:W-:Y:S01]  /*5900*/  FSETP.GEU.AND P0, PT, R6, R15, PT ;  /* 0x0000000f0600720b */ /* 0x010fe20003f0e000 */
        /* <DEDUP_REMOVED lines=16> */
.L_x_111:
[----:B------:R-:W-:Y:S05]  /*5a10*/  BSYNC.RECONVERGENT B1 ;  /* 0x0000000000017941 */ /* 0x000fea0003800200 */
.L_x_110:
        /* <DEDUP_REMOVED lines=17> */
.L_x_113:
[----:B------:R-:W-:Y:S05]  /*5b30*/  BSYNC.RECONVERGENT B1 ;  /* 0x0000000000017941 */ /* 0x000fea0003800200 */
.L_x_112:
        /* <DEDUP_REMOVED lines=16> */
.L_x_34:
[----:B------:R-:W-:Y:S05]  /*5c40*/  BSYNC.RECONVERGENT B0 ;  /* 0x0000000000007941 */ /* 0x000fea0003800200 */
.L_x_1:
[----:B------:R-:W-:Y:S05]  /*5c50*/  @P1 EXIT ;  /* 0x000000000000194d */ /* 0x000fea0003800000 */
[----:B0-2-4-:R-:W0:Y:S01]  /*5c60*/  LDC.64 R2, c[0x0][0x388] ;  /* 0x0000e200ff027b82 */ /* 0x015e220000000a00 */
[----:B------:R-:W-:-:S04]  /*5c70*/  LOP3.LUT R7, R7, R6, RZ, 0x3c, !PT ;  /* 0x0000000607077212 */ /* 0x000fc800078e3cff */
[----:B------:R-:W-:-:S04]  /*5c80*/  LOP3.LUT R6, R7, R6, RZ, 0x3c, !PT ;  /* 0x0000000607067212 */ /* 0x000fc800078e3cff */
[----:B------:R-:W-:-:S05]  /*5c90*/  LOP3.LUT R7, R7, R6, RZ, 0x3c, !PT ;  /* 0x0000000607077212 */ /* 0x000fca00078e3cff */
[----:B0-----:R-:W-:Y:S04]  /*5ca0*/  STG.E.64 desc[UR10][R2.64+0x8], R6 ;  /* 0x0000080602007986 */ /* 0x001fe8000c101b0a */
[----:B------:R-:W-:Y:S01]  /*5cb0*/  STG.E desc[UR10][R2.64], R8 ;  /* 0x0000000802007986 */ /* 0x000fe2000c10190a */
[----:B------:R-:W-:Y:S05]  /*5cc0*/  EXIT ;  /* 0x000000000000794d */ /* 0x000fea0003800000 */
.L_x_114:
        /* <DEDUP_REMOVED lines=11> */
.L_x_805:


//--------------------- .text._ZN6thrust24THRUST_300001_SM_1000_NS8cuda_cub4core6detail13_kernel_agentINS1_8__reduce10DrainAgentIlEEJN3cub18CUB_300001_SM_10009GridQueueIyEElEEEvDpT0_ --------------------------
	.section	.text._ZN6thrust24THRUST_300001_SM_1000_NS8cuda_cub4core6detail13_kernel_agentINS1_8__reduce10DrainAgentIlEEJN3cub18CUB_300001_SM_10009GridQueueIyEElEEEvDpT0_,"ax",@progbits
	.align	128
        .global         _ZN6thrust24THRUST_300001_SM_1000_NS8cuda_cub4core6detail13_kernel_agentINS1_8__reduce10DrainAgentIlEEJN3cub18CUB_300001_SM_10009GridQueueIyEElEEEvDpT0_
        .type           _ZN6thrust24THRUST_300001_SM_1000_NS8cuda_cub4core6detail13_kernel_agentINS1_8__reduce10DrainAgentIlEEJN3cub18CUB_300001_SM_10009GridQueueIyEElEEEvDpT0_,@function
        .size           _ZN6thrust24THRUST_300001_SM_1000_NS8cuda_cub4core6detail13_kernel_agentINS1_8__reduce10DrainAgentIlEEJN3cub18CUB_300001_SM_10009GridQueueIyEElEEEvDpT0_,(.L_x_806 - _ZN6thrust24THRUST_300001_SM_1000_NS8cuda_cub4core6detail13_kernel_agentINS1_8__reduce10DrainAgentIlEEJN3cub18CUB_300001_SM_10009GridQueueIyEElEEEvDpT0_)
        .other          _ZN6thrust24THRUST_300001_SM_1000_NS8cuda_cub4core6detail13_kernel_agentINS1_8__reduce10DrainAgentIlEEJN3cub18CUB_300001_SM_10009GridQueueIyEElEEEvDpT0_,@"STO_CUDA_ENTRY STV_DEFAULT"
_ZN6thrust24THRUST_300001_SM_1000_NS8cuda_cub4core6detail13_kernel_agentINS1_8__reduce10DrainAgentIlEEJN3cub18CUB_300001_SM_10009GridQueueIyEElEEEvDpT0_:
.text._ZN6thrust24THRUST_300001_SM_1000_NS8cuda_cub4core6detail13_kernel_agentINS1_8__reduce10DrainAgentIlEEJN3cub18CUB_300001_SM_10009GridQueueIyEElEEEvDpT0_:
[----:B------:R-:W-:Y:S08]  /*0000*/  LDC R1, c[0x0][0x37c] ;  /* 0x0000df00ff017b82 */ /* 0x000ff00000000800 */
[----:B------:R-:W0:Y:S01]  /*0010*/  LDC.64 R2, c[0x0][0x380] ;  /* 0x0000e000ff027b82 */ /* 0x000e220000000a00 */
[----:B------:R-:W0:Y:S07]  /*0020*/  LDCU.64 UR4, c[0x0][0x358] ;  /* 0x00006b00ff0477ac */ /* 0x000e2e0008000a00 */
[----:B------:R-:W1:Y:S01]  /*0030*/  LDC.64 R4, c[0x0][0x388] ;  /* 0x0000e200ff047b82 */ /* 0x000e620000000a00 */
[----:B0-----:R-:W-:Y:S04]  /*0040*/  STG.E.64 desc[UR4][R2.64+0x8], RZ ;  /* 0x000008ff02007986 */ /* 0x001fe8000c101b04 */
[----:B-1----:R-:W-:Y:S01]  /*0050*/  STG.E.64 desc[UR4][R2.64], R4 ;  /* 0x0000000402007986 */ /* 0x002fe2000c101b04 */
[----:B------:R-:W-:Y:S05]  /*0060*/  EXIT ;  /* 0x000000000000794d */ /* 0x000fea0003800000 */
.L_x_115:
        /* <DEDUP_REMOVED lines=9> */
.L_x_806:


//--------------------- .text._ZN6thrust24THRUST_300001_SM_1000_NS8cuda_cub4core6detail13_kernel_agentINS1_8__reduce11ReduceAgentINS0_12zip_iteratorIN4cuda3std3__45tupleIJNS0_10device_ptrIfEENS0_17counting_iteratorIlNS0_11use_defaultESF_SF_EEEEEEEPNSB_IJflEEESJ_lNS1_9__extrema9arg_max_fIflNSA_4lessIfEEEEEEJSI_SK_lN3cub18CUB_300001_SM_100013GridEvenShareIlEENSS_9GridQueueIyEESP_EEEvDpT0_ --------------------------
	.section	.text._ZN6thrust24THRUST_300001_SM_1000_NS8cuda_cub4core6detail13_kernel_agentINS1_8__reduce11ReduceAgentINS0_12zip_iteratorIN4cuda3std3__45tupleIJNS0_10device_ptrIfEENS0_17counting_iteratorIlNS0_11use_defaultESF_SF_EEEEEEEPNSB_IJflEEESJ_lNS1_9__extrema9arg_max_fIflNSA_4lessIfEEEEEEJSI_SK_lN3cub18CUB_300001_SM_100013GridEvenShareIlEENSS_9GridQueueIyEESP_EEEvDpT0_,"ax",@progbits
	.align	128
        .global         _ZN6thrust24THRUST_300001_SM_1000_NS8cuda_cub4core6detail13_kernel_agentINS1_8__reduce11ReduceAgentINS0_12zip_iteratorIN4cuda3std3__45tupleIJNS0_10device_ptrIfEENS0_17counting_iteratorIlNS0_11use_defaultESF_SF_EEEEEEEPNSB_IJflEEESJ_lNS1_9__extrema9arg_max_fIflNSA_4lessIfEEEEEEJSI_SK_lN3cub18CUB_300001_SM_100013GridEvenShareIlEENSS_9GridQueueIyEESP_EEEvDpT0_
        .type           _ZN6thrust24THRUST_300001_SM_1000_NS8cuda_cub4core6detail13_kernel_agentINS1_8__reduce11ReduceAgentINS0_12zip_iteratorIN4cuda3std3__45tupleIJNS0_10device_ptrIfEENS0_17counting_iteratorIlNS0_11use_defaultESF_SF_EEEEEEEPNSB_IJflEEESJ_lNS1_9__extrema9arg_max_fIflNSA_4lessIfEEEEEEJSI_SK_lN3cub18CUB_300001_SM_100013GridEvenShareIlEENSS_9GridQueueIyEESP_EEEvDpT0_,@function
        .size           _ZN6thrust24THRUST_300001_SM_1000_NS8cuda_cub4core6detail13_kernel_agentINS1_8__reduce11ReduceAgentINS0_12zip_iteratorIN4cuda3std3__45tupleIJNS0_10device_ptrIfEENS0_17counting_iteratorIlNS0_11use_defaultESF_SF_EEEEEEEPNSB_IJflEEESJ_lNS1_9__extrema9arg_max_fIflNSA_4lessIfEEEEEEJSI_SK_lN3cub18CUB_300001_SM_100013GridEvenShareIlEENSS_9GridQueueIyEESP_EEEvDpT0_,(.L_x_807 - _ZN6thrust24THRUST_300001_SM_1000_NS8cuda_cub4core6detail13_kernel_agentINS1_8__reduce11ReduceAgentINS0_12zip_iteratorIN4cuda3std3__45tupleIJNS0_10device_ptrIfEENS0_17counting_iteratorIlNS0_11use_defaultESF_SF_EEEEEEEPNSB_IJflEEESJ_lNS1_9__extrema9arg_max_fIflNSA_4lessIfEEEEEEJSI_SK_lN3cub18CUB_300001_SM_100013GridEvenShareIlEENSS_9GridQueueIyEESP_EEEvDpT0_)
        .other          _ZN6thrust24THRUST_300001_SM_1000_NS8cuda_cub4core6detail13_kernel_agentINS1_8__reduce11ReduceAgentINS0_12zip_iteratorIN4cuda3std3__45tupleIJNS0_10device_ptrIfEENS0_17counting_iteratorIlNS0_11use_defaultESF_SF_EEEEEEEPNSB_IJflEEESJ_lNS1_9__extrema9arg_max_fIflNSA_4lessIfEEEEEEJSI_SK_lN3cub18CUB_300001_SM_100013GridEvenShareIlEENSS_9GridQueueIyEESP_EEEvDpT0_,@"STO_CUDA_ENTRY STV_DEFAULT"
_ZN6thrust24THRUST_300001_SM_1000_NS8cuda_cub4core6detail13_kernel_agentINS1_8__reduce11ReduceAgentINS0_12zip_iteratorIN4cuda3std3__45tupleIJNS0_10device_ptrIfEENS0_17counting_iteratorIlNS0_11use_defaultESF_SF_EEEEEEEPNSB_IJflEEESJ_lNS1_9__extrema9arg_max_fIflNSA_4lessIfEEEEEEJSI_SK_lN3cub18CUB_300001_SM_100013GridEvenShareIlEENSS_9GridQueueIyEESP_EEEvDpT0_:
.text._ZN6thrust24THRUST_300001_SM_1000_NS8cuda_cub4core6detail13_kernel_agentINS1_8__reduce11ReduceAgentINS0_12zip_iteratorIN4cuda3std3__45tupleIJNS0_10device_ptrIfEENS0_17counting_iteratorIlNS0_11use_defaultESF_SF_EEEEEEEPNSB_IJflEEESJ_lNS1_9__extrema9arg_max_fIflNSA_4lessIfEEEEEEJSI_SK_lN3cub18CUB_300001_SM_100013GridEvenShareIlEENSS_9GridQueueIyEESP_EEEvDpT0_:
[----:B------:R-:W-:Y:S01]  /*0000*/  LDC R1, c[0x0][0x37c] ;  /* 0x0000df00ff017b82 */ /* 0x000fe20000000800 */
[----:B------:R-:W0:Y:S01]  /*0010*/  S2R R0, SR_CTAID.X ;  /* 0x0000000000007919 */ /* 0x000e220000002500 */
[----:B------:R-:W1:Y:S01]  /*0020*/  LDCU.64 UR4, c[0x0][0x398] ;  /* 0x00007300ff0477ac */ /* 0x000e620008000a00 */
[----:B------:R-:W-:Y:S01]  /*0030*/  BSSY.RECONVERGENT B0, `(.L_x_116) ;  /* 0x00005a5000007945 */ /* 0x000fe20003800200 */
[----:B------:R-:W2:Y:S01]  /*0040*/  LDCU UR6, c[0x0][0x370] ;  /* 0x00006e00ff0677ac */ /* 0x000ea20008000800 */
[----:B------:R-:W3:Y:S01]  /*0050*/  LDCU.64 UR10, c[0x0][0x358] ;  /* 0x00006b00ff0a77ac */ /* 0x000ee20008000a00 */
[----:B-1----:R-:W-:Y:S02]  /*0060*/  IMAD.U32 R7, RZ, RZ, UR4 ;  /* 0x00000004ff077e24 */ /* 0x002fe4000f8e00ff */
[----:B------:R-:W-:Y:S01]  /*0070*/  IMAD.U32 R18, RZ, RZ, UR5 ;  /* 0x00000005ff127e24 */ /* 0x000fe2000f8e00ff */
[----:B--2---:R-:W-:Y:S01]  /*0080*/  UIMAD UR6, UR6, 0x500, URZ ;  /* 0x00000500060678a4 */ /* 0x004fe2000f8e02ff */
[----:B0-----:R-:W-:-:S05]  /*0090*/  IMAD R6, R0, 0x500, RZ ;  /* 0x0000050000067824 */ /* 0x001fca00078e02ff */
[----:B------:R-:W-:-:S04]  /*00a0*/  IADD3 R2, P1, PT, R6, 0x500, RZ ;  /* 0x0000050006027810 */ /* 0x000fc80007f3e0ff */
[----:B------:R-:W-:Y:S01]  /*00b0*/  ISETP.GT.U32.AND P0, PT, R2, R7, PT ;  /* 0x000000070200720c */ /* 0x000fe20003f04070 */
[----:B------:R-:W-:-:S05]  /*00c0*/  IMAD.X R3, RZ, RZ, RZ, P1 ;  /* 0x000000ffff037224 */ /* 0x000fca00008e06ff */
[----:B------:R-:W-:-:S13]  /*00d0*/  ISETP.GT.AND.EX P0, PT, R3, R18, PT, P0 ;  /* 0x000000120300720c */ /* 0x000fda0003f04300 */
[----:B---3--:R-:W-:Y:S05]  /*00e0*/  @!P0 BRA `(.L_x_117) ;  /* 0x0000003000d48947 */ /* 0x008fea0003800000 */
[----:B------:R-:W0:Y:S01]  /*00f0*/  S2R R9, SR_TID.X ;  /* 0x0000000000097919 */ /* 0x000e220000002100 */
[----:B------:R-:W-:Y:S01]  /*0100*/  IMAD.IADD R10, R7, 0x1, -R6 ;  /* 0x00000001070a7824 */ /* 0x000fe200078e0a06 */
[----:B------:R-:W-:Y:S01]  /*0110*/  BSSY.RECONVERGENT B1, `(.L_x_118) ;  /* 0x0000010000017945 */ /* 0x000fe20003800200 */
[----:B------:R-:W-:Y:S02]  /*0120*/  IMAD.MOV.U32 R12, RZ, RZ, RZ ;  /* 0x000000ffff0c7224 */ /* 0x000fe400078e00ff */
[----:B------:R-:W-:Y:S02]  /*0130*/  IMAD.MOV.U32 R11, RZ, RZ, RZ ;  /* 0x000000ffff0b7224 */ /* 0x000fe400078e00ff */
[----:B------:R-:W-:Y:S01]  /*0140*/  IMAD.MOV.U32 R8, RZ, RZ, RZ ;  /* 0x000000ffff087224 */ /* 0x000fe200078e00ff */
[----:B0-----:R-:W-:Y:S01]  /*0150*/  ISETP.GE.AND P0, PT, R9, R10, PT ;  /* 0x0000000a0900720c */ /* 0x001fe20003f06270 */
[----:B------:R-:W-:-:S12]  /*0160*/  IMAD.MOV.U32 R13, RZ, RZ, R9 ;  /* 0x000000ffff0d7224 */ /* 0x000fd800078e0009 */
[----:B------:R-:W-:Y:S05]  /*0170*/  @P0 BRA `(.L_x_119) ;  /* 0x0000000000240947 */ /* 0x000fea0003800000 */
[----:B------:R-:W0:Y:S01]  /*0180*/  LDCU.128 UR4, c[0x0][0x380] ;  /* 0x00007000ff0477ac */ /* 0x000e220008000c00 */
[----:B------:R-:W-:-:S05]  /*0190*/  IADD3 R11, P0, PT, R6, R9, RZ ;  /* 0x00000009060b7210 */ /* 0x000fca0007f1e0ff */
[----:B------:R-:W-:Y:S01]  /*01a0*/  IMAD.X R8, RZ, RZ, RZ, P0 ;  /* 0x000000ffff087224 */ /* 0x000fe200000e06ff */
[----:B0-----:R-:W-:-:S04]  /*01b0*/  LEA R2, P1, R11, UR4, 0x2 ;  /* 0x000000040b027c11 */ /* 0x001fc8000f8210ff */
[----:B------:R-:W-:-:S05]  /*01c0*/  LEA.HI.X R3, R11, UR5, R8, 0x2, P1 ;  /* 0x000000050b037c11 */ /* 0x000fca00088f1408 */
[----:B------:R0:W5:Y:S01]  /*01d0*/  LDG.E R12, desc[UR10][R2.64] ;  /* 0x0000000a020c7981 */ /* 0x000162000c1e1900 */
[----:B------:R-:W-:Y:S01]  /*01e0*/  IADD3 R11, P0, PT, R11, UR6, RZ ;  /* 0x000000060b0b7c10 */ /* 0x000fe2000ff1e0ff */
[----:B------:R-:W-:-:S03]  /*01f0*/  VIADD R13, R9, 0x100 ;  /* 0x00000100090d7836 */ /* 0x000fc60000000000 */
[----:B------:R-:W-:-:S09]  /*0200*/  IADD3.X R8, PT, PT, R8, UR7, RZ, P0, !PT ;  /* 0x0000000708087c10 */ /* 0x000fd200087fe4ff */
.L_x_119:
[----:B------:R-:W-:Y:S05]  /*0210*/  BSYNC.RECONVERGENT B1 ;  /* 0x0000000000017941 */ /* 0x000fea0003800200 */
.L_x_118:
[----:B------:R-:W-:Y:S01]  /*0220*/  ISETP.GE.AND P0, PT, R13, R10, PT ;  /* 0x0000000a0d00720c */ /* 0x000fe20003f06270 */
[----:B------:R-:W-:-:S12]  /*0230*/  BSSY.RECONVERGENT B1, `(.L_x_120) ;  /* 0x0000099000017945 */ /* 0x000fd80003800200 */
[----:B------:R-:W-:Y:S05]  /*0240*/  @P0 BRA `(.L_x_121) ;  /* 0x00000008005c0947 */ /* 0x000fea0003800000 */
[----:B0-----:R-:W-:Y:S01]  /*0250*/  LOP3.LUT R2, RZ, R13, RZ, 0x33, !PT ;  /* 0x0000000dff027212 */ /* 0x001fe200078e33ff */
[----:B------:R-:W-:Y:S03]  /*0260*/  BSSY.RECONVERGENT B2, `(.L_x_122) ;  /* 0x000002e000027945 */ /* 0x000fe60003800200 */
[----:B------:R-:W-:-:S04]  /*0270*/  IADD3 R15, PT, PT, -R6, R7, R2 ;  /* 0x00000007060f7210 */ /* 0x000fc80007ffe102 */
[----:B------:R-:W-:-:S04]  /*0280*/  LOP3.LUT R2, R15, 0x300, RZ, 0xc0, !PT ;  /* 0x000003000f027812 */ /* 0x000fc800078ec0ff */
[----:B------:R-:W-:-:S13]  /*0290*/  ISETP.NE.AND P0, PT, R2, 0x300, PT ;  /* 0x000003000200780c */ /* 0x000fda0003f05270 */
[----:B------:R-:W-:Y:S05]  /*02a0*/  @!P0 BRA `(.L_x_123) ;  /* 0x0000000000a48947 */ /* 0x000fea0003800000 */
[----:B------:R-:W0:Y:S01]  /*02b0*/  LDCU.128 UR4, c[0x0][0x380] ;  /* 0x00007000ff0477ac */ /* 0x000e220008000c00 */
[----:B------:R-:W-:Y:S02]  /*02c0*/  IADD3 R3, P0, PT, R6, R13, RZ ;  /* 0x0000000d06037210 */ /* 0x000fe40007f1e0ff */
[----:B------:R-:W-:-:S03]  /*02d0*/  LEA.HI R2, R15, 0x1, RZ, 0x18 ;  /* 0x000000010f027811 */ /* 0x000fc600078fc0ff */
[----:B------:R-:W-:Y:S01]  /*02e0*/  IMAD.X R14, RZ, RZ, RZ, P0 ;  /* 0x000000ffff0e7224 */ /* 0x000fe200000e06ff */
[----:B------:R-:W-:-:S05]  /*02f0*/  LOP3.LUT R2, R2, 0x3, RZ, 0xc0, !PT ;  /* 0x0000000302027812 */ /* 0x000fca00078ec0ff */
[----:B------:R-:W-:Y:S01]  /*0300*/  IMAD.MOV R4, RZ, RZ, -R2 ;  /* 0x000000ffff047224 */ /* 0x000fe200078e0a02 */
[C---:B0-----:R-:W-:Y:S02]  /*0310*/  LEA R5, P2, R3.reuse, UR4, 0x2 ;  /* 0x0000000403057c11 */ /* 0x041fe4000f8410ff */
[C---:B------:R-:W-:Y:S02]  /*0320*/  IADD3 R7, P1, PT, R3.reuse, UR6, RZ ;  /* 0x0000000603077c10 */ /* 0x040fe4000ff3e0ff */
[----:B------:R-:W-:Y:S02]  /*0330*/  LEA.HI.X R3, R3, UR5, R14, 0x2, P2 ;  /* 0x0000000503037c11 */ /* 0x000fe400090f140e */
[----:B------:R-:W-:-:S09]  /*0340*/  IADD3.X R14, PT, PT, R14, UR7, RZ, P1, !PT ;  /* 0x000000070e0e7c10 */ /* 0x000fd20008ffe4ff */
.L_x_126:
[----:B------:R-:W-:-:S05]  /*0350*/  IMAD.MOV.U32 R2, RZ, RZ, R5 ;  /* 0x000000ffff027224 */ /* 0x000fca00078e0005 */
[----:B------:R-:W2:Y:S01]  /*0360*/  LDG.E R19, desc[UR10][R2.64] ;  /* 0x0000000a02137981 */ /* 0x000ea2000c1e1900 */
[----:B------:R-:W-:Y:S01]  /*0370*/  VIADD R4, R4, 0x1 ;  /* 0x0000000104047836 */ /* 0x000fe20000000000 */
[----:B------:R-:W-:Y:S01]  /*0380*/  BSSY.RECONVERGENT B3, `(.L_x_124) ;  /* 0x0000016000037945 */ /* 0x000fe20003800200 */
[----:B------:R-:W-:Y:S01]  /*0390*/  IMAD.MOV.U32 R18, RZ, RZ, R11 ;  /* 0x000000ffff127224 */ /* 0x000fe200078e000b */
[----:B------:R-:W-:Y:S01]  /*03a0*/  IADD3 R5, P3, PT, R5, 0x400, RZ ;  /* 0x0000040005057810 */ /* 0x000fe20007f7e0ff */
[----:B------:R-:W-:Y:S01]  /*03b0*/  IMAD.MOV.U32 R17, RZ, RZ, R8 ;  /* 0x000000ffff117224 */ /* 0x000fe200078e0008 */
[----:B------:R-:W-:Y:S01]  /*03c0*/  ISETP.NE.AND P2, PT, R4, RZ, PT ;  /* 0x000000ff0400720c */ /* 0x000fe20003f45270 */
[----:B-----5:R-:W-:Y:S02]  /*03d0*/  IMAD.MOV.U32 R16, RZ, RZ, R12 ;  /* 0x000000ffff107224 */ /* 0x020fe400078e000c */
[----:B------:R-:W-:Y:S02]  /*03e0*/  IMAD.MOV.U32 R11, RZ, RZ, R7 ;  /* 0x000000ffff0b7224 */ /* 0x000fe400078e0007 */
[----:B------:R-:W-:Y:S01]  /*03f0*/  IMAD.MOV.U32 R8, RZ, RZ, R14 ;  /* 0x000000ffff087224 */ /* 0x000fe200078e000e */
[----:B--2---:R-:W-:Y:S01]  /*0400*/  FSETP.GEU.AND P0, PT, R12, R19, PT ;  /* 0x000000130c00720b */ /* 0x004fe20003f0e000 */
[----:B------:R-:W-:-:S12]  /*0410*/  IMAD.MOV.U32 R12, RZ, RZ, R19 ;  /* 0x000000ffff0c7224 */ /* 0x000fd800078e0013 */
        /* <DEDUP_REMOVED lines=12> */
.L_x_125:
[----:B------:R-:W-:Y:S05]  /*04e0*/  BSYNC.RECONVERGENT B3 ;  /* 0x0000000000037941 */ /* 0x000fea0003800200 */
.L_x_124:
[----:B------:R-:W-:Y:S01]  /*04f0*/  IADD3 R7, P0, PT, R7, 0x100, RZ ;  /* 0x0000010007077810 */ /* 0x000fe20007f1e0ff */
[----:B------:R-:W-:Y:S02]  /*0500*/  VIADD R13, R13, 0x100 ;  /* 0x000001000d0d7836 */ /* 0x000fe40000000000 */
[----:B------:R-:W-:Y:S02]  /*0510*/  IMAD.X R3, RZ, RZ, R3, P3 ;  /* 0x000000ffff037224 */ /* 0x000fe400018e0603 */
[----:B------:R-:W-:Y:S01]  /*0520*/  IMAD.X R14, RZ, RZ, R14, P0 ;  /* 0x000000ffff0e7224 */ /* 0x000fe200000e060e */
[----:B------:R-:W-:Y:S07]  /*0530*/  @P2 BRA `(.L_x_126) ;  /* 0xfffffffc00842947 */ /* 0x000fee000383ffff */
.L_x_123:
[----:B------:R-:W-:Y:S05]  /*0540*/  BSYNC.RECONVERGENT B2 ;  /* 0x0000000000027941 */ /* 0x000fea0003800200 */
.L_x_122:
[----:B------:R-:W-:-:S13]  /*0550*/  ISETP.GE.U32.AND P0, PT, R15, 0x300, PT ;  /* 0x000003000f00780c */ /* 0x000fda0003f06070 */
[----:B------:R-:W-:Y:S05]  /*0560*/  @!P0 BRA `(.L_x_121) ;  /* 0x0000000400948947 */ /* 0x000fea0003800000 */
[----:B------:R-:W0:Y:S01]  /*0570*/  LDC.64 R4, c[0x0][0x380] ;  /* 0x0000e000ff047b82 */ /* 0x000e220000000a00 */
[----:B------:R-:W-:-:S07]  /*0580*/  VIADD R7, R13, 0x200 ;  /* 0x000002000d077836 */ /* 0x000fce0000000000 */
[----:B------:R-:W1:Y:S02]  /*0590*/  LDC.64 R2, c[0x0][0x388] ;  /* 0x0000e200ff027b82 */ /* 0x000e640000000a00 */
.L_x_135:
[----:B------:R-:W-:-:S05]  /*05a0*/  VIADD R13, R7, 0xfffffe00 ;  /* 0xfffffe00070d7836 */ /* 0x000fca0000000000 */
[----:B------:R-:W-:-:S04]  /*05b0*/  IADD3 R19, P0, PT, R6, R13, RZ ;  /* 0x0000000d06137210 */ /* 0x000fc80007f1e0ff */
[----:B------:R-:W-:Y:S02]  /*05c0*/  LEA.HI.X.SX32 R18, R13, RZ, 0x1, P0 ;  /* 0x000000ff0d127211 */ /* 0x000fe400000f0eff */
[----:B0-----:R-:W-:-:S04]  /*05d0*/  LEA R16, P0, R19, R4, 0x2 ;  /* 0x0000000413107211 */ /* 0x001fc800078010ff */
[----:B------:R-:W-:-:S05]  /*05e0*/  LEA.HI.X R17, R19, R5, R18, 0x2, P0 ;  /* 0x0000000513117211 */ /* 0x000fca00000f1412 */
[----:B------:R-:W2:Y:S04]  /*05f0*/  LDG.E R25, desc[UR10][R16.64] ;  /* 0x0000000a10197981 */ /* 0x000ea8000c1e1900 */
[----:B-----5:R0:W5:Y:S04]  /*0600*/  LDG.E R15, desc[UR10][R16.64+0x400] ;  /* 0x0004000a100f7981 */ /* 0x020168000c1e1900 */
[----:B------:R0:W5:Y:S04]  /*0610*/  LDG.E R13, desc[UR10][R16.64+0x800] ;  /* 0x0008000a100d7981 */ /* 0x000168000c1e1900 */
[----:B------:R0:W5:Y:S01]  /*0620*/  LDG.E R14, desc[UR10][R16.64+0xc00] ;  /* 0x000c000a100e7981 */ /* 0x000162000c1e1900 */
[----:B-1----:R-:W-:Y:S01]  /*0630*/  IADD3 R20, P1, PT, R19, R2, RZ ;  /* 0x0000000213147210 */ /* 0x002fe20007f3e0ff */
[----:B------:R-:W-:Y:S01]  /*0640*/  BSSY.RECONVERGENT B2, `(.L_x_127) ;  /* 0x0000013000027945 */ /* 0x000fe20003800200 */
[----:B------:R-:W-:-:S03]  /*0650*/  VIADD R19, R7, 0xffffff00 ;  /* 0xffffff0007137836 */ /* 0x000fc60000000000 */
[----:B------:R-:W-:Y:S02]  /*0660*/  IMAD.X R23, R18, 0x1, R3, P1 ;  /* 0x0000000112177824 */ /* 0x000fe400008e0603 */
[----:B------:R-:W-:Y:S02]  /*0670*/  IMAD.MOV.U32 R21, RZ, RZ, R20 ;  /* 0x000000ffff157224 */ /* 0x000fe400078e0014 */
[----:B------:R-:W-:Y:S01]  /*0680*/  IMAD.MOV.U32 R22, RZ, RZ, R23 ;  /* 0x000000ffff167224 */ /* 0x000fe200078e0017 */
[----:B--2---:R-:W-:Y:S01]  /*0690*/  FSETP.GEU.AND P0, PT, R12, R25, PT ;  /* 0x000000190c00720b */ /* 0x004fe20003f0e000 */
[----:B------:R-:W-:-:S12]  /*06a0*/  IMAD.MOV.U32 R18, RZ, RZ, R25 ;  /* 0x000000ffff127224 */ /* 0x000fd800078e0019 */
[----:B0-----:R-:W-:Y:S05]  /*06b0*/  @!P0 BRA `(.L_x_128) ;  /* 0x00000000002c8947 */ /* 0x001fea0003800000 */
        /* <DEDUP_REMOVED lines=11> */
.L_x_128:
[----:B------:R-:W-:Y:S05]  /*0770*/  BSYNC.RECONVERGENT B2 ;  /* 0x0000000000027941 */ /* 0x000fea0003800200 */
.L_x_127:
[----:B-----5:R-:W-:Y:S01]  /*0780*/  FSETP.GEU.AND P0, PT, R18, R15, PT ;  /* 0x0000000f1200720b */ /* 0x020fe20003f0e000 */
[----:B------:R-:W-:Y:S01]  /*0790*/  BSSY.RECONVERGENT B2, `(.L_x_129) ;  /* 0x0000013000027945 */ /* 0x000fe20003800200 */
[----:B------:R-:W-:Y:S02]  /*07a0*/  SHF.R.S32.HI R8, RZ, 0x1f, R19 ;  /* 0x0000001fff087819 */ /* 0x000fe40000011413 */
[----:B------:R-:W-:-:S04]  /*07b0*/  IADD3 R12, P1, P2, R19, R2, R6 ;  /* 0x00000002130c7210 */ /* 0x000fc80007a3e006 */
[----:B------:R-:W-:Y:S01]  /*07c0*/  IADD3.X R11, PT, PT, R8, R3, RZ, P1, P2 ;  /* 0x00000003080b7210 */ /* 0x000fe20000fe44ff */
[----:B------:R-:W-:Y:S02]  /*07d0*/  IMAD.MOV.U32 R19, RZ, RZ, R12 ;  /* 0x000000ffff137224 */ /* 0x000fe400078e000c */
[----:B------:R-:W-:Y:S02]  /*07e0*/  IMAD.MOV.U32 R8, RZ, RZ, R15 ;  /* 0x000000ffff087224 */ /* 0x000fe400078e000f */
[----:B------:R-:W-:Y:S01]  /*07f0*/  IMAD.MOV.U32 R20, RZ, RZ, R11 ;  /* 0x000000ffff147224 */ /* 0x000fe200078e000b */
[----:B------:R-:W-:Y:S06]  /*0800*/  @!P0 BRA `(.L_x_130) ;  /* 0x00000000002c8947 */ /* 0x000fec0003800000 */
        /* <DEDUP_REMOVED lines=11> */
.L_x_130:
[----:B------:R-:W-:Y:S05]  /*08c0*/  BSYNC.RECONVERGENT B2 ;  /* 0x0000000000027941 */ /* 0x000fea0003800200 */
.L_x_129:
[----:B------:R-:W-:Y:S01]  /*08d0*/  FSETP.GEU.AND P0, PT, R8, R13, PT ;  /* 0x0000000d0800720b */ /* 0x000fe20003f0e000 */
[C---:B------:R-:W-:Y:S01]  /*08e0*/  VIADD R11, R7.reuse, 0x100 ;  /* 0x00000100070b7836 */ /* 0x040fe20000000000 */
[----:B------:R-:W-:Y:S01]  /*08f0*/  SHF.R.S32.HI R12, RZ, 0x1f, R7 ;  /* 0x0000001fff0c7819 */ /* 0x000fe20000011407 */
[----:B------:R-:W-:Y:S01]  /*0900*/  BSSY.RECONVERGENT B2, `(.L_x_131) ;  /* 0x0000014000027945 */ /* 0x000fe20003800200 */
[-CC-:B------:R-:W-:Y:S01]  /*0910*/  IADD3 R18, P1, P4, R7, R2.reuse, R6.reuse ;  /* 0x0000000207127210 */ /* 0x180fe20007c3e006 */
[----:B------:R-:W-:Y:S01]  /*0920*/  IMAD.MOV.U32 R15, RZ, RZ, R13 ;  /* 0x000000ffff0f7224 */ /* 0x000fe200078e000d */
[----:B------:R-:W-:Y:S02]  /*0930*/  IADD3 R23, P2, P3, R11, R2, R6 ;  /* 0x000000020b177210 */ /* 0x000fe40007b5e006 */
[----:B------:R-:W-:Y:S01]  /*0940*/  IADD3.X R21, PT, PT, R12, R3, RZ, P1, P4 ;  /* 0x000000030c157210 */ /* 0x000fe20000fe84ff */
[----:B------:R-:W-:Y:S01]  /*0950*/  IMAD.MOV.U32 R16, RZ, RZ, R18 ;  /* 0x000000ffff107224 */ /* 0x000fe200078e0012 */
[----:B------:R-:W-:-:S03]  /*0960*/  SHF.R.S32.HI R12, RZ, 0x1f, R11 ;  /* 0x0000001fff0c7819 */ /* 0x000fc6000001140b */
        /* <DEDUP_REMOVED lines=13> */
.L_x_132:
[----:B------:R-:W-:Y:S05]  /*0a40*/  BSYNC.RECONVERGENT B2 ;  /* 0x0000000000027941 */ /* 0x000fea0003800200 */
.L_x_131:
[----:B------:R-:W-:Y:S01]  /*0a50*/  FSETP.GEU.AND P0, PT, R15, R14, PT ;  /* 0x0000000e0f00720b */ /* 0x000fe20003f0e000 */
[----:B------:R-:W-:Y:S01]  /*0a60*/  BSSY.RECONVERGENT B2, `(.L_x_133) ;  /* 0x0000011000027945 */ /* 0x000fe20003800200 */
[----:B------:R-:W-:Y:S01]  /*0a70*/  IADD3.X R18, PT, PT, R12, R3, RZ, P2, P3 ;  /* 0x000000030c127210 */ /* 0x000fe200017e64ff */
[----:B------:R-:W-:Y:S02]  /*0a80*/  IMAD.MOV.U32 R11, RZ, RZ, R23 ;  /* 0x000000ffff0b7224 */ /* 0x000fe400078e0017 */
[----:B------:R-:W-:Y:S02]  /*0a90*/  IMAD.MOV.U32 R12, RZ, RZ, R14 ;  /* 0x000000ffff0c7224 */ /* 0x000fe400078e000e */
[----:B------:R-:W-:-:S06]  /*0aa0*/  IMAD.MOV.U32 R8, RZ, RZ, R18 ;  /* 0x000000ffff087224 */ /* 0x000fcc00078e0012 */
        /* <DEDUP_REMOVED lines=12> */
.L_x_134:
[----:B------:R-:W-:Y:S05]  /*0b70*/  BSYNC.RECONVERGENT B2 ;  /* 0x0000000000027941 */ /* 0x000fea0003800200 */
.L_x_133:
[C---:B------:R-:W-:Y:S02]  /*0b80*/  VIADD R13, R7.reuse, 0x200 ;  /* 0x00000200070d7836 */ /* 0x040fe40000000000 */
[----:B------:R-:W-:-:S03]  /*0b90*/  VIADD R7, R7, 0x400 ;  /* 0x0000040007077836 */ /* 0x000fc60000000000 */
[----:B------:R-:W-:-:S13]  /*0ba0*/  ISETP.GE.AND P0, PT, R13, R10, PT ;  /* 0x0000000a0d00720c */ /* 0x000fda0003f06270 */
[----:B------:R-:W-:Y:S05]  /*0bb0*/  @!P0 BRA `(.L_x_135) ;  /* 0xfffffff800788947 */ /* 0x000fea000383ffff */
.L_x_121:
[----:B------:R-:W-:Y:S05]  /*0bc0*/  BSYNC.RECONVERGENT B1 ;  /* 0x0000000000017941 */ /* 0x000fea0003800200 */
.L_x_120:
[----:B------:R-:W-:-:S13]  /*0bd0*/  ISETP.GE.AND P0, PT, R10, 0x100, PT ;  /* 0x000001000a00780c */ /* 0x000fda0003f06270 */
[----:B------:R-:W-:Y:S05]  /*0be0*/  @!P0 BRA `(.L_x_136) ;  /* 0x00000010008c8947 */ /* 0x000fea0003800000 */
[----:B------:R-:W1:Y:S01]  /*0bf0*/  S2R R10, SR_LANEID ;  /* 0x00000000000a7919 */ /* 0x000e620000000000 */
[----:B------:R-:W-:Y:S01]  /*0c00*/  BSSY.RECONVERGENT B1, `(.L_x_137) ;  /* 0x000001b000017945 */ /* 0x000fe20003800200 */
[----:B------:R-:W-:Y:S01]  /*0c10*/  IMAD.MOV.U32 R6, RZ, RZ, R11 ;  /* 0x000000ffff067224 */ /* 0x000fe200078e000b */
[----:B0----5:R0:W2:Y:S01]  /*0c20*/  SHFL.DOWN PT, R3, R12, 0x1, 0x1f ;  /* 0x08201f000c037f89 */ /* 0x0210a200000e0000 */
[----:B------:R-:W-:Y:S02]  /*0c30*/  IMAD.MOV.U32 R7, RZ, RZ, R8 ;  /* 0x000000ffff077224 */ /* 0x000fe400078e0008 */
[----:B------:R-:W-:Y:S01]  /*0c40*/  IMAD.MOV.U32 R2, RZ, RZ, R12 ;  /* 0x000000ffff027224 */ /* 0x000fe200078e000c */
[----:B------:R0:W3:Y:S04]  /*0c50*/  SHFL.DOWN PT, R4, R11, 0x1, 0x1f ;  /* 0x08201f000b047f89 */ /* 0x0000e800000e0000 */
[----:B------:R0:W4:Y:S01]  /*0c60*/  SHFL.DOWN PT, R5, R8, 0x1, 0x1f ;  /* 0x08201f0008057f89 */ /* 0x00012200000e0000 */
[----:B-1----:R-:W-:-:S02]  /*0c70*/  ISETP.GT.AND P0, PT, R10, 0x1e, PT ;  /* 0x0000001e0a00780c */ /* 0x002fc40003f04270 */
[C---:B------:R-:W-:Y:S02]  /*0c80*/  ISETP.GT.AND P1, PT, R10.reuse, 0x1d, PT ;  /* 0x0000001d0a00780c */ /* 0x040fe40003f24270 */
[----:B------:R-:W-:-:S09]  /*0c90*/  ISETP.GT.AND P3, PT, R10, 0x1b, PT ;  /* 0x0000001b0a00780c */ /* 0x000fd20003f64270 */
[----:B0-234-:R-:W-:Y:S05]  /*0ca0*/  @P0 BRA `(.L_x_138) ;  /* 0x0000000000400947 */ /* 0x01dfea0003800000 */
        /* <DEDUP_REMOVED lines=16> */
.L_x_138:
[----:B------:R-:W-:Y:S05]  /*0db0*/  BSYNC.RECONVERGENT B1 ;  /* 0x0000000000017941 */ /* 0x000fea0003800200 */
.L_x_137:
        /* <DEDUP_REMOVED lines=27> */
.L_x_140:
[----:B------:R-:W-:Y:S05]  /*0f70*/  BSYNC.RECONVERGENT B1 ;  /* 0x0000000000017941 */ /* 0x000fea0003800200 */
.L_x_139:
        /* <DEDUP_REMOVED lines=9> */
[----:B0-----:R-:W-:Y:S02]  /*1010*/  IMAD.MOV.U32 R6, RZ, RZ, R11 ;  /* 0x000000ffff067224 */ /* 0x001fe400078e000b */
[----:B-1----:R-:W-:Y:S02]  /*1020*/  IMAD.MOV.U32 R7, RZ, RZ, R10 ;  /* 0x000000ffff077224 */ /* 0x002fe400078e000a */
        /* <DEDUP_REMOVED lines=13> */
.L_x_142:
[----:B------:R-:W-:Y:S05]  /*1100*/  BSYNC.RECONVERGENT B1 ;  /* 0x0000000000017941 */ /* 0x000fea0003800200 */
.L_x_141:
        /* <DEDUP_REMOVED lines=9> */
[----:B---3--:R-:W-:Y:S02]  /*11a0*/  IMAD.MOV.U32 R4, RZ, RZ, R13 ;  /* 0x000000ffff047224 */ /* 0x008fe400078e000d */
        /* <DEDUP_REMOVED lines=14> */
.L_x_144:
[----:B------:R-:W-:Y:S05]  /*1290*/  BSYNC.RECONVERGENT B1 ;  /* 0x0000000000017941 */ /* 0x000fea0003800200 */
.L_x_143:
[----:B0-----:R0:W0:Y:S01]  /*12a0*/  SHFL.DOWN PT, R2, R3, 0x10, 0x1f ;  /* 0x0a001f0003027f89 */ /* 0x00102200000e0000 */
[----:B------:R-:W-:Y:S01]  /*12b0*/  BSSY.RECONVERGENT B1, `(.L_x_145) ;  /* 0x0000017000017945 */ /* 0x000fe20003800200 */
[----:B--2---:R-:W-:Y:S02]  /*12c0*/  IMAD.MOV.U32 R7, RZ, RZ, R4 ;  /* 0x000000ffff077224 */ /* 0x004fe400078e0004 */
[----:B------:R2:W0:Y:S01]  /*12d0*/  SHFL.DOWN PT, R11, R4, 0x10, 0x1f ;  /* 0x0a001f00040b7f89 */ /* 0x00042200000e0000 */
[----:B----4-:R-:W-:Y:S02]  /*12e0*/  IMAD.MOV.U32 R8, RZ, RZ, R5 ;  /* 0x000000ffff087224 */ /* 0x010fe400078e0005 */
[----:B------:R-:W-:Y:S01]  /*12f0*/  IMAD.MOV.U32 R6, RZ, RZ, R3 ;  /* 0x000000ffff067224 */ /* 0x000fe200078e0003 */
[----:B-1----:R2:W1:Y:S01]  /*1300*/  SHFL.DOWN PT, R10, R5, 0x10, 0x1f ;  /* 0x0a001f00050a7f89 */ /* 0x00246200000e0000 */
[----:B------:R-:W-:Y:S05]  /*1310*/  @P4 BRA `(.L_x_146) ;  /* 0x0000000000404947 */ /* 0x000fea0003800000 */
[----:B0-----:R-:W-:Y:S01]  /*1320*/  FSETP.GEU.AND P0, PT, R3, R2, PT ;  /* 0x000000020300720b */ /* 0x001fe20003f0e000 */
[----:B------:R-:W-:Y:S02]  /*1330*/  IMAD.MOV.U32 R7, RZ, RZ, R11 ;  /* 0x000000ffff077224 */ /* 0x000fe400078e000b */
        /* <DEDUP_REMOVED lines=14> */
.L_x_146:
[----:B------:R-:W-:Y:S05]  /*1420*/  BSYNC.RECONVERGENT B1 ;  /* 0x0000000000017941 */ /* 0x000fea0003800200 */
.L_x_145:
[----:B------:R-:W-:Y:S04]  /*1430*/  BSSY.RECONVERGENT B1, `(.L_x_147) ;  /* 0x000000c000017945 */ /* 0x000fe80003800200 */
[----:B------:R-:W-:Y:S05]  /*1440*/  @P2 BRA `(.L_x_148) ;  /* 0x0000000000282947 */ /* 0x000fea0003800000 */
[----:B--2---:R-:W2:Y:S01]  /*1450*/  S2R R4, SR_CgaCtaId ;  /* 0x0000000000047919 */ /* 0x004ea20000008800 */
        /* <DEDUP_REMOVED lines=9> */
.L_x_148:
[----:B------:R-:W-:Y:S05]  /*14f0*/  BSYNC.RECONVERGENT B1 ;  /* 0x0000000000017941 */ /* 0x000fea0003800200 */
.L_x_147:
[----:B------:R-:W-:Y:S01]  /*1500*/  BAR.SYNC.DEFER_BLOCKING 0x0 ;  /* 0x0000000000007b1d */ /* 0x000fe20000010000 */
[----:B------:R-:W-:-:S13]  /*1510*/  ISETP.NE.AND P2, PT, R9, RZ, PT ;  /* 0x000000ff0900720c */ /* 0x000fda0003f45270 */
[----:B------:R-:W-:Y:S05]  /*1520*/  @P2 BRA `(.L_x_149) ;  /* 0x0000004400542947 */ /* 0x000fea0003800000 */
[----:B0---4-:R-:W0:Y:S01]  /*1530*/  S2R R3, SR_CgaCtaId ;  /* 0x0000000000037919 */ /* 0x011e220000008800 */
[----:B------:R-:W-:Y:S01]  /*1540*/  MOV R2, 0x400 ;  /* 0x0000040000027802 */ /* 0x000fe20000000f00 */
[----:B------:R-:W-:Y:S03]  /*1550*/  BSSY.RECONVERGENT B1, `(.L_x_150) ;  /* 0x0000016000017945 */ /* 0x000fe60003800200 */
[----:B0-----:R-:W-:-:S05]  /*1560*/  LEA R26, R3, R2, 0x18 ;  /* 0x00000002031a7211 */ /* 0x001fca00078ec0ff */
[----:B--2---:R-:W0:Y:S04]  /*1570*/  LDS R5, [R26+0x18] ;  /* 0x000018001a057984 */ /* 0x004e280000000800 */
[----:B------:R2:W4:Y:S04]  /*1580*/  LDS.64 R2, [R26+0x20] ;  /* 0x000020001a027984 */ /* 0x0005280000000a00 */
[----:B------:R2:W1:Y:S04]  /*1590*/  LDS R22, [R26+0x28] ;  /* 0x000028001a167984 */ /* 0x0004680000000800 */
[----:B------:R2:W1:Y:S01]  /*15a0*/  LDS R16, [R26+0x38] ;  /* 0x000038001a107984 */ /* 0x0004620000000800 */
[----:B0-----:R-:W-:Y:S01]  /*15b0*/  FSETP.GEU.AND P0, PT, R6, R5, PT ;  /* 0x000000050600720b */ /* 0x001fe20003f0e000 */
[----:B------:R-:W-:-:S12]  /*15c0*/  IMAD.MOV.U32 R21, RZ, RZ, R5 ;  /* 0x000000ffff157224 */ /* 0x000fd800078e0005 */
[----:B-12-4-:R-:W-:Y:S05]  /*15d0*/  @!P0 BRA `(.L_x_151) ;  /* 0x0000000000348947 */ /* 0x016fea0003800000 */
        /* <DEDUP_REMOVED lines=13> */
.L_x_151:
[----:B------:R-:W-:Y:S05]  /*16b0*/  BSYNC.RECONVERGENT B1 ;  /* 0x0000000000017941 */ /* 0x000fea0003800200 */
.L_x_150:
        /* <DEDUP_REMOVED lines=21> */
[C---:B------:R-:W-:Y:S02]  /*1810*/  @P3 ISETP.LT.U32.AND P1, PT, R2.reuse, R6, PT ;  /* 0x000000060200320c */ /* 0x040fe40003f21070 */
[CC--:B------:R-:W-:Y:S02]  /*1820*/  @P3 ISETP.GE.AND.EX P0, PT, R3.reuse, R7.reuse, PT, P0 ;  /* 0x000000070300320c */ /* 0x0c0fe40003f06300 */
[----:B------:R-:W-:Y:S02]  /*1830*/  @P3 ISETP.LT.AND.EX P1, PT, R3, R7, PT, P1 ;  /* 0x000000070300320c */ /* 0x000fe40003f21310 */
[----:B------:R-:W-:Y:S02]  /*1840*/  @P3 FSEL R23, R21, R22, !P0 ;  /* 0x0000001615173208 */ /* 0x000fe40004000000 */
[----:B------:R-:W-:-:S02]  /*1850*/  @P3 SEL R25, R2, R6, P1 ;  /* 0x0000000602193207 */ /* 0x000fc40000800000 */
[----:B------:R-:W-:-:S07]  /*1860*/  @P3 SEL R24, R3, R7, P1 ;  /* 0x0000000703183207 */ /* 0x000fce0000800000 */
.L_x_153:
[----:B------:R-:W-:Y:S05]  /*1870*/  BSYNC.RECONVERGENT B1 ;  /* 0x0000000000017941 */ /* 0x000fea0003800200 */
.L_x_152:
        /* <DEDUP_REMOVED lines=17> */
.L_x_155:
[----:B------:R-:W-:Y:S05]  /*1990*/  BSYNC.RECONVERGENT B1 ;  /* 0x0000000000017941 */ /* 0x000fea0003800200 */
.L_x_154:
        /* <DEDUP_REMOVED lines=17> */
.L_x_157:
[----:B------:R-:W-:Y:S05]  /*1ab0*/  BSYNC.RECONVERGENT B1 ;  /* 0x0000000000017941 */ /* 0x000fea0003800200 */
.L_x_156:
        /* <DEDUP_REMOVED lines=17> */
.L_x_159:
[----:B------:R-:W-:Y:S05]  /*1bd0*/  BSYNC.RECONVERGENT B1 ;  /* 0x0000000000017941 */ /* 0x000fea0003800200 */
.L_x_158:
        /* <DEDUP_REMOVED lines=17> */
.L_x_161:
[----:B------:R-:W-:Y:S05]  /*1cf0*/  BSYNC.RECONVERGENT B1 ;  /* 0x0000000000017941 */ /* 0x000fea0003800200 */
.L_x_160:
        /* <DEDUP_REMOVED lines=18> */
.L_x_136:
[----:B------:R-:W1:Y:S01]  /*1e20*/  S2R R14, SR_LANEID ;  /* 0x00000000000e7919 */ /* 0x000e620000000000 */
[----:B0-----:R-:W-:Y:S01]  /*1e30*/  LOP3.LUT R2, R9, 0x3e0, RZ, 0xc0, !PT ;  /* 0x000003e009027812 */ /* 0x001fe200078ec0ff */
[----:B------:R-:W-:Y:S01]  /*1e40*/  BSSY.RECONVERGENT B1, `(.L_x_162) ;  /* 0x0000027000017945 */ /* 0x000fe20003800200 */
[----:B------:R-:W-:Y:S02]  /*1e50*/  IMAD.MOV.U32 R16, RZ, RZ, R8 ;  /* 0x000000ffff107224 */ /* 0x000fe400078e0008 */
[----:B------:R-:W-:Y:S01]  /*1e60*/  LOP3.LUT R5, RZ, R2, RZ, 0x33, !PT ;  /* 0x00000002ff057212 */ /* 0x000fe200078e33ff */
[----:B------:R-:W-:-:S05]  /*1e70*/  VIADD R3, R2, 0x20 ;  /* 0x0000002002037836 */ /* 0x000fca0000000000 */
[----:B------:R-:W-:Y:S01]  /*1e80*/  ISETP.GT.AND P0, PT, R3, R10, PT ;  /* 0x0000000a0300720c */ /* 0x000fe20003f04270 */
[----:B------:R-:W-:-:S05]  /*1e90*/  IMAD.IADD R3, R10, 0x1, R5 ;  /* 0x000000010a037824 */ /* 0x000fca00078e0205 */
[----:B------:R-:W-:-:S05]  /*1ea0*/  SEL R3, R3, 0x1f, P0 ;  /* 0x0000001f03037807 */ /* 0x000fca0000000000 */
[----:B-----5:R0:W2:Y:S04]  /*1eb0*/  SHFL.DOWN PT, R5, R12, 0x1, R3 ;  /* 0x082000000c057989 */ /* 0x0200a800000e0003 */
[----:B------:R0:W3:Y:S01]  /*1ec0*/  SHFL.DOWN PT, R7, R8, 0x1, R3 ;  /* 0x0820000008077989 */ /* 0x0000e200000e0003 */
[CC--:B-1----:R-:W-:Y:S01]  /*1ed0*/  ISETP.GE.AND P0, PT, R14.reuse, R3.reuse, PT ;  /* 0x000000030e00720c */ /* 0x0c2fe20003f06270 */
[C---:B------:R-:W-:Y:S01]  /*1ee0*/  VIADD R4, R14.reuse, 0x4 ;  /* 0x000000040e047836 */ /* 0x040fe20000000000 */
[C---:B------:R-:W-:Y:S01]  /*1ef0*/  ISETP.NE.AND P2, PT, R14.reuse, RZ, PT ;  /* 0x000000ff0e00720c */ /* 0x040fe20003f45270 */
[C---:B------:R-:W-:Y:S02]  /*1f00*/  VIADD R2, R14.reuse, 0x2 ;  /* 0x000000020e027836 */ /* 0x040fe40000000000 */
[----:B------:R-:W-:Y:S01]  /*1f10*/  VIADD R6, R14, 0x8 ;  /* 0x000000080e067836 */ /* 0x000fe20000000000 */
[-C--:B------:R-:W-:Y:S01]  /*1f20*/  ISETP.GT.AND P5, PT, R4, R3.reuse, PT ;  /* 0x000000030400720c */ /* 0x080fe20003fa4270 */
[----:B------:R-:W-:Y:S01]  /*1f30*/  VIADD R14, R14, 0x10 ;  /* 0x000000100e0e7836 */ /* 0x000fe20000000000 */
[----:B------:R0:W1:Y:S01]  /*1f40*/  SHFL.DOWN PT, R4, R11, 0x1, R3 ;  /* 0x082000000b047989 */ /* 0x00006200000e0003 */
[-C--:B------:R-:W-:Y:S01]  /*1f50*/  ISETP.GT.AND P1, PT, R2, R3.reuse, PT ;  /* 0x000000030200720c */ /* 0x080fe20003f24270 */
[----:B------:R-:W-:Y:S01]  /*1f60*/  IMAD.MOV.U32 R2, RZ, RZ, R12 ;  /* 0x000000ffff027224 */ /* 0x000fe200078e000c */
[-C--:B------:R-:W-:Y:S01]  /*1f70*/  ISETP.GT.AND P4, PT, R6, R3.reuse, PT ;  /* 0x000000030600720c */ /* 0x080fe20003f84270 */
[----:B------:R-:W-:Y:S01]  /*1f80*/  IMAD.MOV.U32 R6, RZ, RZ, R11 ;  /* 0x000000ffff067224 */ /* 0x000fe200078e000b */
[----:B------:R-:W-:Y:S01]  /*1f90*/  ISETP.GT.AND P3, PT, R14, R3, PT ;  /* 0x000000030e00720c */ /* 0x000fe20003f64270 */
[----:B--2---:R-:W-:-:S12]  /*1fa0*/  @P0 BRA `(.L_x_163) ;  /* 0x0000000000400947 */ /* 0x004fd80003800000 */
[----:B------:R-:W-:Y:S01]  /*1fb0*/  FSETP.GEU.AND P0, PT, R12, R5, PT ;  /* 0x000000050c00720b */ /* 0x000fe20003f0e000 */
        /* <DEDUP_REMOVED lines=15> */
.L_x_163:
[----:B------:R-:W-:Y:S05]  /*20b0*/  BSYNC.RECONVERGENT B1 ;  /* 0x0000000000017941 */ /* 0x000fea0003800200 */
.L_x_162:
[----:B------:R2:W4:Y:S01]  /*20c0*/  SHFL.DOWN PT, R5, R2, 0x2, R3 ;  /* 0x0840000002057989 */ /* 0x00052200000e0003 */
[----:B------:R-:W-:Y:S01]  /*20d0*/  BSSY.RECONVERGENT B1, `(.L_x_164) ;  /* 0x0000017000017945 */ /* 0x000fe20003800200 */
[----:B-1----:R-:W-:Y:S02]  /*20e0*/  IMAD.MOV.U32 R4, RZ, RZ, R2 ;  /* 0x000000ffff047224 */ /* 0x002fe400078e0002 */
[----:B---3--:R2:W1:Y:S01]  /*20f0*/  SHFL.DOWN PT, R7, R6, 0x2, R3 ;  /* 0x0840000006077989 */ /* 0x00846200000e0003 */
[----:B0-----:R-:W-:Y:S02]  /*2100*/  IMAD.MOV.U32 R12, RZ, RZ, R6 ;  /* 0x000000ffff0c7224 */ /* 0x001fe400078e0006 */
[----:B------:R-:W-:Y:S01]  /*2110*/  IMAD.MOV.U32 R14, RZ, RZ, R16 ;  /* 0x000000ffff0e7224 */ /* 0x000fe200078e0010 */
[----:B------:R2:W0:Y:S01]  /*2120*/  SHFL.DOWN PT, R11, R16, 0x2, R3 ;  /* 0x08400000100b7989 */ /* 0x00042200000e0003 */
[----:B------:R-:W-:Y:S05]  /*2130*/  @P1 BRA `(.L_x_165) ;  /* 0x0000000000401947 */ /* 0x000fea0003800000 */
[----:B----4-:R-:W-:Y:S01]  /*2140*/  FSETP.GEU.AND P0, PT, R2, R5, PT ;  /* 0x000000050200720b */ /* 0x010fe20003f0e000 */
[----:B------:R-:W-:Y:S02]  /*2150*/  IMAD.MOV.U32 R4, RZ, RZ, R5 ;  /* 0x000000ffff047224 */ /* 0x000fe400078e0005 */
[----:B-1----:R-:W-:Y:S02]  /*2160*/  IMAD.MOV.U32 R12, RZ, RZ, R7 ;  /* 0x000000ffff0c7224 */ /* 0x002fe400078e0007 */
        /* <DEDUP_REMOVED lines=13> */
.L_x_165:
[----:B------:R-:W-:Y:S05]  /*2240*/  BSYNC.RECONVERGENT B1 ;  /* 0x0000000000017941 */ /* 0x000fea0003800200 */
.L_x_164:
[----:B----4-:R3:W4:Y:S01]  /*2250*/  SHFL.DOWN PT, R5, R4, 0x4, R3 ;  /* 0x0880000004057989 */ /* 0x01072200000e0003 */
[----:B------:R-:W-:Y:S01]  /*2260*/  BSSY.RECONVERGENT B1, `(.L_x_166) ;  /* 0x0000017000017945 */ /* 0x000fe20003800200 */
[----:B--2---:R-:W-:Y:S02]  /*2270*/  IMAD.MOV.U32 R2, RZ, RZ, R4 ;  /* 0x000000ffff027224 */ /* 0x004fe400078e0004 */
[----:B-1----:R3:W1:Y:S01]  /*2280*/  SHFL.DOWN PT, R7, R12, 0x4, R3 ;  /* 0x088000000c077989 */ /* 0x00266200000e0003 */
[----:B------:R-:W-:Y:S02]  /*2290*/  IMAD.MOV.U32 R6, RZ, RZ, R12 ;  /* 0x000000ffff067224 */ /* 0x000fe400078e000c */
[----:B------:R-:W-:Y:S01]  /*22a0*/  IMAD.MOV.U32 R8, RZ, RZ, R14 ;  /* 0x000000ffff087224 */ /* 0x000fe200078e000e */
[----:B0-----:R3:W0:Y:S01]  /*22b0*/  SHFL.DOWN PT, R11, R14, 0x4, R3 ;  /* 0x088000000e0b7989 */ /* 0x00162200000e0003 */
        /* <DEDUP_REMOVED lines=17> */
.L_x_167:
[----:B------:R-:W-:Y:S05]  /*23d0*/  BSYNC.RECONVERGENT B1 ;  /* 0x0000000000017941 */ /* 0x000fea0003800200 */
.L_x_166:
[----:B----4-:R2:W4:Y:S01]  /*23e0*/  SHFL.DOWN PT, R5, R2, 0x8, R3 ;  /* 0x0900000002057989 */ /* 0x01052200000e0003 */
[----:B------:R-:W-:Y:S01]  /*23f0*/  BSSY.RECONVERGENT B1, `(.L_x_168) ;  /* 0x0000017000017945 */ /* 0x000fe20003800200 */
[----:B---3--:R-:W-:Y:S02]  /*2400*/  IMAD.MOV.U32 R4, RZ, RZ, R2 ;  /* 0x000000ffff047224 */ /* 0x008fe400078e0002 */
        /* <DEDUP_REMOVED lines=21> */
.L_x_169:
[----:B------:R-:W-:Y:S05]  /*2560*/  BSYNC.RECONVERGENT B1 ;  /* 0x0000000000017941 */ /* 0x000fea0003800200 */
.L_x_168:
[----:B----4-:R3:W4:Y:S01]  /*2570*/  SHFL.DOWN PT, R5, R4, 0x10, R3 ;  /* 0x0a00000004057989 */ /* 0x01072200000e0003 */
[----:B------:R-:W-:Y:S01]  /*2580*/  BSSY.RECONVERGENT B1, `(.L_x_170) ;  /* 0x0000017000017945 */ /* 0x000fe20003800200 */
[----:B--2---:R-:W-:Y:S02]  /*2590*/  IMAD.MOV.U32 R6, RZ, RZ, R4 ;  /* 0x000000ffff067224 */ /* 0x004fe400078e0004 */
[----:B0-----:R3:W0:Y:S01]  /*25a0*/  SHFL.DOWN PT, R11, R12, 0x10, R3 ;  /* 0x0a0000000c0b7989 */ /* 0x00162200000e0003 */
[----:B-1----:R-:W-:Y:S02]  /*25b0*/  IMAD.MOV.U32 R7, RZ, RZ, R12 ;  /* 0x000000ffff077224 */ /* 0x002fe400078e000c */
[----:B------:R-:W-:Y:S01]  /*25c0*/  IMAD.MOV.U32 R8, RZ, RZ, R14 ;  /* 0x000000ffff087224 */ /* 0x000fe200078e000e */
[----:B------:R3:W1:Y:S01]  /*25d0*/  SHFL.DOWN PT, R13, R14, 0x10, R3 ;  /* 0x0a0000000e0d7989 */ /* 0x00066200000e0003 */
        /* <DEDUP_REMOVED lines=17> */
.L_x_171:
[----:B------:R-:W-:Y:S05]  /*26f0*/  BSYNC.RECONVERGENT B1 ;  /* 0x0000000000017941 */ /* 0x000fea0003800200 */
.L_x_170:
[----:B------:R-:W-:Y:S04]  /*2700*/  BSSY.RECONVERGENT B1, `(.L_x_172) ;  /* 0x000000c000017945 */ /* 0x000fe80003800200 */
[----:B------:R-:W-:Y:S05]  /*2710*/  @P2 BRA `(.L_x_173) ;  /* 0x0000000000282947 */ /* 0x000fea0003800000 */
[----:B---3--:R-:W2:Y:S01]  /*2720*/  S2R R4, SR_CgaCtaId ;  /* 0x0000000000047919 */ /* 0x008ea20000008800 */
[----:B------:R-:W-:Y:S02]  /*2730*/  MOV R3, 0x400 ;  /* 0x0000040000037802 */ /* 0x000fe40000000f00 */
[----:B------:R-:W-:-:S04]  /*2740*/  SHF.R.U32.HI R2, RZ, 0x1, R9 ;  /* 0x00000001ff027819 */ /* 0x000fc80000011609 */
[----:B------:R-:W-:Y:S02]  /*2750*/  LOP3.LUT R2, R2, 0x1f0, RZ, 0xc0, !PT ;  /* 0x000001f002027812 */ /* 0x000fe400078ec0ff */
[----:B--2---:R-:W-:-:S05]  /*2760*/  LEA R3, R4, R3, 0x18 ;  /* 0x0000000304037211 */ /* 0x004fca00078ec0ff */
[----:B----4-:R-:W-:Y:S02]  /*2770*/  IMAD.IADD R5, R2, 0x1, R3 ;  /* 0x0000000102057824 */ /* 0x010fe400078e0203 */
[----:B------:R-:W-:Y:S02]  /*2780*/  IMAD.MOV.U32 R2, RZ, RZ, R7 ;  /* 0x000000ffff027224 */ /* 0x000fe400078e0007 */
[----:B------:R-:W-:Y:S01]  /*2790*/  IMAD.MOV.U32 R3, RZ, RZ, R8 ;  /* 0x000000ffff037224 */ /* 0x000fe200078e0008 */
[----:B------:R2:W-:Y:S04]  /*27a0*/  STS [R5+0x8], R6 ;  /* 0x0000080605007388 */ /* 0x0005e80000000800 */
[----:B------:R2:W-:Y:S02]  /*27b0*/  STS.64 [R5+0x10], R2 ;  /* 0x0000100205007388 */ /* 0x0005e40000000a00 */
.L_x_173:
[----:B------:R-:W-:Y:S05]  /*27c0*/  BSYNC.RECONVERGENT B1 ;  /* 0x0000000000017941 */ /* 0x000fea0003800200 */
.L_x_172:
[----:B------:R-:W-:Y:S01]  /*27d0*/  BAR.SYNC.DEFER_BLOCKING 0x0 ;  /* 0x0000000000007b1d */ /* 0x000fe20000010000 */
[----:B------:R-:W-:-:S13]  /*27e0*/  ISETP.NE.AND P2, PT, R9, RZ, PT ;  /* 0x000000ff0900720c */ /* 0x000fda0003f45270 */
[----:B------:R-:W-:Y:S05]  /*27f0*/  @P2 BRA `(.L_x_149) ;  /* 0x0000003000a02947 */ /* 0x000fea0003800000 */
[C---:B------:R-:W-:Y:S01]  /*2800*/  ISETP.GE.AND P0, PT, R10.reuse, 0x21, PT ;  /* 0x000000210a00780c */ /* 0x040fe20003f06270 */
[----:B--2---:R-:W-:Y:S01]  /*2810*/  IMAD.MOV.U32 R2, RZ, RZ, R6 ;  /* 0x000000ffff027224 */ /* 0x004fe200078e0006 */
[C---:B------:R-:W-:Y:S01]  /*2820*/  ISETP.GE.AND P5, PT, R10.reuse, 0x41, PT ;  /* 0x000000410a00780c */ /* 0x040fe20003fa6270 */
[----:B0-----:R-:W-:Y:S01]  /*2830*/  IMAD.MOV.U32 R11, RZ, RZ, R7 ;  /* 0x000000ffff0b7224 */ /* 0x001fe200078e0007 */
[C---:B------:R-:W-:Y:S01]  /*2840*/  ISETP.GE.AND P4, PT, R10.reuse, 0x61, PT ;  /* 0x000000610a00780c */ /* 0x040fe20003f86270 */
[----:B---3--:R-:W-:Y:S01]  /*2850*/  IMAD.MOV.U32 R4, RZ, RZ, R8 ;  /* 0x000000ffff047224 */ /* 0x008fe200078e0008 */
[----:B------:R-:W-:-:S07]  /*2860*/  ISETP.GE.AND P3, PT, R10, 0x81, PT ;  /* 0x000000810a00780c */ /* 0x000fce0003f66270 */
[----:B------:R-:W-:Y:S06]  /*2870*/  @!P0 BRA `(.L_x_174) ;  /* 0x00000000005c8947 */ /* 0x000fec0003800000 */
[----:B------:R-:W0:Y:S01]  /*2880*/  S2UR UR5, SR_CgaCtaId ;  /* 0x00000000000579c3 */ /* 0x000e220000008800 */
[----:B------:R-:W-:Y:S01]  /*2890*/  UMOV UR4, 0x400 ;  /* 0x0000040000047882 */ /* 0x000fe20000000000 */
[----:B------:R-:W-:Y:S01]  /*28a0*/  BSSY.RECONVERGENT B1, `(.L_x_174) ;  /* 0x0000014000017945 */ /* 0x000fe20003800200 */
        /* <DEDUP_REMOVED lines=19> */
.L_x_175:
[----:B------:R-:W-:Y:S05]  /*29e0*/  BSYNC.RECONVERGENT B1 ;  /* 0x0000000000017941 */ /* 0x000fea0003800200 */
.L_x_174:
[----:B------:R-:W-:Y:S02]  /*29f0*/  IMAD.MOV.U32 R3, RZ, RZ, R2 ;  /* 0x000000ffff037224 */ /* 0x000fe400078e0002 */
[----:B------:R-:W-:Y:S02]  /*2a00*/  IMAD.MOV.U32 R9, RZ, RZ, R11 ;  /* 0x000000ffff097224 */ /* 0x000fe400078e000b */
[----:B------:R-:W-:Y:S01]  /*2a10*/  IMAD.MOV.U32 R8, RZ, RZ, R4 ;  /* 0x000000ffff087224 */ /* 0x000fe200078e0004 */
[----:B------:R-:W-:Y:S06]  /*2a20*/  @!P5 BRA `(.L_x_176) ;  /* 0x00000000005cd947 */ /* 0x000fec0003800000 */
[----:B------:R-:W0:Y:S01]  /*2a30*/  S2UR UR5, SR_CgaCtaId ;  /* 0x00000000000579c3 */ /* 0x000e220000008800 */
[----:B------:R-:W-:Y:S01]  /*2a40*/  UMOV UR4, 0x400 ;  /* 0x0000040000047882 */ /* 0x000fe20000000000 */
[----:B------:R-:W-:Y:S01]  /*2a50*/  BSSY.RECONVERGENT B1, `(.L_x_176) ;  /* 0x0000014000017945 */ /* 0x000fe20003800200 */
[----:B0-----:R-:W-:-:S09]  /*2a60*/  ULEA UR4, UR5, UR4, 0x18 ;  /* 0x0000000405047291 */ /* 0x001fd2000f8ec0ff */
[----:B----4-:R-:W0:Y:S04]  /*2a70*/  LDS R5, [UR4+0x28] ;  /* 0x00002804ff057984 */ /* 0x010e280008000800 */
        /* <DEDUP_REMOVED lines=17> */
.L_x_177:
[----:B------:R-:W-:Y:S05]  /*2b90*/  BSYNC.RECONVERGENT B1 ;  /* 0x0000000000017941 */ /* 0x000fea0003800200 */
.L_x_176:
[C---:B------:R-:W-:Y:S01]  /*2ba0*/  ISETP.GE.AND P1, PT, R10.reuse, 0xa1, PT ;  /* 0x000000a10a00780c */ /* 0x040fe20003f26270 */
[----:B------:R-:W-:Y:S01]  /*2bb0*/  IMAD.MOV.U32 R2, RZ, RZ, R3 ;  /* 0x000000ffff027224 */ /* 0x000fe200078e0003 */
[C---:B------:R-:W-:Y:S01]  /*2bc0*/  ISETP.GE.AND P5, PT, R10.reuse, 0xc1, PT ;  /* 0x000000c10a00780c */ /* 0x040fe20003fa6270 */
[----:B------:R-:W-:Y:S01]  /*2bd0*/  IMAD.MOV.U32 R7, RZ, RZ, R9 ;  /* 0x000000ffff077224 */ /* 0x000fe200078e0009 */
[----:B------:R-:W-:Y:S01]  /*2be0*/  ISETP.GE.AND P6, PT, R10, 0xe1, PT ;  /* 0x000000e10a00780c */ /* 0x000fe20003fc6270 */
[----:B------:R-:W-:Y:S01]  /*2bf0*/  IMAD.MOV.U32 R6, RZ, RZ, R8 ;  /* 0x000000ffff067224 */ /* 0x000fe200078e0008 */
[----:B------:R-:W-:Y:S11]  /*2c00*/  @!P4 BRA `(.L_x_178) ;  /* 0x00000000005cc947 */ /* 0x000ff60003800000 */
        /* <DEDUP_REMOVED lines=15> */
[----:B------:R-:W-:-:S04]  /*2d00*/  @P4 ISETP.GE.U32.AND P0, PT, R9, R10, PT ;  /* 0x0000000a0900420c */ /* 0x000fc80003f06070 */
[----:B------:R-:W-:-:S04]  /*2d10*/  @P4 ISETP.GE.AND.EX P0, PT, R8, R11, PT, P0 ;  /* 0x0000000b0800420c */ /* 0x000fc80003f06300 */
[----:B------:R-:W-:Y:S02]  /*2d20*/  @P4 FSEL R2, R3, R4, !P0 ;  /* 0x0000000403024208 */ /* 0x000fe40004000000 */
[----:B------:R-:W-:-:S04]  /*2d30*/  @P4 ISETP.LT.U32.AND P0, PT, R9, R10, PT ;  /* 0x0000000a0900420c */ /* 0x000fc80003f01070 */
[----:B------:R-:W-:-:S04]  /*2d40*/  @P4 ISETP.LT.AND.EX P0, PT, R8, R11, PT, P0 ;  /* 0x0000000b0800420c */ /* 0x000fc80003f01300 */
[----:B------:R-:W-:Y:S02]  /*2d50*/  @P4 SEL R7, R9, R10, P0 ;  /* 0x0000000a09074207 */ /* 0x000fe40000000000 */
[----:B------:R-:W-:-:S07]  /*2d60*/  @P4 SEL R6, R8, R11, P0 ;  /* 0x0000000b08064207 */ /* 0x000fce0000000000 */
.L_x_179:
[----:B------:R-:W-:Y:S05]  /*2d70*/  BSYNC.RECONVERGENT B1 ;  /* 0x0000000000017941 */ /* 0x000fea0003800200 */
.L_x_178:
        /* <DEDUP_REMOVED lines=26> */
.L_x_181:
[----:B------:R-:W-:Y:S05]  /*2f20*/  BSYNC.RECONVERGENT B1 ;  /* 0x0000000000017941 */ /* 0x000fea0003800200 */
.L_x_180:
        /* <DEDUP_REMOVED lines=26> */
.L_x_183:
[----:B------:R-:W-:Y:S05]  /*30d0*/  BSYNC.RECONVERGENT B1 ;  /* 0x0000000000017941 */ /* 0x000fea0003800200 */
.L_x_182:
        /* <DEDUP_REMOVED lines=26> */
.L_x_185:
[----:B------:R-:W-:Y:S05]  /*3280*/  BSYNC.RECONVERGENT B1 ;  /* 0x0000000000017941 */ /* 0x000fea0003800200 */
.L_x_184:
[----:B------:R-:W-:Y:S02]  /*3290*/  IMAD.MOV.U32 R6, RZ, RZ, R3 ;  /* 0x000000ffff067224 */ /* 0x000fe400078e0003 */
[----:B------:R-:W-:Y:S02]  /*32a0*/  IMAD.MOV.U32 R7, RZ, RZ, R9 ;  /* 0x000000ffff077224 */ /* 0x000fe400078e0009 */
[----:B------:R-:W-:Y:S01]  /*32b0*/  IMAD.MOV.U32 R8, RZ, RZ, R4 ;  /* 0x000000ffff087224 */ /* 0x000fe200078e0004 */
[----:B------:R-:W-:Y:S06]  /*32c0*/  @!P6 BRA `(.L_x_149) ;  /* 0x0000002400ece947 */ /* 0x000fec0003800000 */
[----:B------:R-:W0:Y:S01]  /*32d0*/  S2UR UR5, SR_CgaCtaId ;  /* 0x00000000000579c3 */ /* 0x000e220000008800 */
[----:B------:R-:W-:Y:S02]  /*32e0*/  UMOV UR4, 0x400 ;  /* 0x0000040000047882 */ /* 0x000fe40000000000 */
        /* <DEDUP_REMOVED lines=21> */
.L_x_117:
[----:B------:R-:W0:Y:S01]  /*3440*/  S2R R11, SR_TID.X ;  /* 0x00000000000b7919 */ /* 0x000e220000002100 */
[----:B------:R-:W1:Y:S02]  /*3450*/  LDCU.128 UR12, c[0x0][0x380] ;  /* 0x00007000ff0c77ac */ /* 0x000e640008000c00 */
[----:B-1----:R-:W-:Y:S02]  /*3460*/  IMAD.U32 R12, RZ, RZ, UR12 ;  /* 0x0000000cff0c7e24 */ /* 0x002fe4000f8e00ff */
[----:B------:R-:W-:Y:S01]  /*3470*/  IMAD.U32 R13, RZ, RZ, UR13 ;  /* 0x0000000dff0d7e24 */ /* 0x000fe2000f8e00ff */
[----:B0-----:R-:W-:-:S05]  /*3480*/  IADD3 R3, P0, PT, R6, R11, RZ ;  /* 0x0000000b06037210 */ /* 0x001fca0007f1e0ff */
[----:B------:R-:W-:Y:S01]  /*3490*/  IMAD.X R4, RZ, RZ, RZ, P0 ;  /* 0x000000ffff047224 */ /* 0x000fe200000e06ff */
[----:B------:R-:W-:-:S04]  /*34a0*/  LEA R2, P0, R3, R12, 0x2 ;  /* 0x0000000c03027211 */ /* 0x000fc800078010ff */
[----:B------:R-:W-:-:S05]  /*34b0*/  LEA.HI.X R3, R3, R13, R4, 0x2, P0 ;  /* 0x0000000d03037211 */ /* 0x000fca00000f1404 */
[----:B------:R-:W2:Y:S04]  /*34c0*/  LDG.E R4, desc[UR10][R2.64] ;  /* 0x0000000a02047981 */ /* 0x000ea8000c1e1900 */
[----:B------:R-:W2:Y:S04]  /*34d0*/  LDG.E R5, desc[UR10][R2.64+0x400] ;  /* 0x0004000a02057981 */ /* 0x000ea8000c1e1900 */
[----:B------:R-:W3:Y:S04]  /*34e0*/  LDG.E R8, desc[UR10][R2.64+0x800] ;  /* 0x0008000a02087981 */ /* 0x000ee8000c1e1900 */
[----:B------:R-:W4:Y:S04]  /*34f0*/  LDG.E R9, desc[UR10][R2.64+0xc00] ;  /* 0x000c000a02097981 */ /* 0x000f28000c1e1900 */
[----:B------:R0:W5:Y:S01]  /*3500*/  LDG.E R10, desc[UR10][R2.64+0x1000] ;  /* 0x0010000a020a7981 */ /* 0x000162000c1e1900 */
[----:B------:R-:W-:-:S02]  /*3510*/  IMAD.U32 R14, RZ, RZ, UR14 ;  /* 0x0000000eff0e7e24 */ /* 0x000fc4000f8e00ff */
[----:B------:R-:W-:-:S03]  /*3520*/  IMAD.U32 R15, RZ, RZ, UR15 ;  /* 0x0000000fff0f7e24 */ /* 0x000fc6000f8e00ff */
[----:B0-----:R-:W-:-:S05]  /*3530*/  IADD3 R2, P4, PT, R6, R14, RZ ;  /* 0x0000000e06027210 */ /* 0x001fca0007f9e0ff */
[----:B------:R-:W-:Y:S01]  /*3540*/  IMAD.X R3, RZ, RZ, R15, P4 ;  /* 0x000000ffff037224 */ /* 0x000fe200020e060f */
[----:B--2---:R-:W-:-:S04]  /*3550*/  FSETP.GEU.AND P0, PT, R4, R5, PT ;  /* 0x000000050400720b */ /* 0x004fc80003f0e000 */
[----:B------:R-:W-:Y:S01]  /*3560*/  FSEL R5, R4, R5, P0 ;  /* 0x0000000504057208 */ /* 0x000fe20000000000 */
[----:B------:R-:W-:-:S03]  /*3570*/  VIADD R4, R11, 0x200 ;  /* 0x000002000b047836 */ /* 0x000fc60000000000 */
[----:B---3--:R-:W-:-:S04]  /*3580*/  FSETP.GEU.AND P1, PT, R5, R8, PT ;  /* 0x000000080500720b */ /* 0x008fc80003f2e000 */
[----:B------:R-:W-:-:S04]  /*3590*/  FSEL R8, R5, R8, P1 ;  /* 0x0000000805087208 */ /* 0x000fc80000800000 */
[----:B----4-:R-:W-:-:S04]  /*35a0*/  FSETP.GEU.AND P3, PT, R8, R9, PT ;  /* 0x000000090800720b */ /* 0x010fc80003f6e000 */
[----:B------:R-:W-:Y:S01]  /*35b0*/  FSEL R5, R8, R9, P3 ;  /* 0x0000000908057208 */ /* 0x000fe20001800000 */
[C---:B------:R-:W-:Y:S01]  /*35c0*/  VIADD R8, R11.reuse, 0x100 ;  /* 0x000001000b087836 */ /* 0x040fe20000000000 */
[----:B------:R-:W-:Y:S02]  /*35d0*/  LOP3.LUT R9, R11, 0x400, RZ, 0xfc, !PT ;  /* 0x000004000b097812 */ /* 0x000fe400078efcff */
[----:B-----5:R-:W-:Y:S02]  /*35e0*/  FSETP.GEU.AND P2, PT, R5, R10, PT ;  /* 0x0000000a0500720b */ /* 0x020fe40003f4e000 */
[----:B------:R-:W-:Y:S02]  /*35f0*/  @P1 SEL R4, R11, R8, P0 ;  /* 0x000000080b041207 */ /* 0x000fe40000000000 */
[----:B------:R-:W-:Y:S01]  /*3600*/  ISETP.LE.U32.AND P1, PT, R7, UR6, PT ;  /* 0x0000000607007c0c */ /* 0x000fe2000bf23070 */
[----:B------:R-:W-:-:S03]  /*3610*/  @!P3 VIADD R4, R11, 0x300 ;  /* 0x000003000b04b836 */ /* 0x000fc60000000000 */
[----:B------:R-:W-:-:S05]  /*3620*/  ISETP.GE.U32.AND.EX P1, PT, RZ, R18, PT, P1 ;  /* 0x00000012ff00720c */ /* 0x000fca0003f26110 */
[C---:B------:R-:W-:Y:S02]  /*3630*/  @P2 ISETP.GE.U32.AND P0, PT, R4.reuse, R9, PT ;  /* 0x000000090400220c */ /* 0x040fe40003f06070 */
[-C--:B------:R-:W-:Y:S02]  /*3640*/  IADD3 R9, P3, PT, R9, R2.reuse, RZ ;  /* 0x0000000209097210 */ /* 0x080fe40007f7e0ff */
[----:B------:R-:W-:Y:S02]  /*3650*/  @P2 IADD3 R2, P4, PT, R4, R2, RZ ;  /* 0x0000000204022210 */ /* 0x000fe40007f9e0ff */
[----:B------:R-:W-:Y:S01]  /*3660*/  @P2 ISETP.GE.U32.AND.EX P0, PT, RZ, RZ, PT, P0 ;  /* 0x000000ffff00220c */ /* 0x000fe20003f06100 */
[--C-:B------:R-:W-:Y:S02]  /*3670*/  IMAD.X R8, RZ, RZ, R3.reuse, P3 ;  /* 0x000000ffff087224 */ /* 0x100fe400018e0603 */
[----:B------:R-:W-:Y:S01]  /*3680*/  @P2 IMAD.X R3, RZ, RZ, R3, P4 ;  /* 0x000000ffff032224 */ /* 0x000fe200020e0603 */
[----:B------:R-:W-:-:S04]  /*3690*/  @P2 FSETP.LT.OR P0, PT, R10, R5, !P0 ;  /* 0x000000050a00220b */ /* 0x000fc80004701400 */
[----:B------:R-:W-:Y:S02]  /*36a0*/  @P2 FSEL R10, R5, R10, P0 ;  /* 0x0000000a050a2208 */ /* 0x000fe40000000000 */
[----:B------:R-:W-:Y:S02]  /*36b0*/  @P2 SEL R9, R2, R9, P0 ;  /* 0x0000000902092207 */ /* 0x000fe40000000000 */
[----:B------:R-:W-:Y:S01]  /*36c0*/  @P2 SEL R8, R3, R8, P0 ;  /* 0x0000000803082207 */ /* 0x000fe20000000000 */
[----:B------:R-:W-:Y:S06]  /*36d0*/  @P1 BRA `(.L_x_186) ;  /* 0x0000001000641947 */ /* 0x000fec0003800000 */
[----:B------:R-:W0:Y:S01]  /*36e0*/  LDCU.64 UR8, c[0x0][0x3e8] ;  /* 0x00007d00ff0877ac */ /* 0x000e220008000a00 */
[----:B------:R-:W-:Y:S01]  /*36f0*/  ISETP.NE.AND P0, PT, R11, RZ, PT ;  /* 0x000000ff0b00720c */ /* 0x000fe20003f05270 */
[----:B------:R-:W-:Y:S01]  /*3700*/  BSSY.RECONVERGENT B1, `(.L_x_187) ;  /* 0x0000012000017945 */ /* 0x000fe20003800200 */
[----:B------:R-:W-:Y:S01]  /*3710*/  UMOV UR4, 0x8 ;  /* 0x0000000800047882 */ /* 0x000fe20000000000 */
[----:B------:R-:W-:Y:S02]  /*3720*/  UMOV UR5, 0x0 ;  /* 0x0000000000057882 */ /* 0x000fe40000000000 */
[----:B0-----:R-:W-:-:S04]  /*3730*/  UIMAD.WIDE.U32 UR4, UR8, 0x1, UR4 ;  /* 0x00000001080478a5 */ /* 0x001fc8000f8e0004 */
[----:B------:R-:W-:Y:S02]  /*3740*/  UIADD3 UR7, UPT, UPT, UR5, UR9, URZ ;  /* 0x0000000905077290 */ /* 0x000fe4000fffe0ff */
[----:B------:R-:W-:Y:S02]  /*3750*/  IMAD.U32 R3, RZ, RZ, UR5 ;  /* 0x00000005ff037e24 */ /* 0x000fe4000f8e00ff */
[----:B------:R-:W-:Y:S02]  /*3760*/  IMAD.U32 R2, RZ, RZ, UR4 ;  /* 0x00000004ff027e24 */ /* 0x000fe4000f8e00ff */
[----:B------:R-:W-:Y:S01]  /*3770*/  IMAD.U32 R3, RZ, RZ, UR7 ;  /* 0x00000007ff037e24 */ /* 0x000fe2000f8e00ff */
[----:B------:R-:W-:Y:S06]  /*3780*/  @P0 BRA `(.L_x_188) ;  /* 0x0000000000240947 */ /* 0x000fec0003800000 */
[----:B------:R-:W-:Y:S02]  /*3790*/  IMAD.MOV.U32 R16, RZ, RZ, 0x500 ;  /* 0x00000500ff107424 */ /* 0x000fe400078e00ff */
[----:B------:R-:W-:-:S05]  /*37a0*/  IMAD.MOV.U32 R17, RZ, RZ, 0x0 ;  /* 0x00000000ff117424 */ /* 0x000fca00078e00ff */
[----:B------:R-:W2:Y:S01]  /*37b0*/  ATOMG.E.ADD.64.STRONG.GPU PT, R4, desc[UR10][R2.64], R16 ;  /* 0x80000010020479a8 */ /* 0x000ea200081ef50a */
[----:B------:R-:W0:Y:S01]  /*37c0*/  S2UR UR5, SR_CgaCtaId ;  /* 0x00000000000579c3 */ /* 0x000e220000008800 */
[----:B------:R-:W-:Y:S02]  /*37d0*/  UMOV UR4, 0x400 ;  /* 0x0000040000047882 */ /* 0x000fe40000000000 */
[----:B0-----:R-:W-:Y:S01]  /*37e0*/  ULEA UR4, UR5, UR4, 0x18 ;  /* 0x0000000405047291 */ /* 0x001fe2000f8ec0ff */
[----:B--2---:R-:W-:-:S05]  /*37f0*/  IADD3 R4, P0, PT, R4, UR6, RZ ;  /* 0x0000000604047c10 */ /* 0x004fca000ff1e0ff */
[----:B------:R-:W-:-:S05]  /*3800*/  IMAD.X R5, RZ, RZ, R5, P0 ;  /* 0x000000ffff057224 */ /* 0x000fca00000e0605 */
[----:B------:R0:W-:Y:S03]  /*3810*/  STS.64 [UR4+0x98], R4 ;  /* 0x00009804ff007988 */ /* 0x0001e60008000a04 */
.L_x_188:
[----:B------:R-:W-:Y:S05]  /*3820*/  BSYNC.RECONVERGENT B1 ;  /* 0x0000000000017941 */ /* 0x000fea0003800200 */
.L_x_187:
[----:B------:R-:W1:Y:S08]  /*3830*/  S2UR UR5, SR_CgaCtaId ;  /* 0x00000000000579c3 */ /* 0x000e700000008800 */
[----:B------:R-:W-:Y:S06]  /*3840*/  BAR.SYNC.DEFER_BLOCKING 0x0 ;  /* 0x0000000000007b1d */ /* 0x000fec0000010000 */
[----:B------:R-:W-:-:S02]  /*3850*/  UMOV UR4, 0x400 ;  /* 0x0000040000047882 */ /* 0x000fc40000000000 */
[----:B-1----:R-:W-:-:S06]  /*3860*/  ULEA UR4, UR5, UR4, 0x18 ;  /* 0x0000000405047291 */ /* 0x002fcc000f8ec0ff */
[----:B------:R-:W-:-:S05]  /*3870*/  IMAD.U32 R23, RZ, RZ, UR4 ;  /* 0x00000004ff177e24 */ /* 0x000fca000f8e00ff */
[----:B0-----:R-:W0:Y:S02]  /*3880*/  LDS.64 R4, [R23+0x98] ;  /* 0x0000980017047984 */ /* 0x001e240000000a00 */
[----:B0-----:R-:W-:-:S04]  /*3890*/  IADD3 R6, P1, PT, R4, 0x500, RZ ;  /* 0x0000050004067810 */ /* 0x001fc80007f3e0ff */
[----:B------:R-:W-:Y:S01]  /*38a0*/  ISETP.GT.U32.AND P0, PT, R6, R7, PT ;  /* 0x000000070600720c */ /* 0x000fe20003f04070 */
[----:B------:R-:W-:-:S05]  /*38b0*/  IMAD.X R17, RZ, RZ, R5, P1 ;  /* 0x000000ffff117224 */ /* 0x000fca00008e0605 */
[----:B------:R-:W-:-:S13]  /*38c0*/  ISETP.GT.AND.EX P0, PT, R17, R18, PT, P0 ;  /* 0x000000121100720c */ /* 0x000fda0003f04300 */
[----:B------:R-:W-:Y:S05]  /*38d0*/  @P0 BRA `(.L_x_189) ;  /* 0x0000000400700947 */ /* 0x000fea0003800000 */
[----:B------:R-:W-:Y:S01]  /*38e0*/  BSSY.RECONVERGENT B1, `(.L_x_189) ;  /* 0x000005b000017945 */ /* 0x000fe20003800200 */
[----:B------:R-:W-:Y:S01]  /*38f0*/  IMAD.MOV.U32 R16, RZ, RZ, R10 ;  /* 0x000000ffff107224 */ /* 0x000fe200078e000a */
[----:B------:R-:W0:Y:S01]  /*3900*/  LDCU.64 UR8, c[0x0][0x398] ;  /* 0x00007300ff0877ac */ /* 0x000e220008000a00 */
[----:B------:R-:W-:Y:S02]  /*3910*/  IMAD.MOV.U32 R19, RZ, RZ, R9 ;  /* 0x000000ffff137224 */ /* 0x000fe400078e0009 */
[----:B------:R-:W-:Y:S01]  /*3920*/  IMAD.MOV.U32 R6, RZ, RZ, R8 ;  /* 0x000000ffff067224 */ /* 0x000fe200078e0008 */
[----:B------:R-:W1:Y:S06]  /*3930*/  LDCU.128 UR12, c[0x0][0x380] ;  /* 0x00007000ff0c77ac */ /* 0x000e6c0008000c00 */
.L_x_192:
[----:B------:R-:W-:Y:S01]  /*3940*/  IADD3 R9, P0, PT, R11, R4, RZ ;  /* 0x000000040b097210 */ /* 0x000fe20007f1e0ff */
[----:B-1----:R-:W-:Y:S02]  /*3950*/  IMAD.U32 R12, RZ, RZ, UR12 ;  /* 0x0000000cff0c7e24 */ /* 0x002fe4000f8e00ff */
[----:B------:R-:W-:Y:S02]  /*3960*/  IMAD.U32 R13, RZ, RZ, UR13 ;  /* 0x0000000dff0d7e24 */ /* 0x000fe4000f8e00ff */
[----:B------:R-:W-:Y:S01]  /*3970*/  IMAD.X R8, RZ, RZ, R5, P0 ;  /* 0x000000ffff087224 */ /* 0x000fe200000e0605 */
[----:B------:R-:W-:-:S04]  /*3980*/  LEA R4, P0, R9, R12, 0x2 ;  /* 0x0000000c09047211 */ /* 0x000fc800078010ff */
[----:B------:R-:W-:-:S05]  /*3990*/  LEA.HI.X R5, R9, R13, R8, 0x2, P0 ;  /* 0x0000000d09057211 */ /* 0x000fca00000f1408 */
[----:B------:R-:W2:Y:S04]  /*39a0*/  LDG.E R7, desc[UR10][R4.64] ;  /* 0x0000000a04077981 */ /* 0x000ea8000c1e1900 */
[----:B------:R-:W3:Y:S04]  /*39b0*/  LDG.E R24, desc[UR10][R4.64+0x400] ;  /* 0x0004000a04187981 */ /* 0x000ee8000c1e1900 */
[----:B------:R-:W4:Y:S04]  /*39c0*/  LDG.E R18, desc[UR10][R4.64+0x800] ;  /* 0x0008000a04127981 */ /* 0x000f28000c1e1900 */
[----:B------:R-:W4:Y:S01]  /*39d0*/  LDG.E R17, desc[UR10][R4.64+0xc00] ;  /* 0x000c000a04117981 */ /* 0x000f22000c1e1900 */
[----:B------:R-:W-:-:S02]  /*39e0*/  IMAD.U32 R14, RZ, RZ, UR14 ;  /* 0x0000000eff0e7e24 */ /* 0x000fc4000f8e00ff */
[----:B------:R-:W-:Y:S01]  /*39f0*/  IMAD.U32 R15, RZ, RZ, UR15 ;  /* 0x0000000fff0f7e24 */ /* 0x000fe2000f8e00ff */
[----:B------:R1:W5:Y:S01]  /*3a00*/  LDG.E R10, desc[UR10][R4.64+0x1000] ;  /* 0x0010000a040a7981 */ /* 0x000362000c1e1900 */
[----:B------:R-:W-:Y:S01]  /*3a10*/  BSSY.RECONVERGENT B2, `(.L_x_190) ;  /* 0x000002c000027945 */ /* 0x000fe20003800200 */
[----:B------:R-:W-:Y:S01]  /*3a20*/  BAR.SYNC.DEFER_BLOCKING 0x0 ;  /* 0x0000000000007b1d */ /* 0x000fe20000010000 */
[----:B------:R-:W-:-:S04]  /*3a30*/  IADD3 R26, P0, PT, R9, R14, RZ ;  /* 0x0000000e091a7210 */ /* 0x000fc80007f1e0ff */
[----:B------:R-:W-:Y:S01]  /*3a40*/  IADD3 R20, P3, PT, R26, 0x100, RZ ;  /* 0x000001001a147810 */ /* 0x000fe20007f7e0ff */
[----:B------:R-:W-:Y:S01]  /*3a50*/  IMAD.X R27, R8, 0x1, R15, P0 ;  /* 0x00000001081b7824 */ /* 0x000fe200000e060f */
[C---:B------:R-:W-:Y:S02]  /*3a60*/  IADD3 R21, P4, PT, R26.reuse, 0x200, RZ ;  /* 0x000002001a157810 */ /* 0x040fe40007f9e0ff */
[----:B------:R-:W-:Y:S01]  /*3a70*/  IADD3 R9, P6, PT, R26, 0x400, RZ ;  /* 0x000004001a097810 */ /* 0x000fe20007fde0ff */
[--C-:B------:R-:W-:Y:S01]  /*3a80*/  IMAD.X R25, RZ, RZ, R27.reuse, P3 ;  /* 0x000000ffff197224 */ /* 0x100fe200018e061b */
[----:B------:R-:W-:Y:S01]  /*3a90*/  ISETP.NE.AND P3, PT, R11, RZ, PT ;  /* 0x000000ff0b00720c */ /* 0x000fe20003f65270 */
[--C-:B------:R-:W-:Y:S02]  /*3aa0*/  IMAD.X R22, RZ, RZ, R27.reuse, P4 ;  /* 0x000000ffff167224 */ /* 0x100fe400020e061b */
[----:B------:R-:W-:Y:S01]  /*3ab0*/  IMAD.X R8, RZ, RZ, R27, P6 ;  /* 0x000000ffff087224 */ /* 0x000fe200030e061b */
[----:B--2---:R-:W-:-:S13]  /*3ac0*/  FSETP.GEU.AND P2, PT, R16, R7, PT ;  /* 0x000000071000720b */ /* 0x004fda0003f4e000 */
[----:B------:R-:W-:-:S04]  /*3ad0*/  @P2 ISETP.GE.U32.AND P0, PT, R19, R26, PT ;  /* 0x0000001a1300220c */ /* 0x000fc80003f06070 */
[----:B------:R-:W-:-:S04]  /*3ae0*/  @P2 ISETP.GE.AND.EX P0, PT, R6, R27, PT, P0 ;  /* 0x0000001b0600220c */ /* 0x000fc80003f06300 */
[----:B------:R-:W-:-:S04]  /*3af0*/  @P2 FSETP.LT.OR P0, PT, R7, R16, !P0 ;  /* 0x000000100700220b */ /* 0x000fc80004701400 */
[----:B------:R-:W-:Y:S02]  /*3b00*/  @P2 FSEL R7, R16, R7, P0 ;  /* 0x0000000710072208 */ /* 0x000fe40000000000 */
[----:B------:R-:W-:Y:S02]  /*3b10*/  IADD3 R16, P5, PT, R26, 0x300, RZ ;  /* 0x000003001a107810 */ /* 0x000fe40007fbe0ff */
[----:B---3--:R-:W-:Y:S02]  /*3b20*/  FSETP.GEU.AND P1, PT, R7, R24, PT ;  /* 0x000000180700720b */ /* 0x008fe40003f2e000 */
[----:B------:R-:W-:Y:S01]  /*3b30*/  @P2 SEL R26, R19, R26, P0 ;  /* 0x0000001a131a2207 */ /* 0x000fe20000000000 */
[----:B------:R-:W-:Y:S01]  /*3b40*/  IMAD.X R19, RZ, RZ, R27, P5 ;  /* 0x000000ffff137224 */ /* 0x000fe200028e061b */
[----:B------:R-:W-:-:S09]  /*3b50*/  @P2 SEL R27, R6, R27, P0 ;  /* 0x0000001b061b2207 */ /* 0x000fd20000000000 */
[----:B------:R-:W-:-:S04]  /*3b60*/  @P1 ISETP.GE.U32.AND P0, PT, R26, R20, PT ;  /* 0x000000141a00120c */ /* 0x000fc80003f06070 */
[----:B------:R-:W-:-:S04]  /*3b70*/  @P1 ISETP.GE.AND.EX P0, PT, R27, R25, PT, P0 ;  /* 0x000000191b00120c */ /* 0x000fc80003f06300 */
[----:B------:R-:W-:-:S04]  /*3b80*/  @P1 FSETP.LT.OR P0, PT, R24, R7, !P0 ;  /* 0x000000071800120b */ /* 0x000fc80004701400 */
[----:B------:R-:W-:Y:S02]  /*3b90*/  @P1 FSEL R24, R7, R24, P0 ;  /* 0x0000001807181208 */ /* 0x000fe40000000000 */
[----:B------:R-:W-:Y:S02]  /*3ba0*/  @P1 SEL R20, R26, R20, P0 ;  /* 0x000000141a141207 */ /* 0x000fe40000000000 */
[----:B----4-:R-:W-:Y:S02]  /*3bb0*/  FSETP.GEU.AND P2, PT, R24, R18, PT ;  /* 0x000000121800720b */ /* 0x010fe40003f4e000 */
[----:B------:R-:W-:-:S11]  /*3bc0*/  @P1 SEL R25, R27, R25, P0 ;  /* 0x000000191b191207 */ /* 0x000fd60000000000 */
[----:B------:R-:W-:-:S04]  /*3bd0*/  @P2 ISETP.GE.U32.AND P0, PT, R20, R21, PT ;  /* 0x000000151400220c */ /* 0x000fc80003f06070 */
[----:B------:R-:W-:-:S04]  /*3be0*/  @P2 ISETP.GE.AND.EX P0, PT, R25, R22, PT, P0 ;  /* 0x000000161900220c */ /* 0x000fc80003f06300 */
[----:B------:R-:W-:-:S04]  /*3bf0*/  @P2 FSETP.LT.OR P0, PT, R18, R24, !P0 ;  /* 0x000000181200220b */ /* 0x000fc80004701400 */
[----:B------:R-:W-:-:S04]  /*3c00*/  @P2 FSEL R18, R24, R18, P0 ;  /* 0x0000001218122208 */ /* 0x000fc80000000000 */
[----:B------:R-:W-:Y:S01]  /*3c10*/  FSETP.GEU.AND P1, PT, R18, R17, PT ;  /* 0x000000111200720b */ /* 0x000fe20003f2e000 */
[----:B-1----:R-:W-:-:S12]  /*3c20*/  @P3 BRA `(.L_x_191) ;  /* 0x0000000000283947 */ /* 0x002fd80003800000 */
[----:B------:R-:W-:Y:S02]  /*3c30*/  IMAD.MOV.U32 R4, RZ, RZ, 0x500 ;  /* 0x00000500ff047424 */ /* 0x000fe400078e00ff */
[----:B------:R-:W-:-:S06]  /*3c40*/  IMAD.MOV.U32 R5, RZ, RZ, 0x0 ;  /* 0x00000000ff057424 */ /* 0x000fcc00078e00ff */
[----:B------:R-:W2:Y:S01]  /*3c50*/  ATOMG.E.ADD.64.STRONG.GPU PT, R4, desc[UR10][R2.64], R4 ;  /* 0x80000004020479a8 */ /* 0x000ea200081ef50a */
[----:B------:R-:W1:Y:S01]  /*3c60*/  S2UR UR5, SR_CgaCtaId ;  /* 0x00000000000579c3 */ /* 0x000e620000008800 */
[----:B------:R-:W-:Y:S02]  /*3c70*/  UMOV UR4, 0x400 ;  /* 0x0000040000047882 */ /* 0x000fe40000000000 */
[----:B-1----:R-:W-:-:S06]  /*3c80*/  ULEA UR4, UR5, UR4, 0x18 ;  /* 0x0000000405047291 */ /* 0x002fcc000f8ec0ff */
[----:B------:R-:W-:Y:S01]  /*3c90*/  IMAD.U32 R23, RZ, RZ, UR4 ;  /* 0x00000004ff177e24 */ /* 0x000fe2000f8e00ff */
[----:B--2---:R-:W-:-:S05]  /*3ca0*/  IADD3 R6, P3, PT, R4, UR6, RZ ;  /* 0x0000000604067c10 */ /* 0x004fca000ff7e0ff */
[----:B------:R-:W-:-:S05]  /*3cb0*/  IMAD.X R7, RZ, RZ, R5, P3 ;  /* 0x000000ffff077224 */ /* 0x000fca00018e0605 */
[----:B------:R1:W-:Y:S03]  /*3cc0*/  STS.64 [R23+0x98], R6 ;  /* 0x0000980617007388 */ /* 0x0003e60000000a00 */
.L_x_191:
[----:B0-----:R-:W-:Y:S05]  /*3cd0*/  BSYNC.RECONVERGENT B2 ;  /* 0x0000000000027941 */ /* 0x001fea0003800200 */
.L_x_190:
[----:B------:R-:W-:Y:S01]  /*3ce0*/  BAR.SYNC.DEFER_BLOCKING 0x0 ;  /* 0x0000000000007b1d */ /* 0x000fe20000010000 */
[----:B------:R-:W-:Y:S01]  /*3cf0*/  @P2 SEL R21, R20, R21, P0 ;  /* 0x0000001514152207 */ /* 0x000fe20000000000 */
[----:B-1----:R-:W-:Y:S01]  /*3d00*/  IMAD.U32 R7, RZ, RZ, UR8 ;  /* 0x00000008ff077e24 */ /* 0x002fe2000f8e00ff */
[----:B------:R-:W-:Y:S02]  /*3d10*/  @P2 SEL R22, R25, R22, P0 ;  /* 0x0000001619162207 */ /* 0x000fe40000000000 */
[----:B------:R-:W-:-:S04]  /*3d20*/  @P1 ISETP.GE.U32.AND P0, PT, R21, R16, PT ;  /* 0x000000101500120c */ /* 0x000fc80003f06070 */
[----:B------:R-:W-:-:S04]  /*3d30*/  @P1 ISETP.GE.AND.EX P0, PT, R22, R19, PT, P0 ;  /* 0x000000131600120c */ /* 0x000fc80003f06300 */
[----:B------:R-:W-:-:S04]  /*3d40*/  @P1 FSETP.LT.OR P0, PT, R17, R18, !P0 ;  /* 0x000000121100120b */ /* 0x000fc80004701400 */
[----:B------:R-:W-:Y:S01]  /*3d50*/  @P1 FSEL R17, R18, R17, P0 ;  /* 0x0000001112111208 */ /* 0x000fe20000000000 */
[----:B------:R-:W-:Y:S01]  /*3d60*/  IMAD.U32 R18, RZ, RZ, UR9 ;  /* 0x00000009ff127e24 */ /* 0x000fe2000f8e00ff */
[----:B------:R-:W-:Y:S02]  /*3d70*/  @P1 SEL R16, R21, R16, P0 ;  /* 0x0000001015101207 */ /* 0x000fe40000000000 */
[----:B-----5:R-:W-:Y:S02]  /*3d80*/  FSETP.GEU.AND P2, PT, R17, R10, PT ;  /* 0x0000000a1100720b */ /* 0x020fe40003f4e000 */
[----:B------:R-:W-:Y:S01]  /*3d90*/  @P1 SEL R19, R22, R19, P0 ;  /* 0x0000001316131207 */ /* 0x000fe20000000000 */
[----:B------:R-:W0:Y:S10]  /*3da0*/  LDS.64 R4, [R23+0x98] ;  /* 0x0000980017047984 */ /* 0x000e340000000a00 */
[----:B------:R-:W-:-:S04]  /*3db0*/  @P2 ISETP.GE.U32.AND P0, PT, R16, R9, PT ;  /* 0x000000091000220c */ /* 0x000fc80003f06070 */
[----:B------:R-:W-:-:S04]  /*3dc0*/  @P2 ISETP.GE.AND.EX P0, PT, R19, R8, PT, P0 ;  /* 0x000000081300220c */ /* 0x000fc80003f06300 */
[----:B------:R-:W-:-:S04]  /*3dd0*/  @P2 FSETP.LT.OR P0, PT, R10, R17, !P0 ;  /* 0x000000110a00220b */ /* 0x000fc80004701400 */
[----:B------:R-:W-:Y:S02]  /*3de0*/  @P2 FSEL R10, R17, R10, P0 ;  /* 0x0000000a110a2208 */ /* 0x000fe40000000000 */
[----:B------:R-:W-:Y:S02]  /*3df0*/  @P2 SEL R9, R16, R9, P0 ;  /* 0x0000000910092207 */ /* 0x000fe40000000000 */
[----:B------:R-:W-:Y:S01]  /*3e00*/  @P2 SEL R8, R19, R8, P0 ;  /* 0x0000000813082207 */ /* 0x000fe20000000000 */
[----:B------:R-:W-:Y:S02]  /*3e10*/  IMAD.MOV.U32 R16, RZ, RZ, R10 ;  /* 0x000000ffff107224 */ /* 0x000fe400078e000a */
[----:B------:R-:W-:Y:S01]  /*3e20*/  IMAD.MOV.U32 R19, RZ, RZ, R9 ;  /* 0x000000ffff137224 */ /* 0x000fe200078e0009 */
[----:B0-----:R-:W-:-:S04]  /*3e30*/  IADD3 R6, P3, PT, R4, 0x500, RZ ;  /* 0x0000050004067810 */ /* 0x001fc80007f7e0ff */
[----:B------:R-:W-:Y:S01]  /*3e40*/  ISETP.GT.U32.AND P1, PT, R6, R7, PT ;  /* 0x000000070600720c */ /* 0x000fe20003f24070 */
[----:B------:R-:W-:Y:S02]  /*3e50*/  IMAD.X R21, RZ, RZ, R5, P3 ;  /* 0x000000ffff157224 */ /* 0x000fe400018e0605 */
[----:B------:R-:W-:-:S03]  /*3e60*/  IMAD.MOV.U32 R6, RZ, RZ, R8 ;  /* 0x000000ffff067224 */ /* 0x000fc600078e0008 */
[----:B------:R-:W-:-:S13]  /*3e70*/  ISETP.GT.AND.EX P0, PT, R21, R18, PT, P1 ;  /* 0x000000121500720c */ /* 0x000fda0003f04310 */
[----:B------:R-:W-:Y:S05]  /*3e80*/  @!P0 BRA `(.L_x_192) ;  /* 0xfffffff800ac8947 */ /* 0x000fea000383ffff */
[----:B------:R-:W-:Y:S05]  /*3e90*/  BSYNC.RECONVERGENT B1 ;  /* 0x0000000000017941 */ /* 0x000fea0003800200 */
.L_x_189:
[----:B------:R-:W-:Y:S01]  /*3ea0*/  ISETP.GE.U32.AND P0, PT, R4, R7, PT ;  /* 0x000000070400720c */ /* 0x000fe20003f06070 */
[----:B------:R-:W-:Y:S03]  /*3eb0*/  BSSY.RECONVERGENT B1, `(.L_x_186) ;  /* 0x000009b000017945 */ /* 0x000fe60003800200 */
[----:B------:R-:W-:-:S13]  /*3ec0*/  ISETP.GE.AND.EX P0, PT, R5, R18, PT, P0 ;  /* 0x000000120500720c */ /* 0x000fda0003f06300 */
[----:B------:R-:W-:Y:S05]  /*3ed0*/  @P0 BRA `(.L_x_193) ;  /* 0x0000000800600947 */ /* 0x000fea0003800000 */
[----:B------:R-:W-:-:S05]  /*3ee0*/  IMAD.IADD R16, R7, 0x1, -R4 ;  /* 0x0000000107107824 */ /* 0x000fca00078e0a04 */
[----:B------:R-:W-:-:S13]  /*3ef0*/  ISETP.GE.AND P0, PT, R11, R16, PT ;  /* 0x000000100b00720c */ /* 0x000fda0003f06270 */
[----:B------:R-:W-:Y:S05]  /*3f00*/  @P0 BRA `(.L_x_193) ;  /* 0x0000000800540947 */ /* 0x000fea0003800000 */
[----:B------:R-:W-:Y:S01]  /*3f10*/  LOP3.LUT R2, RZ, R11, RZ, 0x33, !PT ;  /* 0x0000000bff027212 */ /* 0x000fe200078e33ff */
[----:B------:R-:W-:Y:S01]  /*3f20*/  BSSY.RECONVERGENT B2, `(.L_x_194) ;  /* 0x000002f000027945 */ /* 0x000fe20003800200 */
[----:B------:R-:W-:Y:S02]  /*3f30*/  IMAD.MOV.U32 R17, RZ, RZ, R11 ;  /* 0x000000ffff117224 */ /* 0x000fe400078e000b */
[----:B------:R-:W-:-:S04]  /*3f40*/  IADD3 R7, PT, PT, -R4, R7, R2 ;  /* 0x0000000704077210 */ /* 0x000fc80007ffe102 */
[----:B------:R-:W-:-:S04]  /*3f50*/  LOP3.LUT R2, R7, 0x300, RZ, 0xc0, !PT ;  /* 0x0000030007027812 */ /* 0x000fc800078ec0ff */
[----:B------:R-:W-:-:S13]  /*3f60*/  ISETP.NE.AND P0, PT, R2, 0x300, PT ;  /* 0x000003000200780c */ /* 0x000fda0003f05270 */
[----:B------:R-:W-:Y:S05]  /*3f70*/  @!P0 BRA `(.L_x_195) ;  /* 0x0000000000a48947 */ /* 0x000fea0003800000 */
[----:B------:R-:W-:Y:S01]  /*3f80*/  IADD3 R3, P0, PT, R11, R4, RZ ;  /* 0x000000040b037210 */ /* 0x000fe20007f1e0ff */
[----:B------:R-:W-:Y:S01]  /*3f90*/  IMAD.MOV.U32 R17, RZ, RZ, R11 ;  /* 0x000000ffff117224 */ /* 0x000fe200078e000b */
[----:B------:R-:W-:Y:S02]  /*3fa0*/  LEA.HI R2, R7, 0x1, RZ, 0x18 ;  /* 0x0000000107027811 */ /* 0x000fe400078fc0ff */
[C---:B------:R-:W-:Y:S01]  /*3fb0*/  LEA R12, P1, R3.reuse, R12, 0x2 ;  /* 0x0000000c030c7211 */ /* 0x040fe200078210ff */
[----:B------:R-:W-:Y:S01]  /*3fc0*/  IMAD.X R6, RZ, RZ, R5, P0 ;  /* 0x000000ffff067224 */ /* 0x000fe200000e0605 */
[C---:B------:R-:W-:Y:S02]  /*3fd0*/  IADD3 R14, P0, PT, R3.reuse, R14, RZ ;  /* 0x0000000e030e7210 */ /* 0x040fe40007f1e0ff */
[----:B------:R-:W-:Y:S02]  /*3fe0*/  LOP3.LUT R2, R2, 0x3, RZ, 0xc0, !PT ;  /* 0x0000000302027812 */ /* 0x000fe400078ec0ff */
[----:B------:R-:W-:Y:S01]  /*3ff0*/  LEA.HI.X R3, R3, R13, R6, 0x2, P1 ;  /* 0x0000000d03037211 */ /* 0x000fe200008f1406 */
[----:B------:R-:W-:-:S02]  /*4000*/  IMAD.X R15, R6, 0x1, R15, P0 ;  /* 0x00000001060f7824 */ /* 0x000fc400000e060f */
[----:B------:R-:W-:-:S07]  /*4010*/  IMAD.MOV R6, RZ, RZ, -R2 ;  /* 0x000000ffff067224 */ /* 0x000fce00078e0a02 */
.L_x_198:
[----:B------:R-:W-:-:S06]  /*4020*/  IMAD.MOV.U32 R2, RZ, RZ, R12 ;  /* 0x000000ffff027224 */ /* 0x000fcc00078e000c */
[----:B------:R-:W2:Y:S01]  /*4030*/  LDG.E R2, desc[UR10][R2.64] ;  /* 0x0000000a02027981 */ /* 0x000ea2000c1e1900 */
[----:B------:R-:W-:Y:S01]  /*4040*/  VIADD R6, R6, 0x1 ;  /* 0x0000000106067836 */ /* 0x000fe20000000000 */
[----:B------:R-:W-:Y:S01]  /*4050*/  BSSY.RECONVERGENT B3, `(.L_x_196) ;  /* 0x0000016000037945 */ /* 0x000fe20003800200 */
[----:B------:R-:W-:Y:S01]  /*4060*/  IMAD.MOV.U32 R13, RZ, RZ, R9 ;  /* 0x000000ffff0d7224 */ /* 0x000fe200078e0009 */
[----:B------:R-:W-:Y:S01]  /*4070*/  IADD3 R12, P3, PT, R12, 0x400, RZ ;  /* 0x000004000c0c7810 */ /* 0x000fe20007f7e0ff */
[----:B------:R-:W-:Y:S01]  /*4080*/  IMAD.MOV.U32 R18, RZ, RZ, R8 ;  /* 0x000000ffff127224 */ /* 0x000fe200078e0008 */
[----:B------:R-:W-:Y:S01]  /*4090*/  ISETP.NE.AND P2, PT, R6, RZ, PT ;  /* 0x000000ff0600720c */ /* 0x000fe20003f45270 */
[----:B------:R-:W-:Y:S02]  /*40a0*/  IMAD.MOV.U32 R19, RZ, RZ, R10 ;  /* 0x000000ffff137224 */ /* 0x000fe400078e000a */
        /* <DEDUP_REMOVED lines=16> */
.L_x_197:
[----:B------:R-:W-:Y:S05]  /*41b0*/  BSYNC.RECONVERGENT B3 ;  /* 0x0000000000037941 */ /* 0x000fea0003800200 */
.L_x_196:
[----:B------:R-:W-:Y:S01]  /*41c0*/  IADD3 R14, P0, PT, R14, 0x100, RZ ;  /* 0x000001000e0e7810 */ /* 0x000fe20007f1e0ff */
[----:B------:R-:W-:Y:S02]  /*41d0*/  VIADD R17, R17, 0x100 ;  /* 0x0000010011117836 */ /* 0x000fe40000000000 */
[----:B------:R-:W-:Y:S02]  /*41e0*/  IMAD.X R3, RZ, RZ, R3, P3 ;  /* 0x000000ffff037224 */ /* 0x000fe400018e0603 */
[----:B------:R-:W-:Y:S01]  /*41f0*/  IMAD.X R15, RZ, RZ, R15, P0 ;  /* 0x000000ffff0f7224 */ /* 0x000fe200000e060f */
[----:B------:R-:W-:Y:S07]  /*4200*/  @P2 BRA `(.L_x_198) ;  /* 0xfffffffc00842947 */ /* 0x000fee000383ffff */
.L_x_195:
[----:B------:R-:W-:Y:S05]  /*4210*/  BSYNC.RECONVERGENT B2 ;  /* 0x0000000000027941 */ /* 0x000fea0003800200 */
.L_x_194:
[----:B------:R-:W-:-:S13]  /*4220*/  ISETP.GE.U32.AND P0, PT, R7, 0x300, PT ;  /* 0x000003000700780c */ /* 0x000fda0003f06070 */
[----:B------:R-:W-:Y:S05]  /*4230*/  @!P0 BRA `(.L_x_193) ;  /* 0x0000000400888947 */ /* 0x000fea0003800000 */
[----:B------:R-:W0:Y:S01]  /*4240*/  LDC.64 R6, c[0x0][0x380] ;  /* 0x0000e000ff067b82 */ /* 0x000e220000000a00 */
[----:B------:R-:W-:-:S07]  /*4250*/  VIADD R13, R17, 0x200 ;  /* 0x00000200110d7836 */ /* 0x000fce0000000000 */
[----:B------:R-:W1:Y:S02]  /*4260*/  LDC.64 R2, c[0x0][0x388] ;  /* 0x0000e200ff027b82 */ /* 0x000e640000000a00 */
.L_x_207:
[----:B------:R-:W-:-:S05]  /*4270*/  VIADD R15, R13, 0xfffffe00 ;  /* 0xfffffe000d0f7836 */ /* 0x000fca0000000000 */
[----:B------:R-:W-:-:S05]  /*4280*/  IADD3 R19, P0, PT, R15, R4, RZ ;  /* 0x000000040f137210 */ /* 0x000fca0007f1e0ff */
[----:B------:R-:W-:Y:S01]  /*4290*/  IMAD.X R20, RZ, RZ, R5, P0 ;  /* 0x000000ffff147224 */ /* 0x000fe200000e0605 */
[----:B0-----:R-:W-:-:S04]  /*42a0*/  LEA R14, P0, R19, R6, 0x2 ;  /* 0x00000006130e7211 */ /* 0x001fc800078010ff */
[----:B------:R-:W-:-:S05]  /*42b0*/  LEA.HI.X R15, R19, R7, R20, 0x2, P0 ;  /* 0x00000007130f7211 */ /* 0x000fca00000f1414 */
[----:B------:R-:W2:Y:S04]  /*42c0*/  LDG.E R25, desc[UR10][R14.64] ;  /* 0x0000000a0e197981 */ /* 0x000ea8000c1e1900 */
[----:B------:R0:W5:Y:S04]  /*42d0*/  LDG.E R18, desc[UR10][R14.64+0x400] ;  /* 0x0004000a0e127981 */ /* 0x000168000c1e1900 */
        /* <DEDUP_REMOVED lines=22> */
.L_x_200:
[----:B------:R-:W-:Y:S05]  /*4440*/  BSYNC.RECONVERGENT B2 ;  /* 0x0000000000027941 */ /* 0x000fea0003800200 */
.L_x_199:
[----:B-----5:R-:W-:Y:S01]  /*4450*/  FSETP.GEU.AND P0, PT, R19, R18, PT ;  /* 0x000000121300720b */ /* 0x020fe20003f0e000 */
[----:B------:R-:W-:Y:S01]  /*4460*/  BSSY.RECONVERGENT B2, `(.L_x_201) ;  /* 0x0000013000027945 */ /* 0x000fe20003800200 */
[----:B------:R-:W-:Y:S01]  /*4470*/  IADD3 R21, P1, P2, R4, R2, R21 ;  /* 0x0000000204157210 */ /* 0x000fe20007a3e015 */
[----:B------:R-:W-:Y:S02]  /*4480*/  VIADD R15, R13, 0x100 ;  /* 0x000001000d0f7836 */ /* 0x000fe40000000000 */
[----:B------:R-:W-:Y:S01]  /*4490*/  IMAD.MOV.U32 R9, RZ, RZ, R18 ;  /* 0x000000ffff097224 */ /* 0x000fe200078e0012 */
[----:B------:R-:W-:Y:S01]  /*44a0*/  IADD3.X R23, PT, PT, R5, R3, RZ, P1, P2 ;  /* 0x0000000305177210 */ /* 0x000fe20000fe44ff */
[----:B------:R-:W-:-:S04]  /*44b0*/  IMAD.MOV.U32 R8, RZ, RZ, R21 ;  /* 0x000000ffff087224 */ /* 0x000fc800078e0015 */
[----:B------:R-:W-:Y:S02]  /*44c0*/  IMAD.MOV.U32 R10, RZ, RZ, R23 ;  /* 0x000000ffff0a7224 */ /* 0x000fe400078e0017 */
        /* <DEDUP_REMOVED lines=12> */
.L_x_202:
[----:B------:R-:W-:Y:S05]  /*4590*/  BSYNC.RECONVERGENT B2 ;  /* 0x0000000000027941 */ /* 0x000fea0003800200 */
.L_x_201:
[----:B------:R-:W-:Y:S01]  /*45a0*/  FSETP.GEU.AND P0, PT, R9, R12, PT ;  /* 0x0000000c0900720b */ /* 0x000fe20003f0e000 */
[----:B------:R-:W-:Y:S01]  /*45b0*/  BSSY.RECONVERGENT B2, `(.L_x_203) ;  /* 0x0000013000027945 */ /* 0x000fe20003800200 */
[CC--:B------:R-:W-:Y:S01]  /*45c0*/  IADD3 R19, P1, P4, R4.reuse, R2.reuse, R13 ;  /* 0x0000000204137210 */ /* 0x0c0fe20007c3e00d */
[----:B------:R-:W-:Y:S01]  /*45d0*/  IMAD.MOV.U32 R14, RZ, RZ, R12 ;  /* 0x000000ffff0e7224 */ /* 0x000fe200078e000c */
[----:B------:R-:W-:Y:S02]  /*45e0*/  IADD3 R20, P2, P3, R4, R2, R15 ;  /* 0x0000000204147210 */ /* 0x000fe40007b5e00f */
        /* <DEDUP_REMOVED lines=15> */
.L_x_204:
[----:B------:R-:W-:Y:S05]  /*46e0*/  BSYNC.RECONVERGENT B2 ;  /* 0x0000000000027941 */ /* 0x000fea0003800200 */
.L_x_203:
        /* <DEDUP_REMOVED lines=18> */
.L_x_206:
[----:B------:R-:W-:Y:S05]  /*4810*/  BSYNC.RECONVERGENT B2 ;  /* 0x0000000000027941 */ /* 0x000fea0003800200 */
.L_x_205:
[C---:B------:R-:W-:Y:S02]  /*4820*/  VIADD R15, R13.reuse, 0x200 ;  /* 0x000002000d0f7836 */ /* 0x040fe40000000000 */
[----:B------:R-:W-:-:S03]  /*4830*/  VIADD R13, R13, 0x400 ;  /* 0x000004000d0d7836 */ /* 0x000fc60000000000 */
[----:B------:R-:W-:-:S13]  /*4840*/  ISETP.GE.AND P0, PT, R15, R16, PT ;  /* 0x000000100f00720c */ /* 0x000fda0003f06270 */
[----:B------:R-:W-:Y:S05]  /*4850*/  @!P0 BRA `(.L_x_207) ;  /* 0xfffffff800848947 */ /* 0x000fea000383ffff */
.L_x_193:
[----:B------:R-:W-:Y:S05]  /*4860*/  BSYNC.RECONVERGENT B1 ;  /* 0x0000000000017941 */ /* 0x000fea0003800200 */
.L_x_186:
        /* <DEDUP_REMOVED lines=31> */
.L_x_209:
[----:B------:R-:W-:Y:S05]  /*4a60*/  BSYNC.RECONVERGENT B1 ;  /* 0x0000000000017941 */ /* 0x000fea0003800200 */
.L_x_208:
        /* <DEDUP_REMOVED lines=24> */
.L_x_211:
[----:B------:R-:W-:Y:S05]  /*4bf0*/  BSYNC.RECONVERGENT B1 ;  /* 0x0000000000017941 */ /* 0x000fea0003800200 */
.L_x_210:
        /* <DEDUP_REMOVED lines=24> */
.L_x_213:
[----:B------:R-:W-:Y:S05]  /*4d80*/  BSYNC.RECONVERGENT B1 ;  /* 0x0000000000017941 */ /* 0x000fea0003800200 */
.L_x_212:
        /* <DEDUP_REMOVED lines=24> */
.L_x_215:
[----:B------:R-:W-:Y:S05]  /*4f10*/  BSYNC.RECONVERGENT B1 ;  /* 0x0000000000017941 */ /* 0x000fea0003800200 */
.L_x_214:
[----:B0-----:R0:W0:Y:S01]  /*4f20*/  SHFL.DOWN PT, R2, R3, 0x10, 0x1f ;  /* 0x0a001f0003027f89 */ /* 0x00102200000e0000 */
[----:B------:R-:W-:Y:S01]  /*4f30*/  BSSY.RECONVERGENT B1, `(.L_x_216) ;  /* 0x0000017000017945 */ /* 0x000fe20003800200 */
[----:B--2---:R-:W-:Y:S02]  /*4f40*/  IMAD.MOV.U32 R6, RZ, RZ, R3 ;  /* 0x000000ffff067224 */ /* 0x004fe400078e0003 */
[----:B------:R2:W0:Y:S01]  /*4f50*/  SHFL.DOWN PT, R9, R4, 0x10, 0x1f ;  /* 0x0a001f0004097f89 */ /* 0x00042200000e0000 */
[----:B------:R-:W-:Y:S02]  /*4f60*/  IMAD.MOV.U32 R7, RZ, RZ, R4 ;  /* 0x000000ffff077224 */ /* 0x000fe400078e0004 */
[----:B----4-:R-:W-:Y:S01]  /*4f70*/  IMAD.MOV.U32 R8, RZ, RZ, R5 ;  /* 0x000000ffff087224 */ /* 0x010fe200078e0005 */
        /* <DEDUP_REMOVED lines=18> */
.L_x_217:
[----:B------:R-:W-:Y:S05]  /*50a0*/  BSYNC.RECONVERGENT B1 ;  /* 0x0000000000017941 */ /* 0x000fea0003800200 */
.L_x_216:
        /* <DEDUP_REMOVED lines=12> */
.L_x_219:
[----:B------:R-:W-:Y:S05]  /*5170*/  BSYNC.RECONVERGENT B1 ;  /* 0x0000000000017941 */ /* 0x000fea0003800200 */
.L_x_218:
[----:B------:R-:W-:Y:S01]  /*5180*/  BAR.SYNC.DEFER_BLOCKING 0x0 ;  /* 0x0000000000007b1d */ /* 0x000fe20000010000 */
[----:B------:R-:W-:-:S13]  /*5190*/  ISETP.NE.AND P2, PT, R11, RZ, PT ;  /* 0x000000ff0b00720c */ /* 0x000fda0003f45270 */
[----:B------:R-:W-:Y:S05]  /*51a0*/  @P2 BRA `(.L_x_149) ;  /* 0x0000000800342947 */ /* 0x000fea0003800000 */
[----:B0---4-:R-:W0:Y:S01]  /*51b0*/  S2R R3, SR_CgaCtaId ;  /* 0x0000000000037919 */ /* 0x011e220000008800 */
[----:B------:R-:W-:Y:S01]  /*51c0*/  MOV R2, 0x400 ;  /* 0x0000040000027802 */ /* 0x000fe20000000f00 */
[----:B------:R-:W-:Y:S03]  /*51d0*/  BSSY.RECONVERGENT B1, `(.L_x_220) ;  /* 0x0000016000017945 */ /* 0x000fe60003800200 */
[----:B0-----:R-:W-:-:S05]  /*51e0*/  LEA R25, R3, R2, 0x18 ;  /* 0x0000000203197211 */ /* 0x001fca00078ec0ff */
[----:B------:R-:W0:Y:S04]  /*51f0*/  LDS R3, [R25+0x18] ;  /* 0x0000180019037984 */ /* 0x000e280000000800 */
[----:B--2---:R-:W2:Y:S04]  /*5200*/  LDS.64 R4, [R25+0x20] ;  /* 0x0000200019047984 */ /* 0x004ea80000000a00 */
        /* <DEDUP_REMOVED lines=18> */
.L_x_221:
[----:B------:R-:W-:Y:S05]  /*5330*/  BSYNC.RECONVERGENT B1 ;  /* 0x0000000000017941 */ /* 0x000fea0003800200 */
.L_x_220:
        /* <DEDUP_REMOVED lines=10> */
[----:B------:R0:W1:Y:S04]  /*53e0*/  LDS.64 R10, [R25+0x60] ;  /* 0x00006000190a7984 */ /* 0x0000680000000a00 */
[----:B---3--:R3:W1:Y:S04]  /*53f0*/  LDS.64 R12, [R25+0x70] ;  /* 0x00007000190c7984 */ /* 0x0086680000000a00 */
        /* <DEDUP_REMOVED lines=15> */
.L_x_223:
[----:B------:R-:W-:Y:S05]  /*54f0*/  BSYNC.RECONVERGENT B1 ;  /* 0x0000000000017941 */ /* 0x000fea0003800200 */
.L_x_222:
        /* <DEDUP_REMOVED lines=17> */
.L_x_225:
[----:B------:R-:W-:Y:S05]  /*5610*/  BSYNC.RECONVERGENT B1 ;  /* 0x0000000000017941 */ /* 0x000fea0003800200 */
.L_x_224:
        /* <DEDUP_REMOVED lines=17> */
.L_x_227:
[----:B------:R-:W-:Y:S05]  /*5730*/  BSYNC.RECONVERGENT B1 ;  /* 0x0000000000017941 */ /* 0x000fea0003800200 */
.L_x_226:
        /* <DEDUP_REMOVED lines=17> */
.L_x_229:
[----:B------:R-:W-:Y:S05]  /*5850*/  BSYNC.RECONVERGENT B1 ;  /* 0x0000000000017941 */ /* 0x000fea0003800200 */
.L_x_228:
        /* <DEDUP_REMOVED lines=17> */
.L_x_231:
[----:B------:R-:W-:Y:S05]  /*5970*/  BSYNC.RECONVERGENT B1 ;  /* 0x0000000000017941 */ /* 0x000fea0003800200 */
.L_x_230:
        /* <DEDUP_REMOVED lines=16> */
.L_x_149:
[----:B------:R-:W-:Y:S05]  /*5a80*/  BSYNC.RECONVERGENT B0 ;  /* 0x0000000000007941 */ /* 0x000fea0003800200 */
.L_x_116:
[----:B------:R-:W-:Y:S05]  /*5a90*/  @P2 EXIT ;  /* 0x000000000000294d */ /* 0x000fea0003800000 */
[----:B0-234-:R-:W0:Y:S01]  /*5aa0*/  LDC.64 R2, c[0x0][0x390] ;  /* 0x0000e400ff027b82 */ /* 0x01de220000000a00 */
[----:B------:R-:W-:Y:S02]  /*5ab0*/  IMAD.MOV.U32 R9, RZ, RZ, R8 ;  /* 0x000000ffff097224 */ /* 0x000fe400078e0008 */
[----:B------:R-:W-:Y:S02]  /*5ac0*/  IMAD.MOV.U32 R8, RZ, RZ, R7 ;  /* 0x000000ffff087224 */ /* 0x000fe400078e0007 */
[----:B0-----:R-:W-:-:S05]  /*5ad0*/  IMAD.WIDE.U32 R2, R0, 0x10, R2 ;  /* 0x0000001000027825 */ /* 0x001fca00078e0002 */
[----:B------:R-:W-:Y:S04]  /*5ae0*/  STG.E.64 desc[UR10][R2.64+0x8], R8 ;  /* 0x0000080802007986 */ /* 0x000fe8000c101b0a */
[----:B------:R-:W-:Y:S01]  /*5af0*/  STG.E desc[UR10][R2.64], R6 ;  /* 0x0000000602007986 */ /* 0x000fe2000c10190a */
[----:B------:R-:W-:Y:S05]  /*5b00*/  EXIT ;  /* 0x000000000000794d */ /* 0x000fea0003800000 */
.L_x_232:
        /* <DEDUP_REMOVED lines=15> */
.L_x_807:


//--------------------- .text._ZN6thrust24THRUST_300001_SM_1000_NS8cuda_cub4core6detail13_kernel_agentINS1_8__reduce11ReduceAgentINS0_12zip_iteratorIN4cuda3std3__45tupleIJNS0_10device_ptrIfEENS0_17counting_iteratorIlNS0_11use_defaultESF_SF_EEEEEEEPNSB_IJflEEESJ_lNS1_9__extrema9arg_max_fIflNSA_4lessIfEEEEEEJSI_SK_lSP_EEEvDpT0_ --------------------------
	.section	.text._ZN6thrust24THRUST_300001_SM_1000_NS8cuda_cub4core6detail13_kernel_agentINS1_8__reduce11ReduceAgentINS0_12zip_iteratorIN4cuda3std3__45tupleIJNS0_10device_ptrIfEENS0_17counting_iteratorIlNS0_11use_defaultESF_SF_EEEEEEEPNSB_IJflEEESJ_lNS1_9__extrema9arg_max_fIflNSA_4lessIfEEEEEEJSI_SK_lSP_EEEvDpT0_,"ax",@progbits
	.align	128
        .global         _ZN6thrust24THRUST_300001_SM_1000_NS8cuda_cub4core6detail13_kernel_agentINS1_8__reduce11ReduceAgentINS0_12zip_iteratorIN4cuda3std3__45tupleIJNS0_10device_ptrIfEENS0_17counting_iteratorIlNS0_11use_defaultESF_SF_EEEEEEEPNSB_IJflEEESJ_lNS1_9__extrema9arg_max_fIflNSA_4lessIfEEEEEEJSI_SK_lSP_EEEvDpT0_
        .type           _ZN6thrust24THRUST_300001_SM_1000_NS8cuda_cub4core6detail13_kernel_agentINS1_8__reduce11ReduceAgentINS0_12zip_iteratorIN4cuda3std3__45tupleIJNS0_10device_ptrIfEENS0_17counting_iteratorIlNS0_11use_defaultESF_SF_EEEEEEEPNSB_IJflEEESJ_lNS1_9__extrema9arg_max_fIflNSA_4lessIfEEEEEEJSI_SK_lSP_EEEvDpT0_,@function
        .size           _ZN6thrust24THRUST_300001_SM_1000_NS8cuda_cub4core6detail13_kernel_agentINS1_8__reduce11ReduceAgentINS0_12zip_iteratorIN4cuda3std3__45tupleIJNS0_10device_ptrIfEENS0_17counting_iteratorIlNS0_11use_defaultESF_SF_EEEEEEEPNSB_IJflEEESJ_lNS1_9__extrema9arg_max_fIflNSA_4lessIfEEEEEEJSI_SK_lSP_EEEvDpT0_,(.L_x_808 - _ZN6thrust24THRUST_300001_SM_1000_NS8cuda_cub4core6detail13_kernel_agentINS1_8__reduce11ReduceAgentINS0_12zip_iteratorIN4cuda3std3__45tupleIJNS0_10device_ptrIfEENS0_17counting_iteratorIlNS0_11use_defaultESF_SF_EEEEEEEPNSB_IJflEEESJ_lNS1_9__extrema9arg_max_fIflNSA_4lessIfEEEEEEJSI_SK_lSP_EEEvDpT0_)
        .other          _ZN6thrust24THRUST_300001_SM_1000_NS8cuda_cub4core6detail13_kernel_agentINS1_8__reduce11ReduceAgentINS0_12zip_iteratorIN4cuda3std3__45tupleIJNS0_10device_ptrIfEENS0_17counting_iteratorIlNS0_11use_defaultESF_SF_EEEEEEEPNSB_IJflEEESJ_lNS1_9__extrema9arg_max_fIflNSA_4lessIfEEEEEEJSI_SK_lSP_EEEvDpT0_,@"STO_CUDA_ENTRY STV_DEFAULT"
_ZN6thrust24THRUST_300001_SM_1000_NS8cuda_cub4core6detail13_kernel_agentINS1_8__reduce11ReduceAgentINS0_12zip_iteratorIN4cuda3std3__45tupleIJNS0_10device_ptrIfEENS0_17counting_iteratorIlNS0_11use_defaultESF_SF_EEEEEEEPNSB_IJflEEESJ_lNS1_9__extrema9arg_max_fIflNSA_4lessIfEEEEEEJSI_SK_lSP_EEEvDpT0_:
.text._ZN6thrust24THRUST_300001_SM_1000_NS8cuda_cub4core6detail13_kernel_agentINS1_8__reduce11ReduceAgentINS0_12zip_iteratorIN4cuda3std3__45tupleIJNS0_10device_ptrIfEENS0_17counting_iteratorIlNS0_11use_defaultESF_SF_EEEEEEEPNSB_IJflEEESJ_lNS1_9__extrema9arg_max_fIflNSA_4lessIfEEEEEEJSI_SK_lSP_EEEvDpT0_:
[----:B------:R-:W-:Y:S01]  /*0000*/  LDC R1, c[0x0][0x37c] ;  /* 0x0000df00ff017b82 */ /* 0x000fe20000000800 */
[----:B------:R-:W0:Y:S02]  /*0010*/  LDCU.64 UR4, c[0x0][0x398] ;  /* 0x00007300ff0477ac */ /* 0x000e240008000a00 */
[----:B0-----:R-:W-:-:S04]  /*0020*/  ISETP.NE.U32.AND P0, PT, RZ, UR4, PT ;  /* 0x00000004ff007c0c */ /* 0x001fc8000bf05070 */
[----:B------:R-:W-:-:S13]  /*0030*/  ISETP.NE.AND.EX P0, PT, RZ, UR5, PT, P0 ;  /* 0x00000005ff007c0c */ /* 0x000fda000bf05300 */
[----:B------:R-:W-:Y:S05]  /*0040*/  @!P0 EXIT ;  /* 0x000000000000894d */ /* 0x000fea0003800000 */
[----:B------:R-:W-:Y:S01]  /*0050*/  UISETP.GT.U32.AND UP0, UPT, UR4, 0x4ff, UPT ;  /* 0x000004ff0400788c */ /* 0x000fe2000bf04070 */
[----:B------:R-:W-:Y:S01]  /*0060*/  BSSY.RECONVERGENT B0, `(.L_x_233) ;  /* 0x0000558000007945 */ /* 0x000fe20003800200 */
[----:B------:R-:W0:Y:S02]  /*0070*/  LDCU.64 UR8, c[0x0][0x358] ;  /* 0x00006b00ff0877ac */ /* 0x000e240008000a00 */
[----:B------:R-:W-:-:S09]  /*0080*/  UISETP.GT.AND.EX UP0, UPT, UR5, URZ, UPT, UP0 ;  /* 0x000000ff0500728c */ /* 0x000fd2000bf04300 */
[----:B------:R-:W-:Y:S05]  /*0090*/  BRA.U UP0, `(.L_x_234) ;  /* 0x0000003100a87547 */ /* 0x000fea000b800000 */
[----:B------:R-:W1:Y:S01]  /*00a0*/  S2R R0, SR_TID.X ;  /* 0x0000000000007919 */ /* 0x000e620000002100 */
[----:B------:R-:W2:Y:S01]  /*00b0*/  LDCU UR5, c[0x0][0x398] ;  /* 0x00007300ff0577ac */ /* 0x000ea20008000800 */
[----:B------:R-:W-:Y:S01]  /*00c0*/  BSSY.RECONVERGENT B1, `(.L_x_235) ;  /* 0x000000d000017945 */ /* 0x000fe20003800200 */
[----:B------:R-:W-:Y:S01]  /*00d0*/  CS2R R6, SRZ ;  /* 0x0000000000067805 */ /* 0x000fe2000001ff00 */
[----:B------:R-:W-:Y:S01]  /*00e0*/  IMAD.MOV.U32 R8, RZ, RZ, RZ ;  /* 0x000000ffff087224 */ /* 0x000fe200078e00ff */
[----:B-1----:R-:W-:Y:S01]  /*00f0*/  ISETP.GE.AND P0, PT, R0, UR4, PT ;  /* 0x0000000400007c0c */ /* 0x002fe2000bf06270 */
[----:B------:R-:W-:-:S12]  /*0100*/  IMAD.MOV.U32 R9, RZ, RZ, R0 ;  /* 0x000000ffff097224 */ /* 0x000fd800078e0000 */
[----:B--2---:R-:W-:Y:S05]  /*0110*/  @P0 BRA `(.L_x_236) ;  /* 0x00000000001c0947 */ /* 0x004fea0003800000 */
[----:B------:R-:W1:Y:S01]  /*0120*/  LDC.64 R2, c[0x0][0x380] ;  /* 0x0000e000ff027b82 */ /* 0x000e620000000a00 */
[----:B------:R-:W2:Y:S01]  /*0130*/  LDCU.64 UR6, c[0x0][0x388] ;  /* 0x00007100ff0677ac */ /* 0x000ea20008000a00 */
[----:B-1----:R-:W-:-:S05]  /*0140*/  IMAD.WIDE.U32 R2, R0, 0x4, R2 ;  /* 0x0000000400027825 */ /* 0x002fca00078e0002 */
[----:B0-----:R1:W5:Y:S01]  /*0150*/  LDG.E R6, desc[UR8][R2.64] ;  /* 0x0000000802067981 */ /* 0x001362000c1e1900 */
[C---:B--2---:R-:W-:Y:S01]  /*0160*/  IADD3 R7, P0, PT, R0.reuse, UR6, RZ ;  /* 0x0000000600077c10 */ /* 0x044fe2000ff1e0ff */
[----:B------:R-:W-:-:S04]  /*0170*/  VIADD R9, R0, 0x100 ;  /* 0x0000010000097836 */ /* 0x000fc80000000000 */
[----:B------:R-:W-:-:S08]  /*0180*/  IMAD.X R8, RZ, RZ, UR7, P0 ;  /* 0x00000007ff087e24 */ /* 0x000fd000080e06ff */
.L_x_236:
[----:B0-----:R-:W-:Y:S05]  /*0190*/  BSYNC.RECONVERGENT B1 ;  /* 0x0000000000017941 */ /* 0x001fea0003800200 */
.L_x_235:
        /* <DEDUP_REMOVED lines=10> */
[----:B------:R-:W1:Y:S01]  /*0240*/  LDCU.64 UR6, c[0x0][0x388] ;  /* 0x00007100ff0677ac */ /* 0x000e620008000a00 */
[----:B------:R-:W-:-:S04]  /*0250*/  LEA.HI R4, R11, 0x1, RZ, 0x18 ;  /* 0x000000010b047811 */ /* 0x000fc800078fc0ff */
[----:B------:R-:W-:-:S05]  /*0260*/  LOP3.LUT R4, R4, 0x3, RZ, 0xc0, !PT ;  /* 0x0000000304047812 */ /* 0x000fca00078ec0ff */
[----:B------:R-:W-:Y:S01]  /*0270*/  IMAD.MOV R4, RZ, RZ, -R4 ;  /* 0x000000ffff047224 */ /* 0x000fe200078e0a04 */
[C---:B-1----:R-:W-:Y:S01]  /*0280*/  IADD3 R5, P0, PT, R9.reuse, UR6, RZ ;  /* 0x0000000609057c10 */ /* 0x042fe2000ff1e0ff */
[----:B0-----:R-:W-:-:S04]  /*0290*/  IMAD.WIDE.U32 R2, R9, 0x4, R2 ;  /* 0x0000000409027825 */ /* 0x001fc800078e0002 */
[----:B------:R-:W-:-:S08]  /*02a0*/  IMAD.X R10, RZ, RZ, UR7, P0 ;  /* 0x00000007ff0a7e24 */ /* 0x000fd000080e06ff */
.L_x_243:
[----:B------:R0:W2:Y:S01]  /*02b0*/  LDG.E R15, desc[UR8][R2.64] ;  /* 0x00000008020f7981 */ /* 0x0000a2000c1e1900 */
[----:B------:R-:W-:Y:S01]  /*02c0*/  VIADD R4, R4, 0x1 ;  /* 0x0000000104047836 */ /* 0x000fe20000000000 */
[----:B------:R-:W-:Y:S01]  /*02d0*/  BSSY.RECONVERGENT B3, `(.L_x_241) ;  /* 0x0000016000037945 */ /* 0x000fe20003800200 */
[----:B------:R-:W-:Y:S02]  /*02e0*/  IMAD.MOV.U32 R14, RZ, RZ, R7 ;  /* 0x000000ffff0e7224 */ /* 0x000fe400078e0007 */
[----:B------:R-:W-:Y:S01]  /*02f0*/  IMAD.MOV.U32 R13, RZ, RZ, R8 ;  /* 0x000000ffff0d7224 */ /* 0x000fe200078e0008 */
[----:B------:R-:W-:Y:S01]  /*0300*/  ISETP.NE.AND P2, PT, R4, RZ, PT ;  /* 0x000000ff0400720c */ /* 0x000fe20003f45270 */
[----:B-----5:R-:W-:Y:S02]  /*0310*/  IMAD.MOV.U32 R12, RZ, RZ, R6 ;  /* 0x000000ffff0c7224 */ /* 0x020fe400078e0006 */
[----:B------:R-:W-:Y:S01]  /*0320*/  IMAD.MOV.U32 R7, RZ, RZ, R5 ;  /* 0x000000ffff077224 */ /* 0x000fe200078e0005 */
[----:B0-----:R-:W-:Y:S01]  /*0330*/  IADD3 R2, P3, PT, R2, 0x400, RZ ;  /* 0x0000040002027810 */ /* 0x001fe20007f7e0ff */
        /* <DEDUP_REMOVED lines=15> */
.L_x_242:
[----:B------:R-:W-:Y:S05]  /*0430*/  BSYNC.RECONVERGENT B3 ;  /* 0x0000000000037941 */ /* 0x000fea0003800200 */
.L_x_241:
[----:B------:R-:W-:Y:S01]  /*0440*/  IADD3 R5, P0, PT, R5, 0x100, RZ ;  /* 0x0000010005057810 */ /* 0x000fe20007f1e0ff */
[----:B------:R-:W-:Y:S02]  /*0450*/  VIADD R9, R9, 0x100 ;  /* 0x0000010009097836 */ /* 0x000fe40000000000 */
[----:B------:R-:W-:Y:S02]  /*0460*/  IMAD.X R3, RZ, RZ, R3, P3 ;  /* 0x000000ffff037224 */ /* 0x000fe400018e0603 */
[----:B------:R-:W-:Y:S01]  /*0470*/  IMAD.X R10, RZ, RZ, R10, P0 ;  /* 0x000000ffff0a7224 */ /* 0x000fe200000e060a */
[----:B------:R-:W-:Y:S07]  /*0480*/  @P2 BRA `(.L_x_243) ;  /* 0xfffffffc00882947 */ /* 0x000fee000383ffff */
.L_x_240:
[----:B------:R-:W-:Y:S05]  /*0490*/  BSYNC.RECONVERGENT B2 ;  /* 0x0000000000027941 */ /* 0x000fea0003800200 */
.L_x_239:
[----:B------:R-:W-:-:S13]  /*04a0*/  ISETP.GE.U32.AND P0, PT, R11, 0x300, PT ;  /* 0x000003000b00780c */ /* 0x000fda0003f06070 */
[----:B------:R-:W-:Y:S05]  /*04b0*/  @!P0 BRA `(.L_x_238) ;  /* 0x00000004007c8947 */ /* 0x000fea0003800000 */
[----:B------:R-:W0:Y:S01]  /*04c0*/  LDC.64 R4, c[0x0][0x380] ;  /* 0x0000e000ff047b82 */ /* 0x000e220000000a00 */
[----:B------:R-:W-:-:S07]  /*04d0*/  VIADD R10, R9, 0x200 ;  /* 0x00000200090a7836 */ /* 0x000fce0000000000 */
[----:B------:R-:W1:Y:S02]  /*04e0*/  LDC.64 R2, c[0x0][0x388] ;  /* 0x0000e200ff027b82 */ /* 0x000e640000000a00 */
.L_x_252:
[----:B------:R-:W-:-:S04]  /*04f0*/  VIADD R15, R10, 0xfffffe00 ;  /* 0xfffffe000a0f7836 */ /* 0x000fc80000000000 */
[----:B0-----:R-:W-:-:S05]  /*0500*/  IMAD.WIDE R12, R15, 0x4, R4 ;  /* 0x000000040f0c7825 */ /* 0x001fca00078e0204 */
[----:B------:R-:W2:Y:S04]  /*0510*/  LDG.E R21, desc[UR8][R12.64] ;  /* 0x000000080c157981 */ /* 0x000ea8000c1e1900 */
[----:B-----5:R0:W5:Y:S04]  /*0520*/  LDG.E R23, desc[UR8][R12.64+0x400] ;  /* 0x000400080c177981 */ /* 0x020168000c1e1900 */
[----:B------:R0:W5:Y:S04]  /*0530*/  LDG.E R9, desc[UR8][R12.64+0x800] ;  /* 0x000800080c097981 */ /* 0x000168000c1e1900 */
[----:B------:R0:W5:Y:S01]  /*0540*/  LDG.E R11, desc[UR8][R12.64+0xc00] ;  /* 0x000c00080c0b7981 */ /* 0x000162000c1e1900 */
[C---:B-1----:R-:W-:Y:S01]  /*0550*/  IADD3 R18, P1, PT, R15.reuse, R2, RZ ;  /* 0x000000020f127210 */ /* 0x042fe20007f3e0ff */
[----:B------:R-:W-:Y:S03]  /*0560*/  BSSY.RECONVERGENT B2, `(.L_x_244) ;  /* 0x0000013000027945 */ /* 0x000fe60003800200 */
[----:B------:R-:W-:Y:S01]  /*0570*/  LEA.HI.X.SX32 R19, R15, R3, 0x1, P1 ;  /* 0x000000030f137211 */ /* 0x000fe200008f0eff */
[----:B------:R-:W-:-:S02]  /*0580*/  VIADD R15, R10, 0xffffff00 ;  /* 0xffffff000a0f7836 */ /* 0x000fc40000000000 */
        /* <DEDUP_REMOVED lines=16> */
.L_x_245:
[----:B------:R-:W-:Y:S05]  /*0690*/  BSYNC.RECONVERGENT B2 ;  /* 0x0000000000027941 */ /* 0x000fea0003800200 */
.L_x_244:
[----:B-----5:R-:W-:Y:S01]  /*06a0*/  FSETP.GEU.AND P0, PT, R14, R23, PT ;  /* 0x000000170e00720b */ /* 0x020fe20003f0e000 */
[----:B------:R-:W-:Y:S01]  /*06b0*/  BSSY.RECONVERGENT B2, `(.L_x_246) ;  /* 0x0000013000027945 */ /* 0x000fe20003800200 */
[C---:B------:R-:W-:Y:S01]  /*06c0*/  IADD3 R13, P1, PT, R15.reuse, R2, RZ ;  /* 0x000000020f0d7210 */ /* 0x040fe20007f3e0ff */
[----:B------:R-:W-:Y:S02]  /*06d0*/  VIADD R7, R10, 0x100 ;  /* 0x000001000a077836 */ /* 0x000fe40000000000 */
[----:B------:R-:W-:Y:S01]  /*06e0*/  IMAD.MOV.U32 R6, RZ, RZ, R23 ;  /* 0x000000ffff067224 */ /* 0x000fe200078e0017 */
[----:B------:R-:W-:Y:S01]  /*06f0*/  LEA.HI.X.SX32 R12, R15, R3, 0x1, P1 ;  /* 0x000000030f0c7211 */ /* 0x000fe200008f0eff */
        /* <DEDUP_REMOVED lines=14> */
.L_x_247:
[----:B------:R-:W-:Y:S05]  /*07e0*/  BSYNC.RECONVERGENT B2 ;  /* 0x0000000000027941 */ /* 0x000fea0003800200 */
.L_x_246:
[----:B------:R-:W-:Y:S01]  /*07f0*/  FSETP.GEU.AND P0, PT, R6, R9, PT ;  /* 0x000000090600720b */ /* 0x000fe20003f0e000 */
[----:B------:R-:W-:Y:S01]  /*0800*/  BSSY.RECONVERGENT B2, `(.L_x_248) ;  /* 0x0000013000027945 */ /* 0x000fe20003800200 */
[CC--:B------:R-:W-:Y:S01]  /*0810*/  IADD3 R17, P1, PT, R10.reuse, R2.reuse, RZ ;  /* 0x000000020a117210 */ /* 0x0c0fe20007f3e0ff */
[----:B------:R-:W-:Y:S01]  /*0820*/  IMAD.MOV.U32 R12, RZ, RZ, R9 ;  /* 0x000000ffff0c7224 */ /* 0x000fe200078e0009 */
[----:B------:R-:W-:Y:S02]  /*0830*/  IADD3 R18, P2, PT, R7, R2, RZ ;  /* 0x0000000207127210 */ /* 0x000fe40007f5e0ff */
        /* <DEDUP_REMOVED lines=15> */
.L_x_249:
[----:B------:R-:W-:Y:S05]  /*0930*/  BSYNC.RECONVERGENT B2 ;  /* 0x0000000000027941 */ /* 0x000fea0003800200 */
.L_x_248:
[----:B------:R-:W-:Y:S01]  /*0940*/  FSETP.GEU.AND P0, PT, R12, R11, PT ;  /* 0x0000000b0c00720b */ /* 0x000fe20003f0e000 */
[----:B------:R-:W-:Y:S01]  /*0950*/  BSSY.RECONVERGENT B2, `(.L_x_250) ;  /* 0x0000011000027945 */ /* 0x000fe20003800200 */
[----:B------:R-:W-:Y:S01]  /*0960*/  LEA.HI.X.SX32 R9, R7, R3, 0x1, P2 ;  /* 0x0000000307097211 */ /* 0x000fe200010f0eff */
        /* <DEDUP_REMOVED lines=15> */
.L_x_251:
[----:B------:R-:W-:Y:S05]  /*0a60*/  BSYNC.RECONVERGENT B2 ;  /* 0x0000000000027941 */ /* 0x000fea0003800200 */
.L_x_250:
[C---:B------:R-:W-:Y:S02]  /*0a70*/  VIADD R9, R10.reuse, 0x200 ;  /* 0x000002000a097836 */ /* 0x040fe40000000000 */
[----:B------:R-:W-:-:S03]  /*0a80*/  VIADD R10, R10, 0x400 ;  /* 0x000004000a0a7836 */ /* 0x000fc60000000000 */
[----:B------:R-:W-:-:S13]  /*0a90*/  ISETP.GE.AND P0, PT, R9, UR5, PT ;  /* 0x0000000509007c0c */ /* 0x000fda000bf06270 */
[----:B------:R-:W-:Y:S05]  /*0aa0*/  @!P0 BRA `(.L_x_252) ;  /* 0xfffffff800908947 */ /* 0x000fea000383ffff */
.L_x_238:
[----:B------:R-:W-:Y:S05]  /*0ab0*/  BSYNC.RECONVERGENT B1 ;  /* 0x0000000000017941 */ /* 0x000fea0003800200 */
.L_x_237:
[----:B------:R-:W0:Y:S02]  /*0ac0*/  LDCU UR6, c[0x0][0x398] ;  /* 0x00007300ff0677ac */ /* 0x000e240008000800 */
[----:B0-----:R-:W-:-:S09]  /*0ad0*/  UISETP.GE.AND UP0, UPT, UR6, 0x100, UPT ;  /* 0x000001000600788c */ /* 0x001fd2000bf06270 */
[----:B------:R-:W-:Y:S05]  /*0ae0*/  BRA.U !UP0, `(.L_x_253) ;  /* 0x00000011088c7547 */ /* 0x000fea000b800000 */
[----:B------:R-:W0:Y:S01]  /*0af0*/  S2R R11, SR_LANEID ;  /* 0x00000000000b7919 */ /* 0x000e220000000000 */
[----:B------:R-:W-:Y:S01]  /*0b00*/  BSSY.RECONVERGENT B1, `(.L_x_254) ;  /* 0x000001b000017945 */ /* 0x000fe20003800200 */
[----:B------:R-:W-:Y:S01]  /*0b10*/  IMAD.MOV.U32 R9, RZ, RZ, R7 ;  /* 0x000000ffff097224 */ /* 0x000fe200078e0007 */
[----:B-1---5:R1:W2:Y:S01]  /*0b20*/  SHFL.DOWN PT, R3, R6, 0x1, 0x1f ;  /* 0x08201f0006037f89 */ /* 0x0222a200000e0000 */
        /* <DEDUP_REMOVED lines=24> */
.L_x_255:
[----:B------:R-:W-:Y:S05]  /*0cb0*/  BSYNC.RECONVERGENT B1 ;  /* 0x0000000000017941 */ /* 0x000fea0003800200 */
.L_x_254:
[C---:B------:R-:W-:Y:S01]  /*0cc0*/  ISETP.GT.AND P5, PT, R11.reuse, 0x17, PT ;  /* 0x000000170b00780c */ /* 0x040fe20003fa4270 */
[----:B------:R0:W1:Y:S01]  /*0cd0*/  SHFL.DOWN PT, R7, R2, 0x2, 0x1f ;  /* 0x08401f0002077f89 */ /* 0x00006200000e0000 */
[C---:B------:R-:W-:Y:S01]  /*0ce0*/  ISETP.GT.AND P4, PT, R11.reuse, 0xf, PT ;  /* 0x0000000f0b00780c */ /* 0x040fe20003f84270 */
[----:B------:R-:W-:Y:S01]  /*0cf0*/  BSSY.RECONVERGENT B1, `(.L_x_256) ;  /* 0x0000018000017945 */ /* 0x000fe20003800200 */
[----:B------:R-:W-:Y:S01]  /*0d00*/  ISETP.NE.AND P2, PT, R11, RZ, PT ;  /* 0x000000ff0b00720c */ /* 0x000fe20003f45270 */
[----:B------:R0:W2:Y:S01]  /*0d10*/  SHFL.DOWN PT, R6, R9, 0x2, 0x1f ;  /* 0x08401f0009067f89 */ /* 0x0000a200000e0000 */
[----:B------:R-:W-:Y:S02]  /*0d20*/  IMAD.MOV.U32 R4, RZ, RZ, R9 ;  /* 0x000000ffff047224 */ /* 0x000fe400078e0009 */
[----:B------:R-:W-:Y:S01]  /*0d30*/  IMAD.MOV.U32 R5, RZ, RZ, R10 ;  /* 0x000000ffff057224 */ /* 0x000fe200078e000a */
[----:B------:R0:W3:Y:S01]  /*0d40*/  SHFL.DOWN PT, R11, R10, 0x2, 0x1f ;  /* 0x08401f000a0b7f89 */ /* 0x0000e200000e0000 */
[----:B------:R-:W-:Y:S01]  /*0d50*/  IMAD.MOV.U32 R3, RZ, RZ, R2 ;  /* 0x000000ffff037224 */ /* 0x000fe200078e0002 */
[----:B------:R-:W-:Y:S06]  /*0d60*/  @P1 BRA `(.L_x_257) ;  /* 0x0000000000401947 */ /* 0x000fec0003800000 */
        /* <DEDUP_REMOVED lines=16> */
.L_x_257:
[----:B------:R-:W-:Y:S05]  /*0e70*/  BSYNC.RECONVERGENT B1 ;  /* 0x0000000000017941 */ /* 0x000fea0003800200 */
.L_x_256:
[----:B------:R4:W3:Y:S01]  /*0e80*/  SHFL.DOWN PT, R8, R3, 0x4, 0x1f ;  /* 0x08801f0003087f89 */ /* 0x0008e200000e0000 */
[----:B------:R-:W-:Y:S01]  /*0e90*/  BSSY.RECONVERGENT B1, `(.L_x_258) ;  /* 0x0000017000017945 */ /* 0x000fe20003800200 */
[----:B--2---:R-:W-:Y:S02]  /*0ea0*/  IMAD.MOV.U32 R6, RZ, RZ, R4 ;  /* 0x000000ffff067224 */ /* 0x004fe400078e0004 */
[----:B0-----:R4:W0:Y:S01]  /*0eb0*/  SHFL.DOWN PT, R9, R4, 0x4, 0x1f ;  /* 0x08801f0004097f89 */ /* 0x00182200000e0000 */
[----:B-1----:R-:W-:Y:S02]  /*0ec0*/  IMAD.MOV.U32 R7, RZ, RZ, R5 ;  /* 0x000000ffff077224 */ /* 0x002fe400078e0005 */
[----:B------:R-:W-:Y:S01]  /*0ed0*/  IMAD.MOV.U32 R2, RZ, RZ, R3 ;  /* 0x000000ffff027224 */ /* 0x000fe200078e0003 */
[----:B------:R4:W1:Y:S01]  /*0ee0*/  SHFL.DOWN PT, R10, R5, 0x4, 0x1f ;  /* 0x08801f00050a7f89 */ /* 0x00086200000e0000 */
[----:B------:R-:W-:Y:S05]  /*0ef0*/  @P3 BRA `(.L_x_259) ;  /* 0x0000000000403947 */ /* 0x000fea0003800000 */
[----:B---3--:R-:W-:Y:S01]  /*0f00*/  FSETP.GEU.AND P0, PT, R3, R8, PT ;  /* 0x000000080300720b */ /* 0x008fe20003f0e000 */
        /* <DEDUP_REMOVED lines=15> */
.L_x_259:
[----:B------:R-:W-:Y:S05]  /*1000*/  BSYNC.RECONVERGENT B1 ;  /* 0x0000000000017941 */ /* 0x000fea0003800200 */
.L_x_258:
[----:B0-----:R0:W2:Y:S01]  /*1010*/  SHFL.DOWN PT, R9, R2, 0x8, 0x1f ;  /* 0x09001f0002097f89 */ /* 0x0010a200000e0000 */
[----:B------:R-:W-:Y:S01]  /*1020*/  BSSY.RECONVERGENT B1, `(.L_x_260) ;  /* 0x0000017000017945 */ /* 0x000fe20003800200 */
[----:B----4-:R-:W-:Y:S02]  /*1030*/  IMAD.MOV.U32 R4, RZ, RZ, R6 ;  /* 0x000000ffff047224 */ /* 0x010fe400078e0006 */
[----:B---3--:R0:W3:Y:S01]  /*1040*/  SHFL.DOWN PT, R11, R6, 0x8, 0x1f ;  /* 0x09001f00060b7f89 */ /* 0x0080e200000e0000 */
[----:B------:R-:W-:Y:S02]  /*1050*/  IMAD.MOV.U32 R5, RZ, RZ, R7 ;  /* 0x000000ffff057224 */ /* 0x000fe400078e0007 */
[----:B------:R-:W-:Y:S01]  /*1060*/  IMAD.MOV.U32 R3, RZ, RZ, R2 ;  /* 0x000000ffff037224 */ /* 0x000fe200078e0002 */
[----:B------:R0:W4:Y:S01]  /*1070*/  SHFL.DOWN PT, R8, R7, 0x8, 0x1f ;  /* 0x09001f0007087f89 */ /* 0x00012200000e0000 */
[----:B------:R-:W-:Y:S05]  /*1080*/  @P5 BRA `(.L_x_261) ;  /* 0x0000000000405947 */ /* 0x000fea0003800000 */
[----:B--2---:R-:W-:Y:S01]  /*1090*/  FSETP.GEU.AND P0, PT, R2, R9, PT ;  /* 0x000000090200720b */ /* 0x004fe20003f0e000 */
        /* <DEDUP_REMOVED lines=15> */
.L_x_261:
[----:B------:R-:W-:Y:S05]  /*1190*/  BSYNC.RECONVERGENT B1 ;  /* 0x0000000000017941 */ /* 0x000fea0003800200 */
.L_x_260:
[----:B0-----:R0:W0:Y:S01]  /*11a0*/  SHFL.DOWN PT, R2, R3, 0x10, 0x1f ;  /* 0x0a001f0003027f89 */ /* 0x00102200000e0000 */
[----:B------:R-:W-:Y:S01]  /*11b0*/  BSSY.RECONVERGENT B1, `(.L_x_262) ;  /* 0x0000017000017945 */ /* 0x000fe20003800200 */
[----:B------:R-:W-:Y:S02]  /*11c0*/  IMAD.MOV.U32 R7, RZ, RZ, R4 ;  /* 0x000000ffff077224 */ /* 0x000fe400078e0004 */
[----:B--2---:R2:W0:Y:S01]  /*11d0*/  SHFL.DOWN PT, R9, R4, 0x10, 0x1f ;  /* 0x0a001f0004097f89 */ /* 0x00442200000e0000 */
[----:B------:R-:W-:Y:S02]  /*11e0*/  IMAD.MOV.U32 R6, RZ, RZ, R5 ;  /* 0x000000ffff067224 */ /* 0x000fe400078e0005 */
[----:B----4-:R-:W-:Y:S01]  /*11f0*/  IMAD.MOV.U32 R8, RZ, RZ, R3 ;  /* 0x000000ffff087224 */ /* 0x010fe200078e0003 */
        /* <DEDUP_REMOVED lines=18> */
.L_x_263:
[----:B------:R-:W-:Y:S05]  /*1320*/  BSYNC.RECONVERGENT B1 ;  /* 0x0000000000017941 */ /* 0x000fea0003800200 */
.L_x_262:
        /* <DEDUP_REMOVED lines=12> */
.L_x_265:
[----:B------:R-:W-:Y:S05]  /*13f0*/  BSYNC.RECONVERGENT B1 ;  /* 0x0000000000017941 */ /* 0x000fea0003800200 */
.L_x_264:
        /* <DEDUP_REMOVED lines=27> */
.L_x_268:
[----:B------:R-:W-:Y:S05]  /*15b0*/  BSYNC.RECONVERGENT B1 ;  /* 0x0000000000017941 */ /* 0x000fea0003800200 */
.L_x_267:
        /* <DEDUP_REMOVED lines=9> */
[----:B---3--:R3:W1:Y:S04]  /*1650*/  LDS.64 R10, [R24+0x50] ;  /* 0x00005000180a7984 */ /* 0x0086680000000a00 */
        /* <DEDUP_REMOVED lines=17> */
.L_x_270:
[----:B------:R-:W-:Y:S05]  /*1770*/  BSYNC.RECONVERGENT B1 ;  /* 0x0000000000017941 */ /* 0x000fea0003800200 */
.L_x_269:
        /* <DEDUP_REMOVED lines=17> */
.L_x_272:
[----:B------:R-:W-:Y:S05]  /*1890*/  BSYNC.RECONVERGENT B1 ;  /* 0x0000000000017941 */ /* 0x000fea0003800200 */
.L_x_271:
        /* <DEDUP_REMOVED lines=17> */
.L_x_274:
[----:B------:R-:W-:Y:S05]  /*19b0*/  BSYNC.RECONVERGENT B1 ;  /* 0x0000000000017941 */ /* 0x000fea0003800200 */
.L_x_273:
        /* <DEDUP_REMOVED lines=17> */
.L_x_276:
[----:B------:R-:W-:Y:S05]  /*1ad0*/  BSYNC.RECONVERGENT B1 ;  /* 0x0000000000017941 */ /* 0x000fea0003800200 */
.L_x_275:
        /* <DEDUP_REMOVED lines=17> */
.L_x_278:
[----:B------:R-:W-:Y:S05]  /*1bf0*/  BSYNC.RECONVERGENT B1 ;  /* 0x0000000000017941 */ /* 0x000fea0003800200 */
.L_x_277:
        /* <DEDUP_REMOVED lines=18> */
.L_x_253:
[----:B------:R-:W0:Y:S01]  /*1d20*/  S2R R12, SR_LANEID ;  /* 0x00000000000c7919 */ /* 0x000e220000000000 */
[----:B-1----:R-:W-:Y:S01]  /*1d30*/  LOP3.LUT R2, R0, 0x3e0, RZ, 0xc0, !PT ;  /* 0x000003e000027812 */ /* 0x002fe200078ec0ff */
[----:B------:R-:W-:Y:S01]  /*1d40*/  BSSY.RECONVERGENT B1, `(.L_x_279) ;  /* 0x0000027000017945 */ /* 0x000fe20003800200 */
[----:B------:R-:W-:Y:S02]  /*1d50*/  IMAD.MOV.U32 R14, RZ, RZ, R7 ;  /* 0x000000ffff0e7224 */ /* 0x000fe400078e0007 */
[----:B------:R-:W-:Y:S02]  /*1d60*/  IMAD.MOV.U32 R16, RZ, RZ, R8 ;  /* 0x000000ffff107224 */ /* 0x000fe400078e0008 */
[----:B------:R-:W-:Y:S01]  /*1d70*/  VIADD R3, R2, 0x20 ;  /* 0x0000002002037836 */ /* 0x000fe20000000000 */
[----:B------:R-:W-:-:S04]  /*1d80*/  LOP3.LUT R2, RZ, R2, RZ, 0x33, !PT ;  /* 0x00000002ff027212 */ /* 0x000fc800078e33ff */
[----:B------:R-:W-:Y:S01]  /*1d90*/  ISETP.GT.AND P0, PT, R3, UR6, PT ;  /* 0x0000000603007c0c */ /* 0x000fe2000bf04270 */
[----:B------:R-:W-:-:S05]  /*1da0*/  VIADD R2, R2, UR6 ;  /* 0x0000000602027c36 */ /* 0x000fca0008000000 */
[----:B------:R-:W-:-:S05]  /*1db0*/  SEL R3, R2, 0x1f, P0 ;  /* 0x0000001f02037807 */ /* 0x000fca0000000000 */
[----:B-----5:R1:W2:Y:S04]  /*1dc0*/  SHFL.DOWN PT, R5, R6, 0x1, R3 ;  /* 0x0820000006057989 */ /* 0x0202a800000e0003 */
[----:B------:R1:W3:Y:S01]  /*1dd0*/  SHFL.DOWN PT, R9, R8, 0x1, R3 ;  /* 0x0820000008097989 */ /* 0x0002e200000e0003 */
[CC--:B0-----:R-:W-:Y:S01]  /*1de0*/  ISETP.GE.AND P0, PT, R12.reuse, R3.reuse, PT ;  /* 0x000000030c00720c */ /* 0x0c1fe20003f06270 */
[C---:B------:R-:W-:Y:S01]  /*1df0*/  VIADD R4, R12.reuse, 0x4 ;  /* 0x000000040c047836 */ /* 0x040fe20000000000 */
[C---:B------:R-:W-:Y:S01]  /*1e00*/  ISETP.NE.AND P2, PT, R12.reuse, RZ, PT ;  /* 0x000000ff0c00720c */ /* 0x040fe20003f45270 */
[C---:B------:R-:W-:Y:S02]  /*1e10*/  VIADD R2, R12.reuse, 0x2 ;  /* 0x000000020c027836 */ /* 0x040fe40000000000 */
[----:B------:R-:W-:Y:S01]  /*1e20*/  VIADD R10, R12, 0x8 ;  /* 0x000000080c0a7836 */ /* 0x000fe20000000000 */
[-C--:B------:R-:W-:Y:S01]  /*1e30*/  ISETP.GT.AND P5, PT, R4, R3.reuse, PT ;  /* 0x000000030400720c */ /* 0x080fe20003fa4270 */
[----:B------:R-:W-:Y:S01]  /*1e40*/  VIADD R12, R12, 0x10 ;  /* 0x000000100c0c7836 */ /* 0x000fe20000000000 */
[----:B------:R1:W0:Y:S01]  /*1e50*/  SHFL.DOWN PT, R4, R7, 0x1, R3 ;  /* 0x0820000007047989 */ /* 0x00022200000e0003 */
[-C--:B------:R-:W-:Y:S01]  /*1e60*/  ISETP.GT.AND P1, PT, R2, R3.reuse, PT ;  /* 0x000000030200720c */ /* 0x080fe20003f24270 */
[----:B------:R-:W-:Y:S01]  /*1e70*/  IMAD.MOV.U32 R2, RZ, RZ, R6 ;  /* 0x000000ffff027224 */ /* 0x000fe200078e0006 */
[----:B------:R-:W-:-:S02]  /*1e80*/  ISETP.GT.AND P4, PT, R10, R3, PT ;  /* 0x000000030a00720c */ /* 0x000fc40003f84270 */
[----:B------:R-:W-:Y:S01]  /*1e90*/  ISETP.GT.AND P3, PT, R12, R3, PT ;  /* 0x000000030c00720c */ /* 0x000fe20003f64270 */
[----:B------:R-:W-:-:S12]  /*1ea0*/  @P0 BRA `(.L_x_280) ;  /* 0x0000000000400947 */ /* 0x000fd80003800000 */
[----:B--2---:R-:W-:Y:S01]  /*1eb0*/  FSETP.GEU.AND P0, PT, R6, R5, PT ;  /* 0x000000050600720b */ /* 0x004fe20003f0e000 */
[----:B------:R-:W-:Y:S02]  /*1ec0*/  IMAD.MOV.U32 R2, RZ, RZ, R5 ;  /* 0x000000ffff027224 */ /* 0x000fe400078e0005 */
[----:B0-----:R-:W-:Y:S02]  /*1ed0*/  IMAD.MOV.U32 R14, RZ, RZ, R4 ;  /* 0x000000ffff0e7224 */ /* 0x001fe400078e0004 */
        /* <DEDUP_REMOVED lines=13> */
.L_x_280:
[----:B------:R-:W-:Y:S05]  /*1fb0*/  BSYNC.RECONVERGENT B1 ;  /* 0x0000000000017941 */ /* 0x000fea0003800200 */
.L_x_279:
[----:B--2---:R2:W4:Y:S01]  /*1fc0*/  SHFL.DOWN PT, R5, R2, 0x2, R3 ;  /* 0x0840000002057989 */ /* 0x00452200000e0003 */
[----:B------:R-:W-:Y:S01]  /*1fd0*/  BSSY.RECONVERGENT B1, `(.L_x_281) ;  /* 0x0000017000017945 */ /* 0x000fe20003800200 */
[----:B0-----:R-:W-:Y:S02]  /*1fe0*/  IMAD.MOV.U32 R4, RZ, RZ, R2 ;  /* 0x000000ffff047224 */ /* 0x001fe400078e0002 */
[----:B-1----:R2:W0:Y:S01]  /*1ff0*/  SHFL.DOWN PT, R7, R14, 0x2, R3 ;  /* 0x084000000e077989 */ /* 0x00242200000e0003 */
[----:B------:R-:W-:Y:S02]  /*2000*/  IMAD.MOV.U32 R10, RZ, RZ, R14 ;  /* 0x000000ffff0a7224 */ /* 0x000fe400078e000e */
[----:B------:R-:W-:Y:S01]  /*2010*/  IMAD.MOV.U32 R12, RZ, RZ, R16 ;  /* 0x000000ffff0c7224 */ /* 0x000fe200078e0010 */
[----:B---3--:R2:W1:Y:S01]  /*2020*/  SHFL.DOWN PT, R9, R16, 0x2, R3 ;  /* 0x0840000010097989 */ /* 0x00846200000e0003 */
        /* <DEDUP_REMOVED lines=17> */
.L_x_282:
[----:B------:R-:W-:Y:S05]  /*2140*/  BSYNC.RECONVERGENT B1 ;  /* 0x0000000000017941 */ /* 0x000fea0003800200 */
.L_x_281:
[----:B----4-:R3:W4:Y:S01]  /*2150*/  SHFL.DOWN PT, R5, R4, 0x4, R3 ;  /* 0x0880000004057989 */ /* 0x01072200000e0003 */
[----:B------:R-:W-:Y:S01]  /*2160*/  BSSY.RECONVERGENT B1, `(.L_x_283) ;  /* 0x0000017000017945 */ /* 0x000fe20003800200 */
[----:B--2---:R-:W-:Y:S02]  /*2170*/  IMAD.MOV.U32 R2, RZ, RZ, R4 ;  /* 0x000000ffff027224 */ /* 0x004fe400078e0004 */
[----:B0-----:R3:W0:Y:S01]  /*2180*/  SHFL.DOWN PT, R7, R10, 0x4, R3 ;  /* 0x088000000a077989 */ /* 0x00162200000e0003 */
[----:B------:R-:W-:Y:S02]  /*2190*/  IMAD.MOV.U32 R6, RZ, RZ, R10 ;  /* 0x000000ffff067224 */ /* 0x000fe400078e000a */
[----:B------:R-:W-:Y:S01]  /*21a0*/  IMAD.MOV.U32 R8, RZ, RZ, R12 ;  /* 0x000000ffff087224 */ /* 0x000fe200078e000c */
[----:B-1----:R3:W1:Y:S01]  /*21b0*/  SHFL.DOWN PT, R9, R12, 0x4, R3 ;  /* 0x088000000c097989 */ /* 0x00266200000e0003 */
        /* <DEDUP_REMOVED lines=17> */
.L_x_284:
[----:B------:R-:W-:Y:S05]  /*22d0*/  BSYNC.RECONVERGENT B1 ;  /* 0x0000000000017941 */ /* 0x000fea0003800200 */
.L_x_283:
[----:B----4-:R2:W4:Y:S01]  /*22e0*/  SHFL.DOWN PT, R5, R2, 0x8, R3 ;  /* 0x0900000002057989 */ /* 0x01052200000e0003 */
[----:B------:R-:W-:Y:S01]  /*22f0*/  BSSY.RECONVERGENT B1, `(.L_x_285) ;  /* 0x0000017000017945 */ /* 0x000fe20003800200 */
[----:B---3--:R-:W-:Y:S02]  /*2300*/  IMAD.MOV.U32 R4, RZ, RZ, R2 ;  /* 0x000000ffff047224 */ /* 0x008fe400078e0002 */
        /* <DEDUP_REMOVED lines=21> */
.L_x_286:
[----:B------:R-:W-:Y:S05]  /*2460*/  BSYNC.RECONVERGENT B1 ;  /* 0x0000000000017941 */ /* 0x000fea0003800200 */
.L_x_285:
[----:B----4-:R3:W4:Y:S01]  /*2470*/  SHFL.DOWN PT, R5, R4, 0x10, R3 ;  /* 0x0a00000004057989 */ /* 0x01072200000e0003 */
[----:B------:R-:W-:Y:S01]  /*2480*/  BSSY.RECONVERGENT B1, `(.L_x_287) ;  /* 0x0000017000017945 */ /* 0x000fe20003800200 */
[----:B--2---:R-:W-:Y:S02]  /*2490*/  IMAD.MOV.U32 R8, RZ, RZ, R4 ;  /* 0x000000ffff087224 */ /* 0x004fe400078e0004 */
[----:B-1----:R3:W1:Y:S01]  /*24a0*/  SHFL.DOWN PT, R9, R10, 0x10, R3 ;  /* 0x0a0000000a097989 */ /* 0x00266200000e0003 */
        /* <DEDUP_REMOVED lines=20> */
.L_x_288:
[----:B------:R-:W-:Y:S05]  /*25f0*/  BSYNC.RECONVERGENT B1 ;  /* 0x0000000000017941 */ /* 0x000fea0003800200 */
.L_x_287:
        /* <DEDUP_REMOVED lines=12> */
.L_x_290:
[----:B------:R-:W-:Y:S05]  /*26c0*/  BSYNC.RECONVERGENT B1 ;  /* 0x0000000000017941 */ /* 0x000fea0003800200 */
.L_x_289:
[----:B------:R-:W-:Y:S01]  /*26d0*/  BAR.SYNC.DEFER_BLOCKING 0x0 ;  /* 0x0000000000007b1d */ /* 0x000fe20000010000 */
[----:B------:R-:W-:-:S13]  /*26e0*/  ISETP.NE.AND P1, PT, R0, RZ, PT ;  /* 0x000000ff0000720c */ /* 0x000fda0003f25270 */
[----:B------:R-:W-:Y:S05]  /*26f0*/  @P1 BRA `(.L_x_266) ;  /* 0x0000002c00b81947 */ /* 0x000fea0003800000 */
[----:B------:R-:W-:Y:S01]  /*2700*/  UISETP.GE.AND UP0, UPT, UR6, 0x21, UPT ;  /* 0x000000210600788c */ /* 0x000fe2000bf06270 */
[----:B------:R-:W-:Y:S02]  /*2710*/  IMAD.MOV.U32 R0, RZ, RZ, R8 ;  /* 0x000000ffff007224 */ /* 0x000fe400078e0008 */
[----:B-1----:R-:W-:Y:S02]  /*2720*/  IMAD.MOV.U32 R9, RZ, RZ, R7 ;  /* 0x000000ffff097224 */ /* 0x002fe400078e0007 */
[----:B---3--:R-:W-:-:S04]  /*2730*/  IMAD.MOV.U32 R10, RZ, RZ, R6 ;  /* 0x000000ffff0a7224 */ /* 0x008fc800078e0006 */
[----:B------:R-:W-:Y:S05]  /*2740*/  BRA.U !UP0, `(.L_x_291) ;  /* 0x00000001085c7547 */ /* 0x000fea000b800000 */
[----:B------:R-:W1:Y:S01]  /*2750*/  S2UR UR5, SR_CgaCtaId ;  /* 0x00000000000579c3 */ /* 0x000e620000008800 */
[----:B------:R-:W-:Y:S01]  /*2760*/  UMOV UR4, 0x400 ;  /* 0x0000040000047882 */ /* 0x000fe20000000000 */
[----:B------:R-:W-:Y:S01]  /*2770*/  BSSY.RECONVERGENT B1, `(.L_x_291) ;  /* 0x0000014000017945 */ /* 0x000fe20003800200 */
[----:B-1----:R-:W-:-:S09]  /*2780*/  ULEA UR4, UR5, UR4, 0x18 ;  /* 0x0000000405047291 */ /* 0x002fd2000f8ec0ff */
[----:B--2---:R-:W1:Y:S04]  /*2790*/  LDS R3, [UR4+0x18] ;  /* 0x00001804ff037984 */ /* 0x004e680008000800 */
[----:B----4-:R-:W2:Y:S01]  /*27a0*/  LDS.64 R4, [UR4+0x20] ;  /* 0x00002004ff047984 */ /* 0x010ea20008000a00 */
[----:B-1----:R-:W-:Y:S01]  /*27b0*/  FSETP.GEU.AND P0, PT, R8, R3, PT ;  /* 0x000000030800720b */ /* 0x002fe20003f0e000 */
        /* <DEDUP_REMOVED lines=15> */
.L_x_292:
[----:B------:R-:W-:Y:S05]  /*28b0*/  BSYNC.RECONVERGENT B1 ;  /* 0x0000000000017941 */ /* 0x000fea0003800200 */
.L_x_291:
[----:B------:R-:W-:Y:S01]  /*28c0*/  UISETP.GE.AND UP0, UPT, UR6, 0x41, UPT ;  /* 0x000000410600788c */ /* 0x000fe2000bf06270 */
[----:B--2---:R-:W-:Y:S02]  /*28d0*/  IMAD.MOV.U32 R2, RZ, RZ, R0 ;  /* 0x000000ffff027224 */ /* 0x004fe400078e0000 */
[----:B----4-:R-:W-:Y:S02]  /*28e0*/  IMAD.MOV.U32 R5, RZ, RZ, R9 ;  /* 0x000000ffff057224 */ /* 0x010fe400078e0009 */
[----:B------:R-:W-:-:S04]  /*28f0*/  IMAD.MOV.U32 R4, RZ, RZ, R10 ;  /* 0x000000ffff047224 */ /* 0x000fc800078e000a */
[----:B------:R-:W-:Y:S05]  /*2900*/  BRA.U !UP0, `(.L_x_293) ;  /* 0x00000001085c7547 */ /* 0x000fea000b800000 */
[----:B------:R-:W1:Y:S01]  /*2910*/  S2UR UR5, SR_CgaCtaId ;  /* 0x00000000000579c3 */ /* 0x000e620000008800 */
[----:B------:R-:W-:Y:S01]  /*2920*/  UMOV UR4, 0x400 ;  /* 0x0000040000047882 */ /* 0x000fe20000000000 */
[----:B------:R-:W-:Y:S01]  /*2930*/  BSSY.RECONVERGENT B1, `(.L_x_293) ;  /* 0x0000014000017945 */ /* 0x000fe20003800200 */
[----:B-1----:R-:W-:-:S09]  /*2940*/  ULEA UR4, UR5, UR4, 0x18 ;  /* 0x0000000405047291 */ /* 0x002fd2000f8ec0ff */
[----:B------:R-:W1:Y:S04]  /*2950*/  LDS R3, [UR4+0x28] ;  /* 0x00002804ff037984 */ /* 0x000e680008000800 */
[----:B------:R-:W2:Y:S01]  /*2960*/  LDS.64 R6, [UR4+0x30] ;  /* 0x00003004ff067984 */ /* 0x000ea20008000a00 */
        /* <DEDUP_REMOVED lines=16> */
.L_x_294:
[----:B------:R-:W-:Y:S05]  /*2a70*/  BSYNC.RECONVERGENT B1 ;  /* 0x0000000000017941 */ /* 0x000fea0003800200 */
.L_x_293:
[----:B------:R-:W-:Y:S01]  /*2a80*/  UISETP.GE.AND UP0, UPT, UR6, 0x61, UPT ;  /* 0x000000610600788c */ /* 0x000fe2000bf06270 */
[----:B------:R-:W-:Y:S02]  /*2a90*/  IMAD.MOV.U32 R0, RZ, RZ, R2 ;  /* 0x000000ffff007224 */ /* 0x000fe400078e0002 */
[----:B------:R-:W-:Y:S02]  /*2aa0*/  IMAD.MOV.U32 R7, RZ, RZ, R5 ;  /* 0x000000ffff077224 */ /* 0x000fe400078e0005 */
        /* <DEDUP_REMOVED lines=24> */
.L_x_296:
[----:B------:R-:W-:Y:S05]  /*2c30*/  BSYNC.RECONVERGENT B1 ;  /* 0x0000000000017941 */ /* 0x000fea0003800200 */
.L_x_295:
        /* <DEDUP_REMOVED lines=27> */
.L_x_298:
[----:B------:R-:W-:Y:S05]  /*2df0*/  BSYNC.RECONVERGENT B1 ;  /* 0x0000000000017941 */ /* 0x000fea0003800200 */
.L_x_297:
        /* <DEDUP_REMOVED lines=27> */
.L_x_300:
[----:B------:R-:W-:Y:S05]  /*2fb0*/  BSYNC.RECONVERGENT B1 ;  /* 0x0000000000017941 */ /* 0x000fea0003800200 */
.L_x_299:
        /* <DEDUP_REMOVED lines=27> */
.L_x_302:
[----:B------:R-:W-:Y:S05]  /*3170*/  BSYNC.RECONVERGENT B1 ;  /* 0x0000000000017941 */ /* 0x000fea0003800200 */
.L_x_301:
[----:B------:R-:W-:Y:S01]  /*3180*/  UISETP.GE.AND UP0, UPT, UR6, 0xe1, UPT ;  /* 0x000000e10600788c */ /* 0x000fe2000bf06270 */
[----:B------:R-:W-:Y:S02]  /*3190*/  IMAD.MOV.U32 R8, RZ, RZ, R2 ;  /* 0x000000ffff087224 */ /* 0x000fe400078e0002 */
[----:B------:R-:W-:Y:S02]  /*31a0*/  IMAD.MOV.U32 R7, RZ, RZ, R5 ;  /* 0x000000ffff077224 */ /* 0x000fe400078e0005 */
[----:B------:R-:W-:-:S04]  /*31b0*/  IMAD.MOV.U32 R6, RZ, RZ, R4 ;  /* 0x000000ffff067224 */ /* 0x000fc800078e0004 */
[----:B------:R-:W-:Y:S05]  /*31c0*/  BRA.U !UP0, `(.L_x_266) ;  /* 0x0000002508047547 */ /* 0x000fea000b800000 */
[----:B------:R-:W1:Y:S01]  /*31d0*/  S2UR UR5, SR_CgaCtaId ;  /* 0x00000000000579c3 */ /* 0x000e620000008800 */
[----:B------:R-:W-:Y:S02]  /*31e0*/  UMOV UR4, 0x400 ;  /* 0x0000040000047882 */ /* 0x000fe40000000000 */
[----:B-1----:R-:W-:-:S09]  /*31f0*/  ULEA UR4, UR5, UR4, 0x18 ;  /* 0x0000000405047291 */ /* 0x002fd2000f8ec0ff */
[----:B------:R-:W1:Y:S04]  /*3200*/  LDS R3, [UR4+0x78] ;  /* 0x00007804ff037984 */ /* 0x000e680008000800 */
[----:B0-----:R-:W0:Y:S01]  /*3210*/  LDS.64 R10, [UR4+0x80] ;  /* 0x00008004ff0a7984 */ /* 0x001e220008000a00 */
[----:B-1----:R-:W-:Y:S01]  /*3220*/  FSETP.GEU.AND P0, PT, R2, R3, PT ;  /* 0x000000030200720b */ /* 0x002fe20003f0e000 */
[----:B------:R-:W-:Y:S02]  /*3230*/  IMAD.MOV.U32 R8, RZ, RZ, R3 ;  /* 0x000000ffff087224 */ /* 0x000fe400078e0003 */
[----:B0-----:R-:W-:Y:S02]  /*3240*/  IMAD.MOV.U32 R7, RZ, RZ, R10 ;  /* 0x000000ffff077224 */ /* 0x001fe400078e000a */
        /* <DEDUP_REMOVED lines=15> */
.L_x_234:
[----:B------:R-:W1:Y:S01]  /*3340*/  S2R R0, SR_TID.X ;  /* 0x0000000000007919 */ /* 0x000e620000002100 */
[----:B------:R-:W1:Y:S01]  /*3350*/  LDC.64 R2, c[0x0][0x380] ;  /* 0x0000e000ff027b82 */ /* 0x000e620000000a00 */
[----:B------:R-:W2:Y:S01]  /*3360*/  LDCU.64 UR6, c[0x0][0x388] ;  /* 0x00007100ff0677ac */ /* 0x000ea20008000a00 */
[----:B-1----:R-:W-:-:S05]  /*3370*/  IMAD.WIDE.U32 R2, R0, 0x4, R2 ;  /* 0x0000000400027825 */ /* 0x002fca00078e0002 */
[----:B0-----:R-:W3:Y:S04]  /*3380*/  LDG.E R5, desc[UR8][R2.64] ;  /* 0x0000000802057981 */ /* 0x001ee8000c1e1900 */
[----:B------:R-:W3:Y:S04]  /*3390*/  LDG.E R6, desc[UR8][R2.64+0x400] ;  /* 0x0004000802067981 */ /* 0x000ee8000c1e1900 */
[----:B------:R-:W4:Y:S04]  /*33a0*/  LDG.E R7, desc[UR8][R2.64+0x800] ;  /* 0x0008000802077981 */ /* 0x000f28000c1e1900 */
[----:B------:R-:W5:Y:S04]  /*33b0*/  LDG.E R8, desc[UR8][R2.64+0xc00] ;  /* 0x000c000802087981 */ /* 0x000f68000c1e1900 */
[----:B------:R-:W2:Y:S01]  /*33c0*/  LDG.E R4, desc[UR8][R2.64+0x1000] ;  /* 0x0010000802047981 */ /* 0x000ea2000c1e1900 */
[----:B------:R-:W-:Y:S01]  /*33d0*/  UISETP.GE.U32.AND UP0, UPT, UR4, 0xa00, UPT ;  /* 0x00000a000400788c */ /* 0x000fe2000bf06070 */
[----:B------:R-:W-:-:S03]  /*33e0*/  IMAD.MOV.U32 R10, RZ, RZ, RZ ;  /* 0x000000ffff0a7224 */ /* 0x000fc600078e00ff */
[----:B------:R-:W-:Y:S01]  /*33f0*/  UISETP.GE.U32.AND.EX UP0, UPT, UR5, URZ, UPT, UP0 ;  /* 0x000000ff0500728c */ /* 0x000fe2000bf06100 */
[----:B---3--:R-:W-:-:S04]  /*3400*/  FSETP.GEU.AND P0, PT, R5, R6, PT ;  /* 0x000000060500720b */ /* 0x008fc80003f0e000 */
[----:B------:R-:W-:Y:S01]  /*3410*/  FSEL R6, R5, R6, P0 ;  /* 0x0000000605067208 */ /* 0x000fe20000000000 */
[----:B------:R-:W-:-:S03]  /*3420*/  VIADD R5, R0, 0x100 ;  /* 0x0000010000057836 */ /* 0x000fc60000000000 */
[----:B----4-:R-:W-:-:S04]  /*3430*/  FSETP.GEU.AND P2, PT, R6, R7, PT ;  /* 0x000000070600720b */ /* 0x010fc80003f4e000 */
[----:B------:R-:W-:-:S04]  /*3440*/  FSEL R7, R6, R7, P2 ;  /* 0x0000000706077208 */ /* 0x000fc80001000000 */
[----:B-----5:R-:W-:-:S04]  /*3450*/  FSETP.GEU.AND P3, PT, R7, R8, PT ;  /* 0x000000080700720b */ /* 0x020fc80003f6e000 */
[----:B------:R-:W-:Y:S01]  /*3460*/  FSEL R7, R7, R8, P3 ;  /* 0x0000000807077208 */ /* 0x000fe20001800000 */
[C---:B------:R-:W-:Y:S01]  /*3470*/  VIADD R8, R0.reuse, 0x200 ;  /* 0x0000020000087836 */ /* 0x040fe20000000000 */
[C---:B------:R-:W-:Y:S02]  /*3480*/  @P2 SEL R8, R0.reuse, R5, P0 ;  /* 0x0000000500082207 */ /* 0x040fe40000000000 */
[----:B--2---:R-:W-:Y:S02]  /*3490*/  FSETP.GEU.AND P1, PT, R7, R4, PT ;  /* 0x000000040700720b */ /* 0x004fe40003f2e000 */
[----:B------:R-:W-:-:S03]  /*34a0*/  LOP3.LUT R5, R0, 0x400, RZ, 0xfc, !PT ;  /* 0x0000040000057812 */ /* 0x000fc600078efcff */
[----:B------:R-:W-:-:S08]  /*34b0*/  @!P3 VIADD R8, R0, 0x300 ;  /* 0x000003000008b836 */ /* 0x000fd00000000000 */
[C---:B------:R-:W-:Y:S02]  /*34c0*/  @P1 ISETP.GE.U32.AND P0, PT, R8.reuse, R5, PT ;  /* 0x000000050800120c */ /* 0x040fe40003f06070 */
[----:B------:R-:W-:Y:S02]  /*34d0*/  IADD3 R5, P2, PT, R5, UR6, RZ ;  /* 0x0000000605057c10 */ /* 0x000fe4000ff5e0ff */
[----:B------:R-:W-:Y:S02]  /*34e0*/  @P1 IADD3 R8, P3, PT, R8, UR6, RZ ;  /* 0x0000000608081c10 */ /* 0x000fe4000ff7e0ff */
[----:B------:R-:W-:Y:S01]  /*34f0*/  @P1 ISETP.GE.U32.AND.EX P0, PT, RZ, RZ, PT, P0 ;  /* 0x000000ffff00120c */ /* 0x000fe20003f06100 */
[----:B------:R-:W-:Y:S02]  /*3500*/  IMAD.X R6, RZ, RZ, UR7, P2 ;  /* 0x00000007ff067e24 */ /* 0x000fe400090e06ff */
[----:B------:R-:W-:Y:S01]  /*3510*/  @P1 IMAD.X R9, RZ, RZ, UR7, P3 ;  /* 0x00000007ff091e24 */ /* 0x000fe200098e06ff */
[----:B------:R-:W-:-:S04]  /*3520*/  @P1 FSETP.LT.OR P0, PT, R4, R7, !P0 ;  /* 0x000000070400120b */ /* 0x000fc80004701400 */
[----:B------:R-:W-:Y:S01]  /*3530*/  @P1 FSEL R4, R7, R4, P0 ;  /* 0x0000000407041208 */ /* 0x000fe20000000000 */
[----:B------:R-:W-:Y:S01]  /*3540*/  IMAD.MOV.U32 R7, RZ, RZ, 0x500 ;  /* 0x00000500ff077424 */ /* 0x000fe200078e00ff */
[----:B------:R-:W-:Y:S02]  /*3550*/  @P1 SEL R5, R8, R5, P0 ;  /* 0x0000000508051207 */ /* 0x000fe40000000000 */
[----:B------:R-:W-:Y:S01]  /*3560*/  @P1 SEL R6, R9, R6, P0 ;  /* 0x0000000609061207 */ /* 0x000fe20000000000 */
[----:B------:R-:W-:Y:S06]  /*3570*/  BRA.U !UP0, `(.L_x_303) ;  /* 0x00000005081c7547 */ /* 0x000fec000b800000 */
[----:B------:R-:W-:Y:S01]  /*3580*/  IMAD.MOV.U32 R7, RZ, RZ, R4 ;  /* 0x000000ffff077224 */ /* 0x000fe200078e0004 */
[----:B------:R-:W0:Y:S01]  /*3590*/  LDCU.64 UR6, c[0x0][0x388] ;  /* 0x00007100ff0677ac */ /* 0x000e220008000a00 */
[----:B------:R-:W-:Y:S02]  /*35a0*/  IMAD.MOV.U32 R15, RZ, RZ, 0x500 ;  /* 0x00000500ff0f7424 */ /* 0x000fe400078e00ff */
[----:B------:R-:W-:Y:S01]  /*35b0*/  IMAD.MOV.U32 R16, RZ, RZ, RZ ;  /* 0x000000ffff107224 */ /* 0x000fe200078e00ff */
[----:B------:R-:W1:Y:S01]  /*35c0*/  LDCU.64 UR4, c[0x0][0x398] ;  /* 0x00007300ff0477ac */ /* 0x000e620008000a00 */
[----:B------:R-:W-:-:S05]  /*35d0*/  NOP ;  /* 0x0000000000007918 */ /* 0x000fca0000000000 */
.L_x_304:
[----:B------:R-:W-:-:S04]  /*35e0*/  LEA R8, P0, R15, R2, 0x2 ;  /* 0x000000020f087211 */ /* 0x000fc800078010ff */
[----:B------:R-:W-:-:S05]  /*35f0*/  LEA.HI.X R9, R15, R3, R16, 0x2, P0 ;  /* 0x000000030f097211 */ /* 0x000fca00000f1410 */
[----:B------:R-:W2:Y:S04]  /*3600*/  LDG.E R10, desc[UR8][R8.64] ;  /* 0x00000008080a7981 */ /* 0x000ea8000c1e1900 */
[----:B------:R-:W3:Y:S04]  /*3610*/  LDG.E R11, desc[UR8][R8.64+0x400] ;  /* 0x00040008080b7981 */ /* 0x000ee8000c1e1900 */
[----:B------:R-:W4:Y:S04]  /*3620*/  LDG.E R12, desc[UR8][R8.64+0x800] ;  /* 0x00080008080c7981 */ /* 0x000f28000c1e1900 */
[----:B------:R-:W5:Y:S04]  /*3630*/  LDG.E R13, desc[UR8][R8.64+0xc00] ;  /* 0x000c0008080d7981 */ /* 0x000f68000c1e1900 */
[----:B------:R1:W5:Y:S01]  /*3640*/  LDG.E R4, desc[UR8][R8.64+0x1000] ;  /* 0x0010000808047981 */ /* 0x000362000c1e1900 */
[----:B0-----:R-:W-:-:S04]  /*3650*/  IADD3 R18, P0, P2, R15, UR6, R0 ;  /* 0x000000060f127c10 */ /* 0x001fc8000fa1e000 */
[----:B------:R-:W-:Y:S01]  /*3660*/  IADD3.X R17, PT, PT, R16, UR7, RZ, P0, P2 ;  /* 0x0000000710117c10 */ /* 0x000fe200087e44ff */
[----:B-1----:R-:W-:Y:S01]  /*3670*/  IMAD.MOV.U32 R8, RZ, RZ, R18 ;  /* 0x000000ffff087224 */ /* 0x002fe200078e0012 */
[----:B------:R-:W-:-:S03]  /*3680*/  IADD3 R9, P4, PT, R15, 0xa00, RZ ;  /* 0x00000a000f097810 */ /* 0x000fc60007f9e0ff */
[----:B------:R-:W-:Y:S01]  /*3690*/  IMAD.MOV.U32 R14, RZ, RZ, R17 ;  /* 0x000000ffff0e7224 */ /* 0x000fe200078e0011 */
        /* <DEDUP_REMOVED lines=9> */
[----:B------:R-:W-:Y:S02]  /*3730*/  @P1 SEL R14, R6, R17, P0 ;  /* 0x00000011060e1207 */ /* 0x000fe40000000000 */
[----:B------:R-:W-:-:S07]  /*3740*/  IADD3 R6, P3, PT, R18, 0x200, RZ ;  /* 0x0000020012067810 */ /* 0x000fce0007f7e0ff */
[----:B------:R-:W-:-:S04]  /*3750*/  @P2 ISETP.GE.U32.AND P0, PT, R8, R7, PT ;  /* 0x000000070800220c */ /* 0x000fc80003f06070 */
[----:B------:R-:W-:-:S04]  /*3760*/  @P2 ISETP.GE.AND.EX P0, PT, R14, R5, PT, P0 ;  /* 0x000000050e00220c */ /* 0x000fc80003f06300 */
[----:B------:R-:W-:-:S04]  /*3770*/  @P2 FSETP.LT.OR P0, PT, R11, R10, !P0 ;  /* 0x0000000a0b00220b */ /* 0x000fc80004701400 */
[----:B------:R-:W-:Y:S02]  /*3780*/  @P2 FSEL R11, R10, R11, P0 ;  /* 0x0000000b0a0b2208 */ /* 0x000fe40000000000 */
[----:B------:R-:W-:Y:S01]  /*3790*/  @P2 SEL R7, R8, R7, P0 ;  /* 0x0000000708072207 */ /* 0x000fe20000000000 */
[----:B------:R-:W-:Y:S01]  /*37a0*/  IMAD.X R8, RZ, RZ, R17, P3 ;  /* 0x000000ffff087224 */ /* 0x000fe200018e0611 */
[----:B----4-:R-:W-:Y:S02]  /*37b0*/  FSETP.GEU.AND P1, PT, R11, R12, PT ;  /* 0x0000000c0b00720b */ /* 0x010fe40003f2e000 */
[----:B------:R-:W-:Y:S02]  /*37c0*/  @P2 SEL R5, R14, R5, P0 ;  /* 0x000000050e052207 */ /* 0x000fe40000000000 */
[----:B------:R-:W-:-:S09]  /*37d0*/  IADD3 R14, P2, PT, R18, 0x300, RZ ;  /* 0x00000300120e7810 */ /* 0x000fd20007f5e0ff */
[----:B------:R-:W-:-:S04]  /*37e0*/  @P1 ISETP.GE.U32.AND P0, PT, R7, R6, PT ;  /* 0x000000060700120c */ /* 0x000fc80003f06070 */
[----:B------:R-:W-:-:S04]  /*37f0*/  @P1 ISETP.GE.AND.EX P0, PT, R5, R8, PT, P0 ;  /* 0x000000080500120c */ /* 0x000fc80003f06300 */
[----:B------:R-:W-:-:S04]  /*3800*/  @P1 FSETP.LT.OR P0, PT, R12, R11, !P0 ;  /* 0x0000000b0c00120b */ /* 0x000fc80004701400 */
[----:B------:R-:W-:Y:S02]  /*3810*/  @P1 FSEL R12, R11, R12, P0 ;  /* 0x0000000c0b0c1208 */ /* 0x000fe40000000000 */
[----:B------:R-:W-:Y:S01]  /*3820*/  @P1 SEL R6, R7, R6, P0 ;  /* 0x0000000607061207 */ /* 0x000fe20000000000 */
[----:B------:R-:W-:Y:S01]  /*3830*/  IMAD.X R7, RZ, RZ, R17, P2 ;  /* 0x000000ffff077224 */ /* 0x000fe200010e0611 */
[----:B-----5:R-:W-:Y:S02]  /*3840*/  FSETP.GEU.AND P3, PT, R12, R13, PT ;  /* 0x0000000d0c00720b */ /* 0x020fe40003f6e000 */
        /* <DEDUP_REMOVED lines=8> */
[----:B------:R-:W-:Y:S02]  /*38d0*/  FSETP.GEU.AND P2, PT, R13, R4, PT ;  /* 0x000000040d00720b */ /* 0x000fe40003f4e000 */
[----:B------:R-:W-:Y:S01]  /*38e0*/  ISETP.GT.U32.AND P1, PT, R9, UR4, PT ;  /* 0x0000000409007c0c */ /* 0x000fe2000bf24070 */
[----:B------:R-:W-:Y:S01]  /*38f0*/  IMAD.X R9, RZ, RZ, R16, P4 ;  /* 0x000000ffff097224 */ /* 0x000fe200020e0610 */
[----:B------:R-:W-:Y:S02]  /*3900*/  @P3 SEL R7, R8, R7, P0 ;  /* 0x0000000708073207 */ /* 0x000fe40000000000 */
[----:B------:R-:W-:-:S02]  /*3910*/  IADD3 R8, P3, PT, R15, 0x500, RZ ;  /* 0x000005000f087810 */ /* 0x000fc40007f7e0ff */
[----:B------:R-:W-:-:S03]  /*3920*/  ISETP.GT.AND.EX P1, PT, R9, UR5, PT, P1 ;  /* 0x0000000509007c0c */ /* 0x000fc6000bf24310 */
[----:B------:R-:W-:Y:S02]  /*3930*/  IMAD.X R10, RZ, RZ, R16, P3 ;  /* 0x000000ffff0a7224 */ /* 0x000fe400018e0610 */
[----:B------:R-:W-:Y:S01]  /*3940*/  @P2 ISETP.GE.U32.AND P0, PT, R14, R5, PT ;  /* 0x000000050e00220c */ /* 0x000fe20003f06070 */
[----:B------:R-:W-:Y:S02]  /*3950*/  IMAD.MOV.U32 R15, RZ, RZ, R8 ;  /* 0x000000ffff0f7224 */ /* 0x000fe400078e0008 */
[----:B------:R-:W-:Y:S01]  /*3960*/  IMAD.MOV.U32 R16, RZ, RZ, R10 ;  /* 0x000000ffff107224 */ /* 0x000fe200078e000a */
[----:B------:R-:W-:-:S04]  /*3970*/  @P2 ISETP.GE.AND.EX P0, PT, R7, R6, PT, P0 ;  /* 0x000000060700220c */ /* 0x000fc80003f06300 */
[----:B------:R-:W-:-:S04]  /*3980*/  @P2 FSETP.LT.OR P0, PT, R4, R13, !P0 ;  /* 0x0000000d0400220b */ /* 0x000fc80004701400 */
[----:B------:R-:W-:Y:S02]  /*3990*/  @P2 FSEL R4, R13, R4, P0 ;  /* 0x000000040d042208 */ /* 0x000fe40000000000 */
[----:B------:R-:W-:Y:S02]  /*39a0*/  @P2 SEL R6, R7, R6, P0 ;  /* 0x0000000607062207 */ /* 0x000fe40000000000 */
[----:B------:R-:W-:Y:S01]  /*39b0*/  @P2 SEL R5, R14, R5, P0 ;  /* 0x000000050e052207 */ /* 0x000fe20000000000 */
[----:B------:R-:W-:Y:S01]  /*39c0*/  IMAD.MOV.U32 R7, RZ, RZ, R4 ;  /* 0x000000ffff077224 */ /* 0x000fe200078e0004 */
[----:B------:R-:W-:Y:S06]  /*39d0*/  @!P1 BRA `(.L_x_304) ;  /* 0xfffffffc00009947 */ /* 0x000fec000383ffff */
[----:B------:R-:W-:-:S07]  /*39e0*/  IMAD.MOV.U32 R7, RZ, RZ, R8 ;  /* 0x000000ffff077224 */ /* 0x000fce00078e0008 */
.L_x_303:
        /* <DEDUP_REMOVED lines=8> */
[----:B------:R-:W-:Y:S01]  /*3a70*/  BSSY.RECONVERGENT B2, `(.L_x_307) ;  /* 0x0000030000027945 */ /* 0x000fe20003800200 */
[----:B------:R-:W-:Y:S02]  /*3a80*/  IMAD.MOV.U32 R12, RZ, RZ, R0 ;  /* 0x000000ffff0c7224 */ /* 0x000fe400078e0000 */
[----:B------:R-:W-:-:S04]  /*3a90*/  IADD3 R15, PT, PT, -R7, UR4, R2 ;  /* 0x00000004070f7c10 */ /* 0x000fc8000fffe102 */
[----:B------:R-:W-:-:S04]  /*3aa0*/  LOP3.LUT R2, R15, 0x300, RZ, 0xc0, !PT ;  /* 0x000003000f027812 */ /* 0x000fc800078ec0ff */
[----:B------:R-:W-:-:S13]  /*3ab0*/  ISETP.NE.AND P0, PT, R2, 0x300, PT ;  /* 0x000003000200780c */ /* 0x000fda0003f05270 */
[----:B------:R-:W-:Y:S05]  /*3ac0*/  @!P0 BRA `(.L_x_308) ;  /* 0x0000000000a88947 */ /* 0x000fea0003800000 */
[----:B------:R-:W0:Y:S01]  /*3ad0*/  LDCU.64 UR10, c[0x0][0x380] ;  /* 0x00007000ff0a77ac */ /* 0x000e220008000a00 */
[----:B------:R-:W-:Y:S01]  /*3ae0*/  IADD3 R3, P0, PT, R0, R7, RZ ;  /* 0x0000000700037210 */ /* 0x000fe20007f1e0ff */
[----:B------:R-:W-:Y:S01]  /*3af0*/  IMAD.MOV.U32 R12, RZ, RZ, R0 ;  /* 0x000000ffff0c7224 */ /* 0x000fe200078e0000 */
[----:B------:R-:W-:-:S03]  /*3b00*/  LEA.HI R2, R15, 0x1, RZ, 0x18 ;  /* 0x000000010f027811 */ /* 0x000fc600078fc0ff */
[----:B------:R-:W-:Y:S01]  /*3b10*/  IMAD.X R14, RZ, RZ, R10, P0 ;  /* 0x000000ffff0e7224 */ /* 0x000fe200000e060a */
[----:B------:R-:W-:Y:S02]  /*3b20*/  LOP3.LUT R2, R2, 0x3, RZ, 0xc0, !PT ;  /* 0x0000000302027812 */ /* 0x000fe400078ec0ff */
[----:B------:R-:W-:-:S03]  /*3b30*/  IADD3 R13, P0, PT, R3, UR6, RZ ;  /* 0x00000006030d7c10 */ /* 0x000fc6000ff1e0ff */
[----:B------:R-:W-:Y:S01]  /*3b40*/  IMAD.MOV R8, RZ, RZ, -R2 ;  /* 0x000000ffff087224 */ /* 0x000fe200078e0a02 */
[----:B0-----:R-:W-:-:S04]  /*3b50*/  LEA R9, P1, R3, UR10, 0x2 ;  /* 0x0000000a03097c11 */ /* 0x001fc8000f8210ff */
[----:B------:R-:W-:Y:S02]  /*3b60*/  LEA.HI.X R3, R3, UR11, R14, 0x2, P1 ;  /* 0x0000000b03037c11 */ /* 0x000fe400088f140e */
[----:B------:R-:W-:-:S07]  /*3b70*/  IADD3.X R14, PT, PT, R14, UR7, RZ, P0, !PT ;  /* 0x000000070e0e7c10 */ /* 0x000fce00087fe4ff */
.L_x_311:
        /* <DEDUP_REMOVED lines=25> */
.L_x_310:
[----:B------:R-:W-:Y:S05]  /*3d10*/  BSYNC.RECONVERGENT B3 ;  /* 0x0000000000037941 */ /* 0x000fea0003800200 */
.L_x_309:
[----:B------:R-:W-:Y:S01]  /*3d20*/  IADD3 R13, P0, PT, R13, 0x100, RZ ;  /* 0x000001000d0d7810 */ /* 0x000fe20007f1e0ff */
[----:B------:R-:W-:Y:S02]  /*3d30*/  VIADD R12, R12, 0x100 ;  /* 0x000001000c0c7836 */ /* 0x000fe40000000000 */
[----:B------:R-:W-:Y:S02]  /*3d40*/  IMAD.X R3, RZ, RZ, R3, P3 ;  /* 0x000000ffff037224 */ /* 0x000fe400018e0603 */
[----:B------:R-:W-:Y:S01]  /*3d50*/  IMAD.X R14, RZ, RZ, R14, P0 ;  /* 0x000000ffff0e7224 */ /* 0x000fe200000e060e */
[----:B------:R-:W-:Y:S07]  /*3d60*/  @P2 BRA `(.L_x_311) ;  /* 0xfffffffc00842947 */ /* 0x000fee000383ffff */
.L_x_308:
[----:B------:R-:W-:Y:S05]  /*3d70*/  BSYNC.RECONVERGENT B2 ;  /* 0x0000000000027941 */ /* 0x000fea0003800200 */
.L_x_307:
[----:B------:R-:W-:-:S13]  /*3d80*/  ISETP.GE.U32.AND P0, PT, R15, 0x300, PT ;  /* 0x000003000f00780c */ /* 0x000fda0003f06070 */
[----:B------:R-:W-:Y:S05]  /*3d90*/  @!P0 BRA `(.L_x_306) ;  /* 0x0000000400888947 */ /* 0x000fea0003800000 */
[----:B------:R-:W0:Y:S01]  /*3da0*/  LDC.64 R2, c[0x0][0x380] ;  /* 0x0000e000ff027b82 */ /* 0x000e220000000a00 */
[----:B------:R-:W-:-:S07]  /*3db0*/  VIADD R12, R12, 0x200 ;  /* 0x000002000c0c7836 */ /* 0x000fce0000000000 */
[----:B------:R-:W1:Y:S02]  /*3dc0*/  LDC.64 R8, c[0x0][0x388] ;  /* 0x0000e200ff087b82 */ /* 0x000e640000000a00 */
.L_x_320:
        /* <DEDUP_REMOVED lines=29> */
.L_x_313:
[----:B------:R-:W-:Y:S05]  /*3fa0*/  BSYNC.RECONVERGENT B2 ;  /* 0x0000000000027941 */ /* 0x000fea0003800200 */
.L_x_312:
        /* <DEDUP_REMOVED lines=20> */
.L_x_315:
[----:B------:R-:W-:Y:S05]  /*40f0*/  BSYNC.RECONVERGENT B2 ;  /* 0x0000000000027941 */ /* 0x000fea0003800200 */
.L_x_314:
        /* <DEDUP_REMOVED lines=20> */
.L_x_317:
[----:B------:R-:W-:Y:S05]  /*4240*/  BSYNC.RECONVERGENT B2 ;  /* 0x0000000000027941 */ /* 0x000fea0003800200 */
.L_x_316:
        /* <DEDUP_REMOVED lines=18> */
.L_x_319:
[----:B------:R-:W-:Y:S05]  /*4370*/  BSYNC.RECONVERGENT B2 ;  /* 0x0000000000027941 */ /* 0x000fea0003800200 */
.L_x_318:
[C---:B------:R-:W-:Y:S02]  /*4380*/  VIADD R14, R12.reuse, 0x200 ;  /* 0x000002000c0e7836 */ /* 0x040fe40000000000 */
[----:B------:R-:W-:-:S03]  /*4390*/  VIADD R12, R12, 0x400 ;  /* 0x000004000c0c7836 */ /* 0x000fc60000000000 */
[----:B------:R-:W-:-:S13]  /*43a0*/  ISETP.GE.AND P0, PT, R14, R11, PT ;  /* 0x0000000b0e00720c */ /* 0x000fda0003f06270 */
[----:B------:R-:W-:Y:S05]  /*43b0*/  @!P0 BRA `(.L_x_320) ;  /* 0xfffffff800848947 */ /* 0x000fea000383ffff */
.L_x_306:
[----:B------:R-:W-:Y:S05]  /*43c0*/  BSYNC.RECONVERGENT B1 ;  /* 0x0000000000017941 */ /* 0x000fea0003800200 */
.L_x_305:
        /* <DEDUP_REMOVED lines=31> */
.L_x_322:
[----:B------:R-:W-:Y:S05]  /*45c0*/  BSYNC.RECONVERGENT B1 ;  /* 0x0000000000017941 */ /* 0x000fea0003800200 */
.L_x_321:
        /* <DEDUP_REMOVED lines=24> */
.L_x_324:
[----:B------:R-:W-:Y:S05]  /*4750*/  BSYNC.RECONVERGENT B1 ;  /* 0x0000000000017941 */ /* 0x000fea0003800200 */
.L_x_323:
[----:B0-----:R0:W4:Y:S01]  /*4760*/  SHFL.DOWN PT, R8, R3, 0x4, 0x1f ;  /* 0x08801f0003087f89 */ /* 0x00112200000e0000 */
[----:B------:R-:W-:Y:S01]  /*4770*/  BSSY.RECONVERGENT B1, `(.L_x_325) ;  /* 0x0000017000017945 */ /* 0x000fe20003800200 */
[----:B------:R-:W-:Y:S02]  /*4780*/  IMAD.MOV.U32 R2, RZ, RZ, R3 ;  /* 0x000000ffff027224 */ /* 0x000fe400078e0003 */
[----:B-1----:R0:W1:Y:S01]  /*4790*/  SHFL.DOWN PT, R9, R4, 0x4, 0x1f ;  /* 0x08801f0004097f89 */ /* 0x00206200000e0000 */
[----:B--2---:R-:W-:Y:S02]  /*47a0*/  IMAD.MOV.U32 R6, RZ, RZ, R4 ;  /* 0x000000ffff067224 */ /* 0x004fe400078e0004 */
[----:B------:R-:W-:Y:S01]  /*47b0*/  IMAD.MOV.U32 R7, RZ, RZ, R5 ;  /* 0x000000ffff077224 */ /* 0x000fe200078e0005 */
[----:B------:R0:W2:Y:S01]  /*47c0*/  SHFL.DOWN PT, R10, R5, 0x4, 0x1f ;  /* 0x08801f00050a7f89 */ /* 0x0000a200000e0000 */
[----:B------:R-:W-:Y:S05]  /*47d0*/  @P5 BRA `(.L_x_326) ;  /* 0x0000000000405947 */ /* 0x000fea0003800000 */
[----:B----4-:R-:W-:Y:S01]  /*47e0*/  FSETP.GEU.AND P0, PT, R3, R8, PT ;  /* 0x000000080300720b */ /* 0x010fe20003f0e000 */
[----:B------:R-:W-:Y:S02]  /*47f0*/  IMAD.MOV.U32 R2, RZ, RZ, R8 ;  /* 0x000000ffff027224 */ /* 0x000fe400078e0008 */
[----:B-1----:R-:W-:Y:S02]  /*4800*/  IMAD.MOV.U32 R6, RZ, RZ, R9 ;  /* 0x000000ffff067224 */ /* 0x002fe400078e0009 */
[----:B--2---:R-:W-:-:S08]  /*4810*/  IMAD.MOV.U32 R7, RZ, RZ, R10 ;  /* 0x000000ffff077224 */ /* 0x004fd000078e000a */
        /* <DEDUP_REMOVED lines=12> */
.L_x_326:
[----:B------:R-:W-:Y:S05]  /*48e0*/  BSYNC.RECONVERGENT B1 ;  /* 0x0000000000017941 */ /* 0x000fea0003800200 */
.L_x_325:
[----:B-1----:R1:W1:Y:S01]  /*48f0*/  SHFL.DOWN PT, R9, R2, 0x8, 0x1f ;  /* 0x09001f0002097f89 */ /* 0x00226200000e0000 */
[----:B------:R-:W-:Y:S01]  /*4900*/  BSSY.RECONVERGENT B1, `(.L_x_327) ;  /* 0x0000017000017945 */ /* 0x000fe20003800200 */
[----:B0-----:R-:W-:Y:S02]  /*4910*/  IMAD.MOV.U32 R3, RZ, RZ, R2 ;  /* 0x000000ffff037224 */ /* 0x001fe400078e0002 */
[----:B---3--:R0:W3:Y:S01]  /*4920*/  SHFL.DOWN PT, R11, R6, 0x8, 0x1f ;  /* 0x09001f00060b7f89 */ /* 0x0080e200000e0000 */
[----:B------:R-:W-:Y:S02]  /*4930*/  IMAD.MOV.U32 R4, RZ, RZ, R6 ;  /* 0x000000ffff047224 */ /* 0x000fe400078e0006 */
[----:B------:R-:W-:Y:S01]  /*4940*/  IMAD.MOV.U32 R5, RZ, RZ, R7 ;  /* 0x000000ffff057224 */ /* 0x000fe200078e0007 */
[----:B----4-:R0:W4:Y:S01]  /*4950*/  SHFL.DOWN PT, R8, R7, 0x8, 0x1f ;  /* 0x09001f0007087f89 */ /* 0x01012200000e0000 */
[----:B------:R-:W-:Y:S05]  /*4960*/  @P4 BRA `(.L_x_328) ;  /* 0x0000000000404947 */ /* 0x000fea0003800000 */
[----:B-1----:R-:W-:Y:S01]  /*4970*/  FSETP.GEU.AND P0, PT, R2, R9, PT ;  /* 0x000000090200720b */ /* 0x002fe20003f0e000 */
        /* <DEDUP_REMOVED lines=15> */
.L_x_328:
[----:B------:R-:W-:Y:S05]  /*4a70*/  BSYNC.RECONVERGENT B1 ;  /* 0x0000000000017941 */ /* 0x000fea0003800200 */
.L_x_327:
[----:B-1----:R1:W1:Y:S01]  /*4a80*/  SHFL.DOWN PT, R2, R3, 0x10, 0x1f ;  /* 0x0a001f0003027f89 */ /* 0x00226200000e0000 */
[----:B------:R-:W-:Y:S01]  /*4a90*/  BSSY.RECONVERGENT B1, `(.L_x_329) ;  /* 0x0000017000017945 */ /* 0x000fe20003800200 */
[----:B----4-:R-:W-:Y:S02]  /*4aa0*/  IMAD.MOV.U32 R8, RZ, RZ, R3 ;  /* 0x000000ffff087224 */ /* 0x010fe400078e0003 */
[----:B------:R4:W1:Y:S01]  /*4ab0*/  SHFL.DOWN PT, R9, R4, 0x10, 0x1f ;  /* 0x0a001f0004097f89 */ /* 0x00086200000e0000 */
[----:B0-----:R-:W-:Y:S02]  /*4ac0*/  IMAD.MOV.U32 R7, RZ, RZ, R4 ;  /* 0x000000ffff077224 */ /* 0x001fe400078e0004 */
[----:B------:R-:W-:Y:S01]  /*4ad0*/  IMAD.MOV.U32 R6, RZ, RZ, R5 ;  /* 0x000000ffff067224 */ /* 0x000fe200078e0005 */
[----:B--2---:R4:W0:Y:S01]  /*4ae0*/  SHFL.DOWN PT, R10, R5, 0x10, 0x1f ;  /* 0x0a001f00050a7f89 */ /* 0x00482200000e0000 */
[----:B------:R-:W-:Y:S05]  /*4af0*/  @P3 BRA `(.L_x_330) ;  /* 0x0000000000403947 */ /* 0x000fea0003800000 */
[----:B-1----:R-:W-:Y:S01]  /*4b00*/  FSETP.GEU.AND P0, PT, R3, R2, PT ;  /* 0x000000020300720b */ /* 0x002fe20003f0e000 */
        /* <DEDUP_REMOVED lines=15> */
.L_x_330:
[----:B------:R-:W-:Y:S05]  /*4c00*/  BSYNC.RECONVERGENT B1 ;  /* 0x0000000000017941 */ /* 0x000fea0003800200 */
.L_x_329:
[----:B------:R-:W-:Y:S04]  /*4c10*/  BSSY.RECONVERGENT B1, `(.L_x_331) ;  /* 0x000000c000017945 */ /* 0x000fe80003800200 */
[----:B------:R-:W-:Y:S05]  /*4c20*/  @P2 BRA `(.L_x_332) ;  /* 0x0000000000282947 */ /* 0x000fea0003800000 */
[----:B----4-:R-:W2:Y:S01]  /*4c30*/  S2R R4, SR_CgaCtaId ;  /* 0x0000000000047919 */ /* 0x010ea20000008800 */
[----:B-1----:R-:W-:Y:S02]  /*4c40*/  MOV R3, 0x400 ;  /* 0x0000040000037802 */ /* 0x002fe40000000f00 */
        /* <DEDUP_REMOVED lines=8> */
.L_x_332:
[----:B------:R-:W-:Y:S05]  /*4cd0*/  BSYNC.RECONVERGENT B1 ;  /* 0x0000000000017941 */ /* 0x000fea0003800200 */
.L_x_331:
[----:B------:R-:W-:Y:S01]  /*4ce0*/  BAR.SYNC.DEFER_BLOCKING 0x0 ;  /* 0x0000000000007b1d */ /* 0x000fe20000010000 */
[----:B------:R-:W-:-:S13]  /*4cf0*/  ISETP.NE.AND P1, PT, R0, RZ, PT ;  /* 0x000000ff0000720c */ /* 0x000fda0003f25270 */
[----:B------:R-:W-:Y:S05]  /*4d00*/  @P1 BRA `(.L_x_266) ;  /* 0x0000000800341947 */ /* 0x000fea0003800000 */
[----:B-12---:R-:W1:Y:S01]  /*4d10*/  S2R R3, SR_CgaCtaId ;  /* 0x0000000000037919 */ /* 0x006e620000008800 */
[----:B------:R-:W-:Y:S01]  /*4d20*/  MOV R0, 0x400 ;  /* 0x0000040000007802 */ /* 0x000fe20000000f00 */
[----:B------:R-:W-:Y:S03]  /*4d30*/  BSSY.RECONVERGENT B1, `(.L_x_333) ;  /* 0x0000016000017945 */ /* 0x000fe60003800200 */
[----:B-1----:R-:W-:-:S05]  /*4d40*/  LEA R24, R3, R0, 0x18 ;  /* 0x0000000003187211 */ /* 0x002fca00078ec0ff */
[----:B------:R-:W1:Y:S04]  /*4d50*/  LDS R3, [R24+0x18] ;  /* 0x0000180018037984 */ /* 0x000e680000000800 */
[----:B----4-:R-:W2:Y:S04]  /*4d60*/  LDS.64 R4, [R24+0x20] ;  /* 0x0000200018047984 */ /* 0x010ea80000000a00 */
[----:B------:R4:W0:Y:S04]  /*4d70*/  LDS R18, [R24+0x28] ;  /* 0x0000280018127984 */ /* 0x0008280000000800 */
[----:B------:R4:W0:Y:S01]  /*4d80*/  LDS R16, [R24+0x38] ;  /* 0x0000380018107984 */ /* 0x0008220000000800 */
[----:B-1----:R-:W-:Y:S01]  /*4d90*/  FSETP.GEU.AND P0, PT, R8, R3, PT ;  /* 0x000000030800720b */ /* 0x002fe20003f0e000 */
[----:B------:R-:W-:-:S02]  /*4da0*/  IMAD.MOV.U32 R19, RZ, RZ, R3 ;  /* 0x000000ffff137224 */ /* 0x000fc400078e0003 */
[----:B--2---:R-:W-:Y:S02]  /*4db0*/  IMAD.MOV.U32 R21, RZ, RZ, R4 ;  /* 0x000000ffff157224 */ /* 0x004fe400078e0004 */
[----:B------:R-:W-:-:S08]  /*4dc0*/  IMAD.MOV.U32 R20, RZ, RZ, R5 ;  /* 0x000000ffff147224 */ /* 0x000fd000078e0005 */
[----:B0---4-:R-:W-:Y:S05]  /*4dd0*/  @!P0 BRA `(.L_x_334) ;  /* 0x00000000002c8947 */ /* 0x011fea0003800000 */
        /* <DEDUP_REMOVED lines=11> */
.L_x_334:
[----:B------:R-:W-:Y:S05]  /*4e90*/  BSYNC.RECONVERGENT B1 ;  /* 0x0000000000017941 */ /* 0x000fea0003800200 */
.L_x_333:
        /* <DEDUP_REMOVED lines=27> */
.L_x_336:
[----:B------:R-:W-:Y:S05]  /*5050*/  BSYNC.RECONVERGENT B1 ;  /* 0x0000000000017941 */ /* 0x000fea0003800200 */
.L_x_335:
        /* <DEDUP_REMOVED lines=17> */
.L_x_338:
[----:B------:R-:W-:Y:S05]  /*5170*/  BSYNC.RECONVERGENT B1 ;  /* 0x0000000000017941 */ /* 0x000fea0003800200 */
.L_x_337:
        /* <DEDUP_REMOVED lines=17> */
.L_x_340:
[----:B------:R-:W-:Y:S05]  /*5290*/  BSYNC.RECONVERGENT B1 ;  /* 0x0000000000017941 */ /* 0x000fea0003800200 */
.L_x_339:
        /* <DEDUP_REMOVED lines=17> */
.L_x_342:
[----:B------:R-:W-:Y:S05]  /*53b0*/  BSYNC.RECONVERGENT B1 ;  /* 0x0000000000017941 */ /* 0x000fea0003800200 */
.L_x_341:
        /* <DEDUP_REMOVED lines=17> */
.L_x_344:
[----:B------:R-:W-:Y:S05]  /*54d0*/  BSYNC.RECONVERGENT B1 ;  /* 0x0000000000017941 */ /* 0x000fea0003800200 */
.L_x_343:
        /* <DEDUP_REMOVED lines=16> */
.L_x_266:
[----:B------:R-:W-:Y:S05]  /*55e0*/  BSYNC.RECONVERGENT B0 ;  /* 0x0000000000007941 */ /* 0x000fea0003800200 */
.L_x_233:
[----:B------:R-:W-:Y:S05]  /*55f0*/  @P1 EXIT ;  /* 0x000000000000194d */ /* 0x000fea0003800000 */
[----:B01234-:R-:W0:Y:S01]  /*5600*/  LDC.64 R2, c[0x0][0x390] ;  /* 0x0000e400ff027b82 */ /* 0x01fe220000000a00 */
[----:B------:R-:W-:-:S04]  /*5610*/  LOP3.LUT R7, R7, R6, RZ, 0x3c, !PT ;  /* 0x0000000607077212 */ /* 0x000fc800078e3cff */
[----:B------:R-:W-:-:S04]  /*5620*/  LOP3.LUT R6, R7, R6, RZ, 0x3c, !PT ;  /* 0x0000000607067212 */ /* 0x000fc800078e3cff */
[----:B------:R-:W-:-:S05]  /*5630*/  LOP3.LUT R7, R7, R6, RZ, 0x3c, !PT ;  /* 0x0000000607077212 */ /* 0x000fca00078e3cff */
[----:B0-----:R-:W-:Y:S04]  /*5640*/  STG.E.64 desc[UR8][R2.64+0x8], R6 ;  /* 0x0000080602007986 */ /* 0x001fe8000c101b08 */
[----:B------:R-:W-:Y:S01]  /*5650*/  STG.E desc[UR8][R2.64], R8 ;  /* 0x0000000802007986 */ /* 0x000fe2000c101908 */
[----:B------:R-:W-:Y:S05]  /*5660*/  EXIT ;  /* 0x000000000000794d */ /* 0x000fea0003800000 */
.L_x_345:
        /* <DEDUP_REMOVED lines=9> */
.L_x_808:


//--------------------- .text._ZN6thrust24THRUST_300001_SM_1000_NS8cuda_cub4core6detail13_kernel_agentINS1_8__reduce11ReduceAgentIPN4cuda3std3__45tupleIJflEEESC_SB_iNS1_9__extrema9arg_max_fIflNS9_4lessIfEEEEEEJSC_SC_iSH_EEEvDpT0_ --------------------------
	.section	.text._ZN6thrust24THRUST_300001_SM_1000_NS8cuda_cub4core6detail13_kernel_agentINS1_8__reduce11ReduceAgentIPN4cuda3std3__45tupleIJflEEESC_SB_iNS1_9__extrema9arg_max_fIflNS9_4lessIfEEEEEEJSC_SC_iSH_EEEvDpT0_,"ax",@progbits
	.align	128
        .global         _ZN6thrust24THRUST_300001_SM_1000_NS8cuda_cub4core6detail13_kernel_agentINS1_8__reduce11ReduceAgentIPN4cuda3std3__45tupleIJflEEESC_SB_iNS1_9__extrema9arg_max_fIflNS9_4lessIfEEEEEEJSC_SC_iSH_EEEvDpT0_
        .type           _ZN6thrust24THRUST_300001_SM_1000_NS8cuda_cub4core6detail13_kernel_agentINS1_8__reduce11ReduceAgentIPN4cuda3std3__45tupleIJflEEESC_SB_iNS1_9__extrema9arg_max_fIflNS9_4lessIfEEEEEEJSC_SC_iSH_EEEvDpT0_,@function
        .size           _ZN6thrust24THRUST_300001_SM_1000_NS8cuda_cub4core6detail13_kernel_agentINS1_8__reduce11ReduceAgentIPN4cuda3std3__45tupleIJflEEESC_SB_iNS1_9__extrema9arg_max_fIflNS9_4lessIfEEEEEEJSC_SC_iSH_EEEvDpT0_,(.L_x_809 - _ZN6thrust24THRUST_300001_SM_1000_NS8cuda_cub4core6detail13_kernel_agentINS1_8__reduce11ReduceAgentIPN4cuda3std3__45tupleIJflEEESC_SB_iNS1_9__extrema9arg_max_fIflNS9_4lessIfEEEEEEJSC_SC_iSH_EEEvDpT0_)
        .other          _ZN6thrust24THRUST_300001_SM_1000_NS8cuda_cub4core6detail13_kernel_agentINS1_8__reduce11ReduceAgentIPN4cuda3std3__45tupleIJflEEESC_SB_iNS1_9__extrema9arg_max_fIflNS9_4lessIfEEEEEEJSC_SC_iSH_EEEvDpT0_,@"STO_CUDA_ENTRY STV_DEFAULT"
_ZN6thrust24THRUST_300001_SM_1000_NS8cuda_cub4core6detail13_kernel_agentINS1_8__reduce11ReduceAgentIPN4cuda3std3__45tupleIJflEEESC_SB_iNS1_9__extrema9arg_max_fIflNS9_4lessIfEEEEEEJSC_SC_iSH_EEEvDpT0_:
.text._ZN6thrust24THRUST_300001_SM_1000_NS8cuda_cub4core6detail13_kernel_agentINS1_8__reduce11ReduceAgentIPN4cuda3std3__45tupleIJflEEESC_SB_iNS1_9__extrema9arg_max_fIflNS9_4lessIfEEEEEEJSC_SC_iSH_EEEvDpT0_:
        /* <DEDUP_REMOVED lines=21> */
.L_x_349:
[----:B0-----:R-:W-:Y:S05]  /*0150*/  BSYNC.RECONVERGENT B1 ;  /* 0x0000000000017941 */ /* 0x001fea0003800200 */
.L_x_348:
        /* <DEDUP_REMOVED lines=15> */
.L_x_356:
        /* <DEDUP_REMOVED lines=28> */
.L_x_355:
[----:B------:R-:W-:Y:S05]  /*0410*/  BSYNC.RECONVERGENT B3 ;  /* 0x0000000000037941 */ /* 0x000fea0003800200 */
.L_x_354:
[----:B------:R-:W-:Y:S02]  /*0420*/  IMAD.X R7, RZ, RZ, R7, P3 ;  /* 0x000000ffff077224 */ /* 0x000fe400018e0607 */
[----:B------:R-:W-:Y:S01]  /*0430*/  VIADD R5, R5, 0x100 ;  /* 0x0000010005057836 */ /* 0x000fe20000000000 */
[----:B------:R-:W-:Y:S06]  /*0440*/  @P2 BRA `(.L_x_356) ;  /* 0xfffffffc00802947 */ /* 0x000fec000383ffff */
.L_x_353:
[----:B------:R-:W-:Y:S05]  /*0450*/  BSYNC.RECONVERGENT B2 ;  /* 0x0000000000027941 */ /* 0x000fea0003800200 */
.L_x_352:
[----:B------:R-:W0:Y:S01]  /*0460*/  LDC.64 R8, c[0x0][0x380] ;  /* 0x0000e000ff087b82 */ /* 0x000e220000000a00 */
[----:B------:R-:W-:-:S13]  /*0470*/  ISETP.GE.U32.AND P0, PT, R12, 0x300, PT ;  /* 0x000003000c00780c */ /* 0x000fda0003f06070 */
[----:B------:R-:W-:Y:S05]  /*0480*/  @!P0 BRA `(.L_x_351) ;  /* 0x0000000400588947 */ /* 0x000fea0003800000 */
.L_x_365:
        /* <DEDUP_REMOVED lines=26> */
.L_x_358:
[----:B------:R-:W-:Y:S05]  /*0630*/  BSYNC.RECONVERGENT B2 ;  /* 0x0000000000027941 */ /* 0x000fea0003800200 */
.L_x_357:
        /* <DEDUP_REMOVED lines=17> */
.L_x_360:
[----:B------:R-:W-:Y:S05]  /*0750*/  BSYNC.RECONVERGENT B2 ;  /* 0x0000000000027941 */ /* 0x000fea0003800200 */
.L_x_359:
        /* <DEDUP_REMOVED lines=17> */
.L_x_362:
[----:B------:R-:W-:Y:S05]  /*0870*/  BSYNC.RECONVERGENT B2 ;  /* 0x0000000000027941 */ /* 0x000fea0003800200 */
.L_x_361:
        /* <DEDUP_REMOVED lines=19> */
.L_x_364:
[----:B------:R-:W-:Y:S05]  /*09b0*/  BSYNC.RECONVERGENT B2 ;  /* 0x0000000000027941 */ /* 0x000fea0003800200 */
.L_x_363:
[----:B------:R-:W-:-:S05]  /*09c0*/  VIADD R5, R5, 0x400 ;  /* 0x0000040005057836 */ /* 0x000fca0000000000 */
[----:B------:R-:W-:-:S13]  /*09d0*/  ISETP.GE.AND P0, PT, R5, UR5, PT ;  /* 0x0000000505007c0c */ /* 0x000fda000bf06270 */
[----:B------:R-:W-:Y:S05]  /*09e0*/  @!P0 BRA `(.L_x_365) ;  /* 0xfffffff800a88947 */ /* 0x000fea000383ffff */
.L_x_351:
[----:B------:R-:W-:Y:S05]  /*09f0*/  BSYNC.RECONVERGENT B1 ;  /* 0x0000000000017941 */ /* 0x000fea0003800200 */
.L_x_350:
        /* <DEDUP_REMOVED lines=31> */
.L_x_368:
[----:B------:R-:W-:Y:S05]  /*0bf0*/  BSYNC.RECONVERGENT B1 ;  /* 0x0000000000017941 */ /* 0x000fea0003800200 */
.L_x_367:
        /* <DEDUP_REMOVED lines=27> */
.L_x_370:
[----:B------:R-:W-:Y:S05]  /*0db0*/  BSYNC.RECONVERGENT B1 ;  /* 0x0000000000017941 */ /* 0x000fea0003800200 */
.L_x_369:
        /* <DEDUP_REMOVED lines=24> */
.L_x_372:
[----:B------:R-:W-:Y:S05]  /*0f40*/  BSYNC.RECONVERGENT B1 ;  /* 0x0000000000017941 */ /* 0x000fea0003800200 */
.L_x_371:
        /* <DEDUP_REMOVED lines=24> */
.L_x_374:
[----:B------:R-:W-:Y:S05]  /*10d0*/  BSYNC.RECONVERGENT B1 ;  /* 0x0000000000017941 */ /* 0x000fea0003800200 */
.L_x_373:
        /* <DEDUP_REMOVED lines=24> */
.L_x_376:
[----:B------:R-:W-:Y:S05]  /*1260*/  BSYNC.RECONVERGENT B1 ;  /* 0x0000000000017941 */ /* 0x000fea0003800200 */
.L_x_375:
        /* <DEDUP_REMOVED lines=12> */
.L_x_378:
[----:B------:R-:W-:Y:S05]  /*1330*/  BSYNC.RECONVERGENT B1 ;  /* 0x0000000000017941 */ /* 0x000fea0003800200 */
.L_x_377:
        /* <DEDUP_REMOVED lines=27> */
.L_x_381:
[----:B------:R-:W-:Y:S05]  /*14f0*/  BSYNC.RECONVERGENT B1 ;  /* 0x0000000000017941 */ /* 0x000fea0003800200 */
.L_x_380:
        /* <DEDUP_REMOVED lines=27> */
.L_x_383:
[----:B------:R-:W-:Y:S05]  /*16b0*/  BSYNC.RECONVERGENT B1 ;  /* 0x0000000000017941 */ /* 0x000fea0003800200 */
.L_x_382:
        /* <DEDUP_REMOVED lines=17> */
.L_x_385:
[----:B------:R-:W-:Y:S05]  /*17d0*/  BSYNC.RECONVERGENT B1 ;  /* 0x0000000000017941 */ /* 0x000fea0003800200 */
.L_x_384:
        /* <DEDUP_REMOVED lines=17> */
.L_x_387:
[----:B------:R-:W-:Y:S05]  /*18f0*/  BSYNC.RECONVERGENT B1 ;  /* 0x0000000000017941 */ /* 0x000fea0003800200 */
.L_x_386:
        /* <DEDUP_REMOVED lines=17> */
.L_x_389:
[----:B------:R-:W-:Y:S05]  /*1a10*/  BSYNC.RECONVERGENT B1 ;  /* 0x0000000000017941 */ /* 0x000fea0003800200 */
.L_x_388:
        /* <DEDUP_REMOVED lines=17> */
.L_x_391:
[----:B------:R-:W-:Y:S05]  /*1b30*/  BSYNC.RECONVERGENT B1 ;  /* 0x0000000000017941 */ /* 0x000fea0003800200 */
.L_x_390:
        /* <DEDUP_REMOVED lines=18> */
.L_x_366:
        /* <DEDUP_REMOVED lines=40> */
.L_x_393:
[----:B------:R-:W-:Y:S05]  /*1ee0*/  BSYNC.RECONVERGENT B1 ;  /* 0x0000000000017941 */ /* 0x000fea0003800200 */
.L_x_392:
        /* <DEDUP_REMOVED lines=25> */
.L_x_395:
[----:B------:R-:W-:Y:S05]  /*2080*/  BSYNC.RECONVERGENT B1 ;  /* 0x0000000000017941 */ /* 0x000fea0003800200 */
.L_x_394:
        /* <DEDUP_REMOVED lines=24> */
.L_x_397:
[----:B------:R-:W-:Y:S05]  /*2210*/  BSYNC.RECONVERGENT B1 ;  /* 0x0000000000017941 */ /* 0x000fea0003800200 */
.L_x_396:
        /* <DEDUP_REMOVED lines=24> */
.L_x_399:
[----:B------:R-:W-:Y:S05]  /*23a0*/  BSYNC.RECONVERGENT B1 ;  /* 0x0000000000017941 */ /* 0x000fea0003800200 */
.L_x_398:
        /* <DEDUP_REMOVED lines=24> */
.L_x_401:
[----:B------:R-:W-:Y:S05]  /*2530*/  BSYNC.RECONVERGENT B1 ;  /* 0x0000000000017941 */ /* 0x000fea0003800200 */
.L_x_400:
        /* <DEDUP_REMOVED lines=12> */
.L_x_403:
[----:B------:R-:W-:Y:S05]  /*2600*/  BSYNC.RECONVERGENT B1 ;  /* 0x0000000000017941 */ /* 0x000fea0003800200 */
.L_x_402:
        /* <DEDUP_REMOVED lines=30> */
.L_x_405:
[----:B------:R-:W-:Y:S05]  /*27f0*/  BSYNC.RECONVERGENT B1 ;  /* 0x0000000000017941 */ /* 0x000fea0003800200 */
.L_x_404:
        /* <DEDUP_REMOVED lines=27> */
.L_x_407:
[----:B------:R-:W-:Y:S05]  /*29b0*/  BSYNC.RECONVERGENT B1 ;  /* 0x0000000000017941 */ /* 0x000fea0003800200 */
.L_x_406:
        /* <DEDUP_REMOVED lines=27> */
.L_x_409:
[----:B------:R-:W-:Y:S05]  /*2b70*/  BSYNC.RECONVERGENT B1 ;  /* 0x0000000000017941 */ /* 0x000fea0003800200 */
.L_x_408:
        /* <DEDUP_REMOVED lines=27> */
.L_x_411:
[----:B------:R-:W-:Y:S05]  /*2d30*/  BSYNC.RECONVERGENT B1 ;  /* 0x0000000000017941 */ /* 0x000fea0003800200 */
.L_x_410:
        /* <DEDUP_REMOVED lines=27> */
.L_x_413:
[----:B------:R-:W-:Y:S05]  /*2ef0*/  BSYNC.RECONVERGENT B1 ;  /* 0x0000000000017941 */ /* 0x000fea0003800200 */
.L_x_412:
        /* <DEDUP_REMOVED lines=27> */
.L_x_415:
[----:B------:R-:W-:Y:S05]  /*30b0*/  BSYNC.RECONVERGENT B1 ;  /* 0x0000000000017941 */ /* 0x000fea0003800200 */
.L_x_414:
        /* <DEDUP_REMOVED lines=28> */
.L_x_347:
        /* <DEDUP_REMOVED lines=12> */
[----:B------:R-:W5:Y:S01]  /*3340*/  LDG.E.64.CONSTANT R2, desc[UR6][R6.64+0x4008] ;  /* 0x0040080606027981 */ /* 0x000f62000c1e9b00 */
[----:B------:R-:W-:Y:S01]  /*3350*/  UISETP.GE.U32.AND UP0, UPT, UR4, 0xa00, UPT ;  /* 0x00000a000400788c */ /* 0x000fe2000bf06070 */
[----:B------:R-:W-:Y:S01]  /*3360*/  IMAD.MOV.U32 R19, RZ, RZ, 0x500 ;  /* 0x00000500ff137424 */ /* 0x000fe200078e00ff */
        /* <DEDUP_REMOVED lines=29> */
[----:B------:R-:W0:Y:S01]  /*3540*/  LDC.64 R6, c[0x0][0x380] ;  /* 0x0000e000ff067b82 */ /* 0x000e220000000a00 */
[----:B------:R-:W-:Y:S01]  /*3550*/  IMAD.MOV.U32 R23, RZ, RZ, R2 ;  /* 0x000000ffff177224 */ /* 0x000fe200078e0002 */
[----:B------:R-:W1:Y:S01]  /*3560*/  LDCU UR4, c[0x0][0x390] ;  /* 0x00007200ff0477ac */ /* 0x000e620008000800 */
[----:B------:R-:W-:Y:S02]  /*3570*/  IMAD.MOV.U32 R24, RZ, RZ, R3 ;  /* 0x000000ffff187224 */ /* 0x000fe400078e0003 */
[----:B------:R-:W-:Y:S02]  /*3580*/  IMAD.MOV.U32 R18, RZ, RZ, R4 ;  /* 0x000000ffff127224 */ /* 0x000fe400078e0004 */
[----:B------:R-:W-:-:S07]  /*3590*/  IMAD.MOV.U32 R5, RZ, RZ, 0x500 ;  /* 0x00000500ff057424 */ /* 0x000fce00078e00ff */
.L_x_417:
[----:B------:R-:W-:-:S04]  /*35a0*/  IMAD.IADD R17, R0, 0x1, R5 ;  /* 0x0000000100117824 */ /* 0x000fc800078e0205 */
[----:B0-----:R-:W-:-:S05]  /*35b0*/  IMAD.WIDE.U32 R16, R17, 0x10, R6 ;  /* 0x0000001011107825 */ /* 0x001fca00078e0006 */
        /* <DEDUP_REMOVED lines=36> */
[----:B------:R-:W-:Y:S01]  /*3800*/  @P2 SEL R14, R8, R14, P0 ;  /* 0x0000000e080e2207 */ /* 0x000fe20000000000 */
[C---:B------:R-:W-:Y:S01]  /*3810*/  VIADD R8, R5.reuse, 0xa00 ;  /* 0x00000a0005087836 */ /* 0x040fe20000000000 */
[----:B------:R-:W-:Y:S01]  /*3820*/  FSETP.GEU.AND P1, PT, R22, R4, PT ;  /* 0x000000041600720b */ /* 0x000fe20003f2e000 */
[----:B------:R-:W-:Y:S01]  /*3830*/  VIADD R5, R5, 0x500 ;  /* 0x0000050005057836 */ /* 0x000fe20000000000 */
[----:B------:R-:W-:Y:S02]  /*3840*/  @P2 SEL R15, R9, R15, P0 ;  /* 0x0000000f090f2207 */ /* 0x000fe40000000000 */
[----:B-1----:R-:W-:-:S09]  /*3850*/  ISETP.GT.AND P2, PT, R8, UR4, PT ;  /* 0x0000000408007c0c */ /* 0x002fd2000bf44270 */
[----:B------:R-:W-:-:S04]  /*3860*/  @P1 ISETP.GE.U32.AND P0, PT, R14, R2, PT ;  /* 0x000000020e00120c */ /* 0x000fc80003f06070 */
[----:B------:R-:W-:-:S04]  /*3870*/  @P1 ISETP.GE.AND.EX P0, PT, R15, R3, PT, P0 ;  /* 0x000000030f00120c */ /* 0x000fc80003f06300 */
[----:B------:R-:W-:-:S04]  /*3880*/  @P1 FSETP.LT.OR P0, PT, R4, R22, !P0 ;  /* 0x000000160400120b */ /* 0x000fc80004701400 */
[----:B------:R-:W-:Y:S02]  /*3890*/  @P1 FSEL R4, R22, R4, P0 ;  /* 0x0000000416041208 */ /* 0x000fe40000000000 */
[----:B------:R-:W-:Y:S02]  /*38a0*/  @P1 SEL R2, R14, R2, P0 ;  /* 0x000000020e021207 */ /* 0x000fe40000000000 */
[----:B------:R-:W-:Y:S01]  /*38b0*/  @P1 SEL R3, R15, R3, P0 ;  /* 0x000000030f031207 */ /* 0x000fe20000000000 */
[----:B------:R-:W-:Y:S02]  /*38c0*/  IMAD.MOV.U32 R18, RZ, RZ, R4 ;  /* 0x000000ffff127224 */ /* 0x000fe400078e0004 */
[----:B------:R-:W-:Y:S02]  /*38d0*/  IMAD.MOV.U32 R23, RZ, RZ, R2 ;  /* 0x000000ffff177224 */ /* 0x000fe400078e0002 */
[----:B------:R-:W-:Y:S01]  /*38e0*/  IMAD.MOV.U32 R24, RZ, RZ, R3 ;  /* 0x000000ffff187224 */ /* 0x000fe200078e0003 */
[----:B------:R-:W-:Y:S06]  /*38f0*/  @!P2 BRA `(.L_x_417) ;  /* 0xfffffffc0028a947 */ /* 0x000fec000383ffff */
[----:B------:R-:W-:-:S07]  /*3900*/  IMAD.MOV.U32 R19, RZ, RZ, R5 ;  /* 0x000000ffff137224 */ /* 0x000fce00078e0005 */
.L_x_416:
[----:B------:R-:W-:-:S13]  /*3910*/  ISETP.GE.AND P0, PT, R19, UR4, PT ;  /* 0x0000000413007c0c */ /* 0x000fda000bf06270 */
        /* <DEDUP_REMOVED lines=12> */
[----:B------:R-:W0:Y:S01]  /*39e0*/  LDC.64 R6, c[0x0][0x380] ;  /* 0x0000e000ff067b82 */ /* 0x000e220000000a00 */
[----:B------:R-:W-:Y:S01]  /*39f0*/  LEA.HI R8, R14, 0x1, RZ, 0x18 ;  /* 0x000000010e087811 */ /* 0x000fe200078fc0ff */
[----:B------:R-:W-:Y:S02]  /*3a00*/  IMAD.IADD R13, R0, 0x1, R19 ;  /* 0x00000001000d7824 */ /* 0x000fe400078e0213 */
[----:B------:R-:W-:Y:S01]  /*3a10*/  IMAD.MOV.U32 R18, RZ, RZ, R0 ;  /* 0x000000ffff127224 */ /* 0x000fe200078e0000 */
[----:B------:R-:W-:-:S05]  /*3a20*/  LOP3.LUT R8, R8, 0x3, RZ, 0xc0, !PT ;  /* 0x0000000308087812 */ /* 0x000fca00078ec0ff */
[----:B------:R-:W-:-:S07]  /*3a30*/  IMAD.MOV R12, RZ, RZ, -R8 ;  /* 0x000000ffff0c7224 */ /* 0x000fce00078e0a08 */
.L_x_424:
[----:B0-----:R-:W-:-:S05]  /*3a40*/  IMAD.WIDE.U32 R10, R13, 0x10, R6 ;  /* 0x000000100d0a7825 */ /* 0x001fca00078e0006 */
[----:B------:R-:W2:Y:S04]  /*3a50*/  LDG.E.CONSTANT R16, desc[UR6][R10.64] ;  /* 0x000000060a107981 */ /* 0x000ea8000c1e9900 */
[----:B------:R-:W3:Y:S01]  /*3a60*/  LDG.E.64.CONSTANT R8, desc[UR6][R10.64+0x8] ;  /* 0x000008060a087981 */ /* 0x000ee2000c1e9b00 */
[----:B------:R-:W-:Y:S01]  /*3a70*/  VIADD R12, R12, 0x1 ;  /* 0x000000010c0c7836 */ /* 0x000fe20000000000 */
[----:B------:R-:W-:Y:S01]  /*3a80*/  BSSY.RECONVERGENT B3, `(.L_x_422) ;  /* 0x0000015000037945 */ /* 0x000fe20003800200 */
[----:B------:R-:W-:Y:S02]  /*3a90*/  IMAD.MOV.U32 R17, RZ, RZ, R2 ;  /* 0x000000ffff117224 */ /* 0x000fe400078e0002 */
        /* <DEDUP_REMOVED lines=19> */
.L_x_423:
[----:B------:R-:W-:Y:S05]  /*3bd0*/  BSYNC.RECONVERGENT B3 ;  /* 0x0000000000037941 */ /* 0x000fea0003800200 */
.L_x_422:
[----:B------:R-:W-:Y:S02]  /*3be0*/  VIADD R18, R18, 0x100 ;  /* 0x0000010012127836 */ /* 0x000fe40000000000 */
[----:B------:R-:W-:Y:S01]  /*3bf0*/  VIADD R13, R13, 0x100 ;  /* 0x000001000d0d7836 */ /* 0x000fe20000000000 */
[----:B------:R-:W-:Y:S06]  /*3c00*/  @P3 BRA `(.L_x_424) ;  /* 0xfffffffc008c3947 */ /* 0x000fec000383ffff */
.L_x_421:
[----:B------:R-:W-:Y:S05]  /*3c10*/  BSYNC.RECONVERGENT B2 ;  /* 0x0000000000027941 */ /* 0x000fea0003800200 */
.L_x_420:
[----:B------:R-:W-:-:S13]  /*3c20*/  ISETP.GE.U32.AND P0, PT, R14, 0x300, PT ;  /* 0x000003000e00780c */ /* 0x000fda0003f06070 */
[----:B------:R-:W-:Y:S05]  /*3c30*/  @!P0 BRA `(.L_x_419) ;  /* 0x0000000400888947 */ /* 0x000fea0003800000 */
[----:B------:R-:W0:Y:S01]  /*3c40*/  LDCU.64 UR8, c[0x0][0x380] ;  /* 0x00007000ff0877ac */ /* 0x000e220008000a00 */
[----:B------:R-:W1:Y:S01]  /*3c50*/  LDC.64 R6, c[0x0][0x380] ;  /* 0x0000e000ff067b82 */ /* 0x000e620000000a00 */
[C---:B------:R-:W-:Y:S01]  /*3c60*/  IADD3 R13, P0, PT, R18.reuse, R19, RZ ;  /* 0x00000013120d7210 */ /* 0x040fe20007f1e0ff */
[----:B------:R-:W-:-:S04]  /*3c70*/  IMAD.IADD R19, R18, 0x1, R19 ;  /* 0x0000000112137824 */ /* 0x000fc800078e0213 */
[----:B------:R-:W-:Y:S01]  /*3c80*/  IMAD.X R8, RZ, RZ, RZ, P0 ;  /* 0x000000ffff087224 */ /* 0x000fe200000e06ff */
[----:B0-----:R-:W-:-:S04]  /*3c90*/  LEA R12, P1, R13, UR8, 0x4 ;  /* 0x000000080d0c7c11 */ /* 0x001fc8000f8220ff */
[----:B------:R-:W-:Y:S02]  /*3ca0*/  IADD3 R12, P0, PT, R12, 0x3008, RZ ;  /* 0x000030080c0c7810 */ /* 0x000fe40007f1e0ff */
[----:B------:R-:W-:-:S05]  /*3cb0*/  LEA.HI.X R13, R13, UR9, R8, 0x4, P1 ;  /* 0x000000090d0d7c11 */ /* 0x000fca00088f2408 */
[----:B------:R-:W-:-:S07]  /*3cc0*/  IMAD.X R13, RZ, RZ, R13, P0 ;  /* 0x000000ffff0d7224 */ /* 0x000fce00000e060d */
.L_x_433:
[----:B-1----:R-:W-:-:S05]  /*3cd0*/  IMAD.WIDE.U32 R10, R19, 0x10, R6 ;  /* 0x00000010130a7825 */ /* 0x002fca00078e0006 */
[----:B------:R-:W2:Y:S04]  /*3ce0*/  LDG.E.CONSTANT R23, desc[UR6][R10.64] ;  /* 0x000000060a177981 */ /* 0x000ea8000c1e9900 */
[----:B------:R0:W3:Y:S02]  /*3cf0*/  LDG.E.64.CONSTANT R8, desc[UR6][R10.64+0x8] ;  /* 0x000008060a087981 */ /* 0x0000e4000c1e9b00 */
[----:B0-----:R-:W-:Y:S02]  /*3d00*/  IMAD.MOV.U32 R10, RZ, RZ, R12 ;  /* 0x000000ffff0a7224 */ /* 0x001fe400078e000c */
[----:B------:R-:W-:-:S05]  /*3d10*/  IMAD.MOV.U32 R11, RZ, RZ, R13 ;  /* 0x000000ffff0b7224 */ /* 0x000fca00078e000d */
        /* <DEDUP_REMOVED lines=16> */
[CC--:B------:R-:W-:Y:S02]  /*3e20*/  @P2 ISETP.LT.U32.AND P1, PT, R2.reuse, R8.reuse, PT ;  /* 0x000000080200220c */ /* 0x0c0fe40003f21070 */
[CC--:B------:R-:W-:Y:S02]  /*3e30*/  @P2 ISETP.GE.U32.AND P0, PT, R2.reuse, R8.reuse, PT ;  /* 0x000000080200220c */ /* 0x0c0fe40003f06070 */
[CC--:B------:R-:W-:Y:S02]  /*3e40*/  @P2 ISETP.LT.AND.EX P1, PT, R3.reuse, R9.reuse, PT, P1 ;  /* 0x000000090300220c */ /* 0x0c0fe40003f21310 */
[CC--:B------:R-:W-:Y:S02]  /*3e50*/  @P2 ISETP.GE.AND.EX P0, PT, R3.reuse, R9.reuse, PT, P0 ;  /* 0x000000090300220c */ /* 0x0c0fe40003f06300 */
[----:B------:R-:W-:Y:S02]  /*3e60*/  @P2 SEL R27, R2, R8, P1 ;  /* 0x00000008021b2207 */ /* 0x000fe40000800000 */
[----:B------:R-:W-:-:S02]  /*3e70*/  @P2 SEL R29, R3, R9, P1 ;  /* 0x00000009031d2207 */ /* 0x000fc40000800000 */
[----:B------:R-:W-:-:S07]  /*3e80*/  @P2 FSEL R22, R4, R23, !P0 ;  /* 0x0000001704162208 */ /* 0x000fce0004000000 */
.L_x_426:
[----:B------:R-:W-:Y:S05]  /*3e90*/  BSYNC.RECONVERGENT B2 ;  /* 0x0000000000027941 */ /* 0x000fea0003800200 */
.L_x_425:
        /* <DEDUP_REMOVED lines=17> */
.L_x_428:
[----:B------:R-:W-:Y:S05]  /*3fb0*/  BSYNC.RECONVERGENT B2 ;  /* 0x0000000000027941 */ /* 0x000fea0003800200 */
.L_x_427:
        /* <DEDUP_REMOVED lines=17> */
.L_x_430:
[----:B------:R-:W-:Y:S05]  /*40d0*/  BSYNC.RECONVERGENT B2 ;  /* 0x0000000000027941 */ /* 0x000fea0003800200 */
.L_x_429:
        /* <DEDUP_REMOVED lines=17> */
.L_x_432:
[----:B------:R-:W-:Y:S05]  /*41f0*/  BSYNC.RECONVERGENT B2 ;  /* 0x0000000000027941 */ /* 0x000fea0003800200 */
.L_x_431:
[----:B------:R-:W-:Y:S01]  /*4200*/  VIADD R18, R18, 0x400 ;  /* 0x0000040012127836 */ /* 0x000fe20000000000 */
[----:B------:R-:W-:Y:S01]  /*4210*/  IADD3 R12, P1, PT, R10, 0x4000, RZ ;  /* 0x000040000a0c7810 */ /* 0x000fe20007f3e0ff */
[----:B------:R-:W-:-:S03]  /*4220*/  VIADD R19, R19, 0x400 ;  /* 0x0000040013137836 */ /* 0x000fc60000000000 */
[----:B------:R-:W-:Y:S01]  /*4230*/  ISETP.GE.AND P0, PT, R18, R5, PT ;  /* 0x000000051200720c */ /* 0x000fe20003f06270 */
[----:B------:R-:W-:-:S12]  /*4240*/  IMAD.X R13, RZ, RZ, R11, P1 ;  /* 0x000000ffff0d7224 */ /* 0x000fd800008e060b */
[----:B------:R-:W-:Y:S05]  /*4250*/  @!P0 BRA `(.L_x_433) ;  /* 0xfffffff8009c8947 */ /* 0x000fea000383ffff */
.L_x_419:
[----:B------:R-:W-:Y:S05]  /*4260*/  BSYNC.RECONVERGENT B1 ;  /* 0x0000000000017941 */ /* 0x000fea0003800200 */
.L_x_418:
        /* <DEDUP_REMOVED lines=31> */
.L_x_435:
[----:B------:R-:W-:Y:S05]  /*4460*/  BSYNC.RECONVERGENT B1 ;  /* 0x0000000000017941 */ /* 0x000fea0003800200 */
.L_x_434:
        /* <DEDUP_REMOVED lines=24> */
.L_x_437:
[----:B------:R-:W-:Y:S05]  /*45f0*/  BSYNC.RECONVERGENT B1 ;  /* 0x0000000000017941 */ /* 0x000fea0003800200 */
.L_x_436:
[----:B0-----:R0:W4:Y:S01]  /*4600*/  SHFL.DOWN PT, R5, R2, 0x4, 0x1f ;  /* 0x08801f0002057f89 */ /* 0x00112200000e0000 */
[----:B------:R-:W-:Y:S01]  /*4610*/  BSSY.RECONVERGENT B1, `(.L_x_438) ;  /* 0x0000017000017945 */ /* 0x000fe20003800200 */
[----:B--2---:R-:W-:Y:S02]  /*4620*/  IMAD.MOV.U32 R3, RZ, RZ, R2 ;  /* 0x000000ffff037224 */ /* 0x004fe400078e0002 */
[----:B------:R0:W2:Y:S01]  /*4630*/  SHFL.DOWN PT, R9, R4, 0x4, 0x1f ;  /* 0x08801f0004097f89 */ /* 0x0000a200000e0000 */
[----:B------:R-:W-:Y:S02]  /*4640*/  IMAD.MOV.U32 R6, RZ, RZ, R4 ;  /* 0x000000ffff067224 */ /* 0x000fe400078e0004 */
[----:B------:R-:W-:Y:S01]  /*4650*/  IMAD.MOV.U32 R7, RZ, RZ, R8 ;  /* 0x000000ffff077224 */ /* 0x000fe200078e0008 */
[----:B------:R0:W0:Y:S01]  /*4660*/  SHFL.DOWN PT, R11, R8, 0x4, 0x1f ;  /* 0x08801f00080b7f89 */ /* 0x00002200000e0000 */
[----:B------:R-:W-:Y:S05]  /*4670*/  @P5 BRA `(.L_x_439) ;  /* 0x0000000000405947 */ /* 0x000fea0003800000 */
[----:B----4-:R-:W-:Y:S01]  /*4680*/  FSETP.GEU.AND P0, PT, R2, R5, PT ;  /* 0x000000050200720b */ /* 0x010fe20003f0e000 */
[----:B------:R-:W-:Y:S02]  /*4690*/  IMAD.MOV.U32 R3, RZ, RZ, R5 ;  /* 0x000000ffff037224 */ /* 0x000fe400078e0005 */
[----:B--2---:R-:W-:Y:S02]  /*46a0*/  IMAD.MOV.U32 R6, RZ, RZ, R9 ;  /* 0x000000ffff067224 */ /* 0x004fe400078e0009 */
        /* <DEDUP_REMOVED lines=13> */
.L_x_439:
[----:B------:R-:W-:Y:S05]  /*4780*/  BSYNC.RECONVERGENT B1 ;  /* 0x0000000000017941 */ /* 0x000fea0003800200 */
.L_x_438:
        /* <DEDUP_REMOVED lines=24> */
.L_x_441:
[----:B------:R-:W-:Y:S05]  /*4910*/  BSYNC.RECONVERGENT B1 ;  /* 0x0000000000017941 */ /* 0x000fea0003800200 */
.L_x_440:
[----:B0-----:R0:W4:Y:S01]  /*4920*/  SHFL.DOWN PT, R3, R2, 0x10, 0x1f ;  /* 0x0a001f0002037f89 */ /* 0x00112200000e0000 */
[----:B------:R-:W-:Y:S01]  /*4930*/  BSSY.RECONVERGENT B1, `(.L_x_442) ;  /* 0x0000017000017945 */ /* 0x000fe20003800200 */
[----:B------:R-:W-:Y:S02]  /*4940*/  IMAD.MOV.U32 R8, RZ, RZ, R2 ;  /* 0x000000ffff087224 */ /* 0x000fe400078e0002 */
[----:B------:R0:W0:Y:S01]  /*4950*/  SHFL.DOWN PT, R9, R4, 0x10, 0x1f ;  /* 0x0a001f0004097f89 */ /* 0x00002200000e0000 */
[----:B--2---:R-:W-:Y:S02]  /*4960*/  IMAD.MOV.U32 R7, RZ, RZ, R4 ;  /* 0x000000ffff077224 */ /* 0x004fe400078e0004 */
[----:B------:R-:W-:Y:S01]  /*4970*/  IMAD.MOV.U32 R6, RZ, RZ, R5 ;  /* 0x000000ffff067224 */ /* 0x000fe200078e0005 */
[----:B-1----:R1:W2:Y:S01]  /*4980*/  SHFL.DOWN PT, R10, R5, 0x10, 0x1f ;  /* 0x0a001f00050a7f89 */ /* 0x0022a200000e0000 */
[----:B------:R-:W-:Y:S05]  /*4990*/  @P3 BRA `(.L_x_443) ;  /* 0x0000000000403947 */ /* 0x000fea0003800000 */
[----:B----4-:R-:W-:Y:S01]  /*49a0*/  FSETP.GEU.AND P0, PT, R2, R3, PT ;  /* 0x000000030200720b */ /* 0x010fe20003f0e000 */
[----:B------:R-:W-:Y:S02]  /*49b0*/  IMAD.MOV.U32 R8, RZ, RZ, R3 ;  /* 0x000000ffff087224 */ /* 0x000fe400078e0003 */
[----:B0-----:R-:W-:Y:S02]  /*49c0*/  IMAD.MOV.U32 R7, RZ, RZ, R9 ;  /* 0x000000ffff077224 */ /* 0x001fe400078e0009 */
[----:B--2---:R-:W-:-:S08]  /*49d0*/  IMAD.MOV.U32 R6, RZ, RZ, R10 ;  /* 0x000000ffff067224 */ /* 0x004fd000078e000a */
        /* <DEDUP_REMOVED lines=12> */
.L_x_443:
[----:B------:R-:W-:Y:S05]  /*4aa0*/  BSYNC.RECONVERGENT B1 ;  /* 0x0000000000017941 */ /* 0x000fea0003800200 */
.L_x_442:
[----:B------:R-:W-:Y:S04]  /*4ab0*/  BSSY.RECONVERGENT B1, `(.L_x_444) ;  /* 0x000000c000017945 */ /* 0x000fe80003800200 */
[----:B------:R-:W-:Y:S05]  /*4ac0*/  @P2 BRA `(.L_x_445) ;  /* 0x0000000000282947 */ /* 0x000fea0003800000 */
[----:B0-----:R-:W0:Y:S01]  /*4ad0*/  S2R R4, SR_CgaCtaId ;  /* 0x0000000000047919 */ /* 0x001e220000008800 */
[----:B----4-:R-:W-:Y:S02]  /*4ae0*/  MOV R3, 0x400 ;  /* 0x0000040000037802 */ /* 0x010fe40000000f00 */
[----:B------:R-:W-:-:S04]  /*4af0*/  SHF.R.U32.HI R2, RZ, 0x1, R0 ;  /* 0x00000001ff027819 */ /* 0x000fc80000011600 */
[----:B------:R-:W-:Y:S02]  /*4b00*/  LOP3.LUT R2, R2, 0x1f0, RZ, 0xc0, !PT ;  /* 0x000001f002027812 */ /* 0x000fe400078ec0ff */
[----:B0-----:R-:W-:-:S05]  /*4b10*/  LEA R3, R4, R3, 0x18 ;  /* 0x0000000304037211 */ /* 0x001fca00078ec0ff */
[----:B-1----:R-:W-:Y:S02]  /*4b20*/  IMAD.IADD R5, R2, 0x1, R3 ;  /* 0x0000000102057824 */ /* 0x002fe400078e0203 */
[----:B------:R-:W-:Y:S02]  /*4b30*/  IMAD.MOV.U32 R2, RZ, RZ, R7 ;  /* 0x000000ffff027224 */ /* 0x000fe400078e0007 */
[----:B------:R-:W-:Y:S01]  /*4b40*/  IMAD.MOV.U32 R3, RZ, RZ, R6 ;  /* 0x000000ffff037224 */ /* 0x000fe200078e0006 */
[----:B------:R0:W-:Y:S04]  /*4b50*/  STS [R5+0x8], R8 ;  /* 0x0000080805007388 */ /* 0x0001e80000000800 */
[----:B------:R0:W-:Y:S02]  /*4b60*/  STS.64 [R5+0x10], R2 ;  /* 0x0000100205007388 */ /* 0x0001e40000000a00 */
.L_x_445:
[----:B------:R-:W-:Y:S05]  /*4b70*/  BSYNC.RECONVERGENT B1 ;  /* 0x0000000000017941 */ /* 0x000fea0003800200 */
.L_x_444:
        /* <DEDUP_REMOVED lines=8> */
[----:B-1----:R-:W1:Y:S04]  /*4c00*/  LDS.64 R4, [R24+0x20] ;  /* 0x0000200018047984 */ /* 0x002e680000000a00 */
[----:B------:R4:W2:Y:S04]  /*4c10*/  LDS R18, [R24+0x28] ;  /* 0x0000280018127984 */ /* 0x0008a80000000800 */
[----:B------:R4:W2:Y:S01]  /*4c20*/  LDS R16, [R24+0x38] ;  /* 0x0000380018107984 */ /* 0x0008a20000000800 */
[----:B0-----:R-:W-:Y:S01]  /*4c30*/  FSETP.GEU.AND P0, PT, R8, R3, PT ;  /* 0x000000030800720b */ /* 0x001fe20003f0e000 */
[----:B------:R-:W-:-:S02]  /*4c40*/  IMAD.MOV.U32 R19, RZ, RZ, R3 ;  /* 0x000000ffff137224 */ /* 0x000fc400078e0003 */
[----:B-1----:R-:W-:Y:S02]  /*4c50*/  IMAD.MOV.U32 R21, RZ, RZ, R4 ;  /* 0x000000ffff157224 */ /* 0x002fe400078e0004 */
[----:B------:R-:W-:-:S08]  /*4c60*/  IMAD.MOV.U32 R20, RZ, RZ, R5 ;  /* 0x000000ffff147224 */ /* 0x000fd000078e0005 */
[----:B--2-4-:R-:W-:Y:S05]  /*4c70*/  @!P0 BRA `(.L_x_447) ;  /* 0x00000000002c8947 */ /* 0x014fea0003800000 */
        /* <DEDUP_REMOVED lines=11> */
.L_x_447:
[----:B------:R-:W-:Y:S05]  /*4d30*/  BSYNC.RECONVERGENT B1 ;  /* 0x0000000000017941 */ /* 0x000fea0003800200 */
.L_x_446:
        /* <DEDUP_REMOVED lines=27> */
.L_x_449:
[----:B------:R-:W-:Y:S05]  /*4ef0*/  BSYNC.RECONVERGENT B1 ;  /* 0x0000000000017941 */ /* 0x000fea0003800200 */
.L_x_448:
        /* <DEDUP_REMOVED lines=17> */
.L_x_451:
[----:B------:R-:W-:Y:S05]  /*5010*/  BSYNC.RECONVERGENT B1 ;  /* 0x0000000000017941 */ /* 0x000fea0003800200 */
.L_x_450:
        /* <DEDUP_REMOVED lines=17> */
.L_x_453:
[----:B------:R-:W-:Y:S05]  /*5130*/  BSYNC.RECONVERGENT B1 ;  /* 0x0000000000017941 */ /* 0x000fea0003800200 */
.L_x_452:
        /* <DEDUP_REMOVED lines=17> */
.L_x_455:
[----:B------:R-:W-:Y:S05]  /*5250*/  BSYNC.RECONVERGENT B1 ;  /* 0x0000000000017941 */ /* 0x000fea0003800200 */
.L_x_454:
        /* <DEDUP_REMOVED lines=17> */
.L_x_457:
[----:B------:R-:W-:Y:S05]  /*5370*/  BSYNC.RECONVERGENT B1 ;  /* 0x0000000000017941 */ /* 0x000fea0003800200 */
.L_x_456:
        /* <DEDUP_REMOVED lines=16> */
.L_x_379:
[----:B------:R-:W-:Y:S05]  /*5480*/  BSYNC.RECONVERGENT B0 ;  /* 0x0000000000007941 */ /* 0x000fea0003800200 */
.L_x_346:
        /* <DEDUP_REMOVED lines=8> */
.L_x_458:
        /* <DEDUP_REMOVED lines=15> */
.L_x_809:


//--------------------- .text._ZN6thrust24THRUST_300001_SM_1000_NS8cuda_cub4core6detail13_kernel_agentINS1_8__reduce10DrainAgentIiEEJN3cub18CUB_300001_SM_10009GridQueueIjEEiEEEvDpT0_ --------------------------
	.section	.text._ZN6thrust24THRUST_300001_SM_1000_NS8cuda_cub4core6detail13_kernel_agentINS1_8__reduce10DrainAgentIiEEJN3cub18CUB_300001_SM_10009GridQueueIjEEiEEEvDpT0_,"ax",@progbits
	.align	128
        .global         _ZN6thrust24THRUST_300001_SM_1000_NS8cuda_cub4core6detail13_kernel_agentINS1_8__reduce10DrainAgentIiEEJN3cub18CUB_300001_SM_10009GridQueueIjEEiEEEvDpT0_
        .type           _ZN6thrust24THRUST_300001_SM_1000_NS8cuda_cub4core6detail13_kernel_agentINS1_8__reduce10DrainAgentIiEEJN3cub18CUB_300001_SM_10009GridQueueIjEEiEEEvDpT0_,@function
        .size           _ZN6thrust24THRUST_300001_SM_1000_NS8cuda_cub4core6detail13_kernel_agentINS1_8__reduce10DrainAgentIiEEJN3cub18CUB_300001_SM_10009GridQueueIjEEiEEEvDpT0_,(.L_x_810 - _ZN6thrust24THRUST_300001_SM_1000_NS8cuda_cub4core6detail13_kernel_agentINS1_8__reduce10DrainAgentIiEEJN3cub18CUB_300001_SM_10009GridQueueIjEEiEEEvDpT0_)
        .other          _ZN6thrust24THRUST_300001_SM_1000_NS8cuda_cub4core6detail13_kernel_agentINS1_8__reduce10DrainAgentIiEEJN3cub18CUB_300001_SM_10009GridQueueIjEEiEEEvDpT0_,@"STO_CUDA_ENTRY STV_DEFAULT"
_ZN6thrust24THRUST_300001_SM_1000_NS8cuda_cub4core6detail13_kernel_agentINS1_8__reduce10DrainAgentIiEEJN3cub18CUB_300001_SM_10009GridQueueIjEEiEEEvDpT0_:
.text._ZN6thrust24THRUST_300001_SM_1000_NS8cuda_cub4core6detail13_kernel_agentINS1_8__reduce10DrainAgentIiEEJN3cub18CUB_300001_SM_10009GridQueueIjEEiEEEvDpT0_:
[----:B------:R-:W-:Y:S08]  /*0000*/  LDC R1, c[0x0][0x37c] ;  /* 0x0000df00ff017b82 */ /* 0x000ff00000000800 */
[----:B------:R-:W0:Y:S01]  /*0010*/  LDC.64 R2, c[0x0][0x380] ;  /* 0x0000e000ff027b82 */ /* 0x000e220000000a00 */
[----:B------:R-:W0:Y:S07]  /*0020*/  LDCU.64 UR4, c[0x0][0x358] ;  /* 0x00006b00ff0477ac */ /* 0x000e2e0008000a00 */
[----:B------:R-:W1:Y:S01]  /*0030*/  LDC R5, c[0x0][0x388] ;  /* 0x0000e200ff057b82 */ /* 0x000e620000000800 */
[----:B0-----:R-:W-:Y:S04]  /*0040*/  STG.E desc[UR4][R2.64+0x4], RZ ;  /* 0x000004ff02007986 */ /* 0x001fe8000c101904 */
[----:B-1----:R-:W-:Y:S01]  /*0050*/  STG.E desc[UR4][R2.64], R5 ;  /* 0x0000000502007986 */ /* 0x002fe2000c101904 */
[----:B------:R-:W-:Y:S05]  /*0060*/  EXIT ;  /* 0x000000000000794d */ /* 0x000fea0003800000 */
.L_x_459:
        /* <DEDUP_REMOVED lines=9> */
.L_x_810:


//--------------------- .text._ZN6thrust24THRUST_300001_SM_1000_NS8cuda_cub4core6detail13_kernel_agentINS1_8__reduce11ReduceAgentINS0_12zip_iteratorIN4cuda3std3__45tupleIJNS0_10device_ptrIfEENS0_17counting_iteratorIlNS0_11use_defaultESF_SF_EEEEEEEPNSB_IJflEEESJ_iNS1_9__extrema9arg_max_fIflNSA_4lessIfEEEEEEJSI_SK_iN3cub18CUB_300001_SM_100013GridEvenShareIiEENSS_9GridQueueIjEESP_EEEvDpT0_ --------------------------
	.section	.text._ZN6thrust24THRUST_300001_SM_1000_NS8cuda_cub4core6detail13_kernel_agentINS1_8__reduce11ReduceAgentINS0_12zip_iteratorIN4cuda3std3__45tupleIJNS0_10device_ptrIfEENS0_17counting_iteratorIlNS0_11use_defaultESF_SF_EEEEEEEPNSB_IJflEEESJ_iNS1_9__extrema9arg_max_fIflNSA_4lessIfEEEEEEJSI_SK_iN3cub18CUB_300001_SM_100013GridEvenShareIiEENSS_9GridQueueIjEESP_EEEvDpT0_,"ax",@progbits
	.align	128
        .global         _ZN6thrust24THRUST_300001_SM_1000_NS8cuda_cub4core6detail13_kernel_agentINS1_8__reduce11ReduceAgentINS0_12zip_iteratorIN4cuda3std3__45tupleIJNS0_10device_ptrIfEENS0_17counting_iteratorIlNS0_11use_defaultESF_SF_EEEEEEEPNSB_IJflEEESJ_iNS1_9__extrema9arg_max_fIflNSA_4lessIfEEEEEEJSI_SK_iN3cub18CUB_300001_SM_100013GridEvenShareIiEENSS_9GridQueueIjEESP_EEEvDpT0_
        .type           _ZN6thrust24THRUST_300001_SM_1000_NS8cuda_cub4core6detail13_kernel_agentINS1_8__reduce11ReduceAgentINS0_12zip_iteratorIN4cuda3std3__45tupleIJNS0_10device_ptrIfEENS0_17counting_iteratorIlNS0_11use_defaultESF_SF_EEEEEEEPNSB_IJflEEESJ_iNS1_9__extrema9arg_max_fIflNSA_4lessIfEEEEEEJSI_SK_iN3cub18CUB_300001_SM_100013GridEvenShareIiEENSS_9GridQueueIjEESP_EEEvDpT0_,@function
        .size           _ZN6thrust24THRUST_300001_SM_1000_NS8cuda_cub4core6detail13_kernel_agentINS1_8__reduce11ReduceAgentINS0_12zip_iteratorIN4cuda3std3__45tupleIJNS0_10device_ptrIfEENS0_17counting_iteratorIlNS0_11use_defaultESF_SF_EEEEEEEPNSB_IJflEEESJ_iNS1_9__extrema9arg_max_fIflNSA_4lessIfEEEEEEJSI_SK_iN3cub18CUB_300001_SM_100013GridEvenShareIiEENSS_9GridQueueIjEESP_EEEvDpT0_,(.L_x_811 - _ZN6thrust24THRUST_300001_SM_1000_NS8cuda_cub4core6detail13_kernel_agentINS1_8__reduce11ReduceAgentINS0_12zip_iteratorIN4cuda3std3__45tupleIJNS0_10device_ptrIfEENS0_17counting_iteratorIlNS0_11use_defaultESF_SF_EEEEEEEPNSB_IJflEEESJ_iNS1_9__extrema9arg_max_fIflNSA_4lessIfEEEEEEJSI_SK_iN3cub18CUB_300001_SM_100013GridEvenShareIiEENSS_9GridQueueIjEESP_EEEvDpT0_)
        .other          _ZN6thrust24THRUST_300001_SM_1000_NS8cuda_cub4core6detail13_kernel_agentINS1_8__reduce11ReduceAgentINS0_12zip_iteratorIN4cuda3std3__45tupleIJNS0_10device_ptrIfEENS0_17counting_iteratorIlNS0_11use_defaultESF_SF_EEEEEEEPNSB_IJflEEESJ_iNS1_9__extrema9arg_max_fIflNSA_4lessIfEEEEEEJSI_SK_iN3cub18CUB_300001_SM_100013GridEvenShareIiEENSS_9GridQueueIjEESP_EEEvDpT0_,@"STO_CUDA_ENTRY STV_DEFAULT"
_ZN6thrust24THRUST_300001_SM_1000_NS8cuda_cub4core6detail13_kernel_agentINS1_8__reduce11ReduceAgentINS0_12zip_iteratorIN4cuda3std3__45tupleIJNS0_10device_ptrIfEENS0_17counting_iteratorIlNS0_11use_defaultESF_SF_EEEEEEEPNSB_IJflEEESJ_iNS1_9__extrema9arg_max_fIflNSA_4lessIfEEEEEEJSI_SK_iN3cub18CUB_300001_SM_100013GridEvenShareIiEENSS_9GridQueueIjEESP_EEEvDpT0_:
.text._ZN6thrust24THRUST_300001_SM_1000_NS8cuda_cub4core6detail13_kernel_agentINS1_8__reduce11ReduceAgentINS0_12zip_iteratorIN4cuda3std3__45tupleIJNS0_10device_ptrIfEENS0_17counting_iteratorIlNS0_11use_defaultESF_SF_EEEEEEEPNSB_IJflEEESJ_iNS1_9__extrema9arg_max_fIflNSA_4lessIfEEEEEEJSI_SK_iN3cub18CUB_300001_SM_100013GridEvenShareIiEENSS_9GridQueueIjEESP_EEEvDpT0_:
[----:B------:R-:W-:Y:S01]  /*0000*/  LDC R1, c[0x0][0x37c] ;  /* 0x0000df00ff017b82 */ /* 0x000fe20000000800 */
[----:B------:R-:W0:Y:S01]  /*0010*/  S2R R0, SR_CTAID.X ;  /* 0x0000000000007919 */ /* 0x000e220000002500 */
[----:B------:R-:W1:Y:S01]  /*0020*/  LDCU UR4, c[0x0][0x398] ;  /* 0x00007300ff0477ac */ /* 0x000e620008000800 */
[----:B------:R-:W-:Y:S01]  /*0030*/  BSSY.RECONVERGENT B0, `(.L_x_460) ;  /* 0x0000586000007945 */ /* 0x000fe20003800200 */
[----:B------:R-:W2:Y:S01]  /*0040*/  LDCU UR6, c[0x0][0x370] ;  /* 0x00006e00ff0677ac */ /* 0x000ea20008000800 */
[----:B------:R-:W3:Y:S01]  /*0050*/  LDCU.64 UR10, c[0x0][0x358] ;  /* 0x00006b00ff0a77ac */ /* 0x000ee20008000a00 */
[----:B-1----:R-:W-:Y:S01]  /*0060*/  IMAD.U32 R4, RZ, RZ, UR4 ;  /* 0x00000004ff047e24 */ /* 0x002fe2000f8e00ff */
[----:B--2---:R-:W-:Y:S01]  /*0070*/  UIMAD UR6, UR6, 0x500, URZ ;  /* 0x00000500060678a4 */ /* 0x004fe2000f8e02ff */
[----:B0-----:R-:W-:-:S04]  /*0080*/  IMAD R5, R0, 0x500, RZ ;  /* 0x0000050000057824 */ /* 0x001fc800078e02ff */
[----:B------:R-:W-:-:S05]  /*0090*/  VIADD R3, R5, 0x500 ;  /* 0x0000050005037836 */ /* 0x000fca0000000000 */
[----:B------:R-:W-:-:S13]  /*00a0*/  ISETP.GT.AND P0, PT, R3, R4, PT ;  /* 0x000000040300720c */ /* 0x000fda0003f04270 */
[----:B---3--:R-:W-:Y:S05]  /*00b0*/  @!P0 BRA `(.L_x_461) ;  /* 0x0000003000b48947 */ /* 0x008fea0003800000 */
[----:B------:R-:W0:Y:S01]  /*00c0*/  S2R R2, SR_TID.X ;  /* 0x0000000000027919 */ /* 0x000e220000002100 */
[----:B------:R-:W-:Y:S01]  /*00d0*/  IMAD.IADD R3, R4, 0x1, -R5 ;  /* 0x0000000104037824 */ /* 0x000fe200078e0a05 */
[----:B------:R-:W1:Y:S01]  /*00e0*/  LDCU.64 UR6, c[0x0][0x388] ;  /* 0x00007100ff0677ac */ /* 0x000e620008000a00 */
[----:B------:R-:W-:Y:S01]  /*00f0*/  BSSY.RECONVERGENT B1, `(.L_x_462) ;  /* 0x000000f000017945 */ /* 0x000fe20003800200 */
[----:B------:R-:W-:Y:S01]  /*0100*/  CS2R R6, SRZ ;  /* 0x0000000000067805 */ /* 0x000fe2000001ff00 */
[----:B------:R-:W-:Y:S01]  /*0110*/  IMAD.MOV.U32 R8, RZ, RZ, RZ ;  /* 0x000000ffff087224 */ /* 0x000fe200078e00ff */
[----:B------:R-:W2:Y:S01]  /*0120*/  LDCU.64 UR8, c[0x0][0x388] ;  /* 0x00007100ff0877ac */ /* 0x000ea20008000a00 */
[----:B0-----:R-:W-:Y:S01]  /*0130*/  ISETP.GE.AND P0, PT, R2, R3, PT ;  /* 0x000000030200720c */ /* 0x001fe20003f06270 */
[----:B------:R-:W-:-:S12]  /*0140*/  IMAD.MOV.U32 R10, RZ, RZ, R2 ;  /* 0x000000ffff0a7224 */ /* 0x000fd800078e0002 */
[----:B-12---:R-:W-:Y:S05]  /*0150*/  @P0 BRA `(.L_x_463) ;  /* 0x0000000000200947 */ /* 0x006fea0003800000 */
[----:B------:R-:W0:Y:S01]  /*0160*/  LDC.64 R12, c[0x0][0x380] ;  /* 0x0000e000ff0c7b82 */ /* 0x000e220000000a00 */
[----:B------:R-:W-:Y:S01]  /*0170*/  IMAD.IADD R9, R5, 0x1, R2 ;  /* 0x0000000105097824 */ /* 0x000fe200078e0202 */
[----:B------:R-:W1:Y:S03]  /*0180*/  LDCU.64 UR4, c[0x0][0x388] ;  /* 0x00007100ff0477ac */ /* 0x000e660008000a00 */
[----:B0-----:R-:W-:-:S05]  /*0190*/  IMAD.WIDE R12, R9, 0x4, R12 ;  /* 0x00000004090c7825 */ /* 0x001fca00078e020c */
[----:B------:R0:W5:Y:S01]  /*01a0*/  LDG.E R7, desc[UR10][R12.64] ;  /* 0x0000000a0c077981 */ /* 0x000162000c1e1900 */
[----:B-1----:R-:W-:Y:S01]  /*01b0*/  IADD3 R6, P0, PT, R9, UR4, RZ ;  /* 0x0000000409067c10 */ /* 0x002fe2000ff1e0ff */
[----:B------:R-:W-:-:S03]  /*01c0*/  VIADD R10, R2, 0x100 ;  /* 0x00000100020a7836 */ /* 0x000fc60000000000 */
[----:B------:R-:W-:-:S09]  /*01d0*/  LEA.HI.X.SX32 R8, R9, UR5, 0x1, P0 ;  /* 0x0000000509087c11 */ /* 0x000fd200080f0eff */
.L_x_463:
[----:B------:R-:W-:Y:S05]  /*01e0*/  BSYNC.RECONVERGENT B1 ;  /* 0x0000000000017941 */ /* 0x000fea0003800200 */
.L_x_462:
[----:B------:R-:W-:Y:S01]  /*01f0*/  ISETP.GE.AND P0, PT, R10, R3, PT ;  /* 0x000000030a00720c */ /* 0x000fe20003f06270 */
[----:B------:R-:W-:-:S12]  /*0200*/  BSSY.RECONVERGENT B1, `(.L_x_464) ;  /* 0x0000091000017945 */ /* 0x000fd80003800200 */
[----:B------:R-:W-:Y:S05]  /*0210*/  @P0 BRA `(.L_x_465) ;  /* 0x00000008003c0947 */ /* 0x000fea0003800000 */
[----:B------:R-:W-:Y:S01]  /*0220*/  LOP3.LUT R9, RZ, R10, RZ, 0x33, !PT ;  /* 0x0000000aff097212 */ /* 0x000fe200078e33ff */
[----:B------:R-:W-:Y:S03]  /*0230*/  BSSY.RECONVERGENT B2, `(.L_x_466) ;  /* 0x0000028000027945 */ /* 0x000fe60003800200 */
[----:B------:R-:W-:-:S04]  /*0240*/  IADD3 R11, PT, PT, -R5, R4, R9 ;  /* 0x00000004050b7210 */ /* 0x000fc80007ffe109 */
[----:B------:R-:W-:-:S04]  /*0250*/  LOP3.LUT R4, R11, 0x300, RZ, 0xc0, !PT ;  /* 0x000003000b047812 */ /* 0x000fc800078ec0ff */
[----:B------:R-:W-:-:S13]  /*0260*/  ISETP.NE.AND P0, PT, R4, 0x300, PT ;  /* 0x000003000400780c */ /* 0x000fda0003f05270 */
[----:B------:R-:W-:Y:S05]  /*0270*/  @!P0 BRA `(.L_x_467) ;  /* 0x00000000008c8947 */ /* 0x000fea0003800000 */
[----:B0-----:R-:W0:Y:S01]  /*0280*/  LDC.64 R12, c[0x0][0x380] ;  /* 0x0000e000ff0c7b82 */ /* 0x001e220000000a00 */
[----:B------:R-:W-:Y:S01]  /*0290*/  LEA.HI R4, R11, 0x1, RZ, 0x18 ;  /* 0x000000010b047811 */ /* 0x000fe200078fc0ff */
[----:B------:R-:W-:-:S03]  /*02a0*/  IMAD.IADD R9, R5, 0x1, R10 ;  /* 0x0000000105097824 */ /* 0x000fc600078e020a */
[----:B------:R-:W-:-:S05]  /*02b0*/  LOP3.LUT R4, R4, 0x3, RZ, 0xc0, !PT ;  /* 0x0000000304047812 */ /* 0x000fca00078ec0ff */
[----:B------:R-:W-:-:S07]  /*02c0*/  IMAD.MOV R4, RZ, RZ, -R4 ;  /* 0x000000ffff047224 */ /* 0x000fce00078e0a04 */
.L_x_470:
[----:B0-----:R-:W-:-:S06]  /*02d0*/  IMAD.WIDE R14, R9, 0x4, R12 ;  /* 0x00000004090e7825 */ /* 0x001fcc00078e020c */
[----:B------:R-:W2:Y:S01]  /*02e0*/  LDG.E R15, desc[UR10][R14.64] ;  /* 0x0000000a0e0f7981 */ /* 0x000ea2000c1e1900 */
[C---:B------:R-:W-:Y:S01]  /*02f0*/  IADD3 R20, P1, PT, R9.reuse, UR6, RZ ;  /* 0x0000000609147c10 */ /* 0x040fe2000ff3e0ff */
[----:B------:R-:W-:Y:S01]  /*0300*/  VIADD R4, R4, 0x1 ;  /* 0x0000000104047836 */ /* 0x000fe20000000000 */
[----:B------:R-:W-:Y:S01]  /*0310*/  BSSY.RECONVERGENT B3, `(.L_x_468) ;  /* 0x0000016000037945 */ /* 0x000fe20003800200 */
[----:B------:R-:W-:Y:S01]  /*0320*/  IMAD.MOV.U32 R17, RZ, RZ, R6 ;  /* 0x000000ffff117224 */ /* 0x000fe200078e0006 */
[----:B------:R-:W-:Y:S01]  /*0330*/  LEA.HI.X.SX32 R19, R9, UR7, 0x1, P1 ;  /* 0x0000000709137c11 */ /* 0x000fe200088f0eff */
[----:B------:R-:W-:Y:S01]  /*0340*/  IMAD.MOV.U32 R18, RZ, RZ, R8 ;  /* 0x000000ffff127224 */ /* 0x000fe200078e0008 */
[----:B------:R-:W-:Y:S01]  /*0350*/  ISETP.NE.AND P2, PT, R4, RZ, PT ;  /* 0x000000ff0400720c */ /* 0x000fe20003f45270 */
[----:B-----5:R-:W-:Y:S02]  /*0360*/  IMAD.MOV.U32 R16, RZ, RZ, R7 ;  /* 0x000000ffff107224 */ /* 0x020fe400078e0007 */
[----:B------:R-:W-:-:S02]  /*0370*/  IMAD.MOV.U32 R6, RZ, RZ, R20 ;  /* 0x000000ffff067224 */ /* 0x000fc400078e0014 */
        /* <DEDUP_REMOVED lines=15> */
.L_x_469:
[----:B------:R-:W-:Y:S05]  /*0470*/  BSYNC.RECONVERGENT B3 ;  /* 0x0000000000037941 */ /* 0x000fea0003800200 */
.L_x_468:
[----:B------:R-:W-:Y:S02]  /*0480*/  VIADD R10, R10, 0x100 ;  /* 0x000001000a0a7836 */ /* 0x000fe40000000000 */
[----:B------:R-:W-:Y:S01]  /*0490*/  VIADD R9, R9, 0x100 ;  /* 0x0000010009097836 */ /* 0x000fe20000000000 */
[----:B------:R-:W-:Y:S06]  /*04a0*/  @P2 BRA `(.L_x_470) ;  /* 0xfffffffc00882947 */ /* 0x000fec000383ffff */
.L_x_467:
[----:B------:R-:W-:Y:S05]  /*04b0*/  BSYNC.RECONVERGENT B2 ;  /* 0x0000000000027941 */ /* 0x000fea0003800200 */
.L_x_466:
[----:B------:R-:W-:-:S13]  /*04c0*/  ISETP.GE.U32.AND P0, PT, R11, 0x300, PT ;  /* 0x000003000b00780c */ /* 0x000fda0003f06070 */
[----:B------:R-:W-:Y:S05]  /*04d0*/  @!P0 BRA `(.L_x_465) ;  /* 0x00000004008c8947 */ /* 0x000fea0003800000 */
[----:B0-----:R-:W0:Y:S01]  /*04e0*/  LDC.64 R12, c[0x0][0x380] ;  /* 0x0000e000ff0c7b82 */ /* 0x001e220000000a00 */
[----:B------:R-:W-:-:S04]  /*04f0*/  IMAD.IADD R9, R5, 0x1, R10 ;  /* 0x0000000105097824 */ /* 0x000fc800078e020a */
[C---:B------:R-:W-:Y:S02]  /*0500*/  VIADD R19, R9.reuse, 0x100 ;  /* 0x0000010009137836 */ /* 0x040fe40000000000 */
[C---:B------:R-:W-:Y:S02]  /*0510*/  VIADD R18, R9.reuse, 0x200 ;  /* 0x0000020009127836 */ /* 0x040fe40000000000 */
[----:B------:R-:W-:Y:S01]  /*0520*/  VIADD R20, R9, 0x300 ;  /* 0x0000030009147836 */ /* 0x000fe20000000000 */
[----:B0-----:R-:W-:-:S05]  /*0530*/  IADD3 R4, P0, PT, R12, 0x800, RZ ;  /* 0x000008000c047810 */ /* 0x001fca0007f1e0ff */
[----:B------:R-:W-:-:S08]  /*0540*/  IMAD.X R5, RZ, RZ, R13, P0 ;  /* 0x000000ffff057224 */ /* 0x000fd000000e060d */
.L_x_479:
[----:B------:R-:W-:-:S05]  /*0550*/  IMAD.WIDE R14, R9, 0x4, R4 ;  /* 0x00000004090e7825 */ /* 0x000fca00078e0204 */
[----:B------:R-:W2:Y:S04]  /*0560*/  LDG.E R22, desc[UR10][R14.64+-0x800] ;  /* 0xfff8000a0e167981 */ /* 0x000ea8000c1e1900 */
[----:B-----5:R0:W5:Y:S04]  /*0570*/  LDG.E R24, desc[UR10][R14.64+-0x400] ;  /* 0xfffc000a0e187981 */ /* 0x020168000c1e1900 */
[----:B------:R0:W5:Y:S04]  /*0580*/  LDG.E R11, desc[UR10][R14.64] ;  /* 0x0000000a0e0b7981 */ /* 0x000168000c1e1900 */
[----:B------:R0:W5:Y:S01]  /*0590*/  LDG.E R12, desc[UR10][R14.64+0x400] ;  /* 0x0004000a0e0c7981 */ /* 0x000162000c1e1900 */
[C---:B------:R-:W-:Y:S01]  /*05a0*/  IADD3 R21, P1, PT, R9.reuse, UR8, RZ ;  /* 0x0000000809157c10 */ /* 0x040fe2000ff3e0ff */
[----:B------:R-:W-:Y:S03]  /*05b0*/  BSSY.RECONVERGENT B2, `(.L_x_471) ;  /* 0x0000012000027945 */ /* 0x000fe60003800200 */
[----:B------:R-:W-:Y:S01]  /*05c0*/  LEA.HI.X.SX32 R23, R9, UR9, 0x1, P1 ;  /* 0x0000000909177c11 */ /* 0x000fe200088f0eff */
[----:B------:R-:W-:-:S04]  /*05d0*/  IMAD.MOV.U32 R16, RZ, RZ, R21 ;  /* 0x000000ffff107224 */ /* 0x000fc800078e0015 */
        /* <DEDUP_REMOVED lines=15> */
.L_x_472:
[----:B------:R-:W-:Y:S05]  /*06d0*/  BSYNC.RECONVERGENT B2 ;  /* 0x0000000000027941 */ /* 0x000fea0003800200 */
.L_x_471:
[----:B-----5:R-:W-:Y:S01]  /*06e0*/  FSETP.GEU.AND P0, PT, R13, R24, PT ;  /* 0x000000180d00720b */ /* 0x020fe20003f0e000 */
[----:B------:R-:W-:Y:S01]  /*06f0*/  BSSY.RECONVERGENT B2, `(.L_x_473) ;  /* 0x0000012000027945 */ /* 0x000fe20003800200 */
[----:B------:R-:W-:Y:S01]  /*0700*/  IADD3 R15, P1, PT, R19, UR8, RZ ;  /* 0x00000008130f7c10 */ /* 0x000fe2000ff3e0ff */
[----:B------:R-:W-:-:S03]  /*0710*/  IMAD.MOV.U32 R6, RZ, RZ, R24 ;  /* 0x000000ffff067224 */ /* 0x000fc600078e0018 */
[----:B------:R-:W-:Y:S01]  /*0720*/  LEA.HI.X.SX32 R14, R19, UR9, 0x1, P1 ;  /* 0x00000009130e7c11 */ /* 0x000fe200088f0eff */
        /* <DEDUP_REMOVED lines=14> */
.L_x_474:
[----:B------:R-:W-:Y:S05]  /*0810*/  BSYNC.RECONVERGENT B2 ;  /* 0x0000000000027941 */ /* 0x000fea0003800200 */
.L_x_473:
[----:B------:R-:W-:Y:S01]  /*0820*/  FSETP.GEU.AND P0, PT, R6, R11, PT ;  /* 0x0000000b0600720b */ /* 0x000fe20003f0e000 */
[----:B------:R-:W-:Y:S01]  /*0830*/  BSSY.RECONVERGENT B2, `(.L_x_475) ;  /* 0x0000013000027945 */ /* 0x000fe20003800200 */
[----:B------:R-:W-:Y:S01]  /*0840*/  IADD3 R16, P1, PT, R18, UR8, RZ ;  /* 0x0000000812107c10 */ /* 0x000fe2000ff3e0ff */
[----:B------:R-:W-:Y:S01]  /*0850*/  IMAD.MOV.U32 R13, RZ, RZ, R11 ;  /* 0x000000ffff0d7224 */ /* 0x000fe200078e000b */
[----:B------:R-:W-:Y:S02]  /*0860*/  IADD3 R21, P2, PT, R20, UR8, RZ ;  /* 0x0000000814157c10 */ /* 0x000fe4000ff5e0ff */
        /* <DEDUP_REMOVED lines=15> */
.L_x_476:
[----:B------:R-:W-:Y:S05]  /*0960*/  BSYNC.RECONVERGENT B2 ;  /* 0x0000000000027941 */ /* 0x000fea0003800200 */
.L_x_475:
[----:B------:R-:W-:Y:S01]  /*0970*/  FSETP.GEU.AND P0, PT, R13, R12, PT ;  /* 0x0000000c0d00720b */ /* 0x000fe20003f0e000 */
[----:B------:R-:W-:Y:S01]  /*0980*/  BSSY.RECONVERGENT B2, `(.L_x_477) ;  /* 0x0000011000027945 */ /* 0x000fe20003800200 */
[----:B------:R-:W-:Y:S01]  /*0990*/  LEA.HI.X.SX32 R16, R20, UR9, 0x1, P2 ;  /* 0x0000000914107c11 */ /* 0x000fe200090f0eff */
        /* <DEDUP_REMOVED lines=15> */
.L_x_478:
[----:B------:R-:W-:Y:S05]  /*0a90*/  BSYNC.RECONVERGENT B2 ;  /* 0x0000000000027941 */ /* 0x000fea0003800200 */
.L_x_477:
[----:B------:R-:W-:Y:S02]  /*0aa0*/  VIADD R10, R10, 0x400 ;  /* 0x000004000a0a7836 */ /* 0x000fe40000000000 */
[----:B------:R-:W-:Y:S02]  /*0ab0*/  VIADD R19, R19, 0x400 ;  /* 0x0000040013137836 */ /* 0x000fe40000000000 */
[----:B------:R-:W-:Y:S01]  /*0ac0*/  VIADD R18, R18, 0x400 ;  /* 0x0000040012127836 */ /* 0x000fe20000000000 */
[----:B------:R-:W-:Y:S01]  /*0ad0*/  ISETP.GE.AND P0, PT, R10, R3, PT ;  /* 0x000000030a00720c */ /* 0x000fe20003f06270 */
[----:B------:R-:W-:Y:S02]  /*0ae0*/  VIADD R20, R20, 0x400 ;  /* 0x0000040014147836 */ /* 0x000fe40000000000 */
[----:B------:R-:W-:-:S10]  /*0af0*/  VIADD R9, R9, 0x400 ;  /* 0x0000040009097836 */ /* 0x000fd40000000000 */
[----:B------:R-:W-:Y:S05]  /*0b00*/  @!P0 BRA `(.L_x_479) ;  /* 0xfffffff800908947 */ /* 0x000fea000383ffff */
.L_x_465:
[----:B------:R-:W-:Y:S05]  /*0b10*/  BSYNC.RECONVERGENT B1 ;  /* 0x0000000000017941 */ /* 0x000fea0003800200 */
.L_x_464:
[----:B------:R-:W-:-:S13]  /*0b20*/  ISETP.GE.AND P0, PT, R3, 0x100, PT ;  /* 0x000001000300780c */ /* 0x000fda0003f06270 */
[----:B------:R-:W-:Y:S05]  /*0b30*/  @!P0 BRA `(.L_x_480) ;  /* 0x00000010008c8947 */ /* 0x000fea0003800000 */
[----:B0-----:R-:W0:Y:S01]  /*0b40*/  S2R R12, SR_LANEID ;  /* 0x00000000000c7919 */ /* 0x001e220000000000 */
[----:B------:R-:W-:Y:S01]  /*0b50*/  BSSY.RECONVERGENT B1, `(.L_x_481) ;  /* 0x000001b000017945 */ /* 0x000fe20003800200 */
[----:B------:R-:W-:Y:S01]  /*0b60*/  IMAD.MOV.U32 R9, RZ, RZ, R6 ;  /* 0x000000ffff097224 */ /* 0x000fe200078e0006 */
[----:B-----5:R1:W2:Y:S01]  /*0b70*/  SHFL.DOWN PT, R4, R7, 0x1, 0x1f ;  /* 0x08201f0007047f89 */ /* 0x0202a200000e0000 */
        /* <DEDUP_REMOVED lines=24> */
.L_x_482:
[----:B------:R-:W-:Y:S05]  /*0d00*/  BSYNC.RECONVERGENT B1 ;  /* 0x0000000000017941 */ /* 0x000fea0003800200 */
.L_x_481:
        /* <DEDUP_REMOVED lines=12> */
[----:B---3--:R-:W-:Y:S02]  /*0dd0*/  IMAD.MOV.U32 R5, RZ, RZ, R12 ;  /* 0x000000ffff057224 */ /* 0x008fe400078e000c */
[----:B--2---:R-:W-:Y:S02]  /*0de0*/  IMAD.MOV.U32 R8, RZ, RZ, R7 ;  /* 0x000000ffff087224 */ /* 0x004fe400078e0007 */
        /* <DEDUP_REMOVED lines=13> */
.L_x_484:
[----:B------:R-:W-:Y:S05]  /*0ec0*/  BSYNC.RECONVERGENT B1 ;  /* 0x0000000000017941 */ /* 0x000fea0003800200 */
.L_x_483:
[----:B0-----:R0:W4:Y:S01]  /*0ed0*/  SHFL.DOWN PT, R9, R4, 0x4, 0x1f ;  /* 0x08801f0004097f89 */ /* 0x00112200000e0000 */
[----:B------:R-:W-:Y:S01]  /*0ee0*/  BSSY.RECONVERGENT B1, `(.L_x_485) ;  /* 0x0000017000017945 */ /* 0x000fe20003800200 */
[----:B-1----:R-:W-:Y:S02]  /*0ef0*/  IMAD.MOV.U32 R6, RZ, RZ, R5 ;  /* 0x000000ffff067224 */ /* 0x002fe400078e0005 */
[----:B------:R0:W1:Y:S01]  /*0f00*/  SHFL.DOWN PT, R10, R5, 0x4, 0x1f ;  /* 0x08801f00050a7f89 */ /* 0x00006200000e0000 */
[----:B--2---:R-:W-:Y:S02]  /*0f10*/  IMAD.MOV.U32 R7, RZ, RZ, R8 ;  /* 0x000000ffff077224 */ /* 0x004fe400078e0008 */
[----:B------:R-:W-:Y:S01]  /*0f20*/  IMAD.MOV.U32 R3, RZ, RZ, R4 ;  /* 0x000000ffff037224 */ /* 0x000fe200078e0004 */
[----:B------:R0:W2:Y:S01]  /*0f30*/  SHFL.DOWN PT, R11, R8, 0x4, 0x1f ;  /* 0x08801f00080b7f89 */ /* 0x0000a200000e0000 */
[----:B------:R-:W-:Y:S05]  /*0f40*/  @P3 BRA `(.L_x_486) ;  /* 0x0000000000403947 */ /* 0x000fea0003800000 */
[----:B----4-:R-:W-:Y:S01]  /*0f50*/  FSETP.GEU.AND P0, PT, R4, R9, PT ;  /* 0x000000090400720b */ /* 0x010fe20003f0e000 */
[----:B-1----:R-:W-:Y:S02]  /*0f60*/  IMAD.MOV.U32 R6, RZ, RZ, R10 ;  /* 0x000000ffff067224 */ /* 0x002fe400078e000a */
        /* <DEDUP_REMOVED lines=14> */
.L_x_486:
[----:B------:R-:W-:Y:S05]  /*1050*/  BSYNC.RECONVERGENT B1 ;  /* 0x0000000000017941 */ /* 0x000fea0003800200 */
.L_x_485:
[----:B0-----:R0:W0:Y:S01]  /*1060*/  SHFL.DOWN PT, R8, R3, 0x8, 0x1f ;  /* 0x09001f0003087f89 */ /* 0x00102200000e0000 */
[----:B------:R-:W-:Y:S01]  /*1070*/  BSSY.RECONVERGENT B1, `(.L_x_487) ;  /* 0x0000017000017945 */ /* 0x000fe20003800200 */
[----:B------:R-:W-:Y:S02]  /*1080*/  IMAD.MOV.U32 R5, RZ, RZ, R6 ;  /* 0x000000ffff057224 */ /* 0x000fe400078e0006 */
[----:B--2---:R2:W0:Y:S01]  /*1090*/  SHFL.DOWN PT, R11, R6, 0x8, 0x1f ;  /* 0x09001f00060b7f89 */ /* 0x00442200000e0000 */
        /* <DEDUP_REMOVED lines=20> */
.L_x_488:
[----:B------:R-:W-:Y:S05]  /*11e0*/  BSYNC.RECONVERGENT B1 ;  /* 0x0000000000017941 */ /* 0x000fea0003800200 */
.L_x_487:
[----:B0-----:R0:W4:Y:S01]  /*11f0*/  SHFL.DOWN PT, R3, R4, 0x10, 0x1f ;  /* 0x0a001f0004037f89 */ /* 0x00112200000e0000 */
[----:B------:R-:W-:Y:S01]  /*1200*/  BSSY.RECONVERGENT B1, `(.L_x_489) ;  /* 0x0000017000017945 */ /* 0x000fe20003800200 */
[----:B--2---:R-:W-:Y:S02]  /*1210*/  IMAD.MOV.U32 R7, RZ, RZ, R5 ;  /* 0x000000ffff077224 */ /* 0x004fe400078e0005 */
[----:B-1----:R0:W1:Y:S01]  /*1220*/  SHFL.DOWN PT, R10, R5, 0x10, 0x1f ;  /* 0x0a001f00050a7f89 */ /* 0x00206200000e0000 */
[----:B------:R-:W-:Y:S02]  /*1230*/  IMAD.MOV.U32 R8, RZ, RZ, R9 ;  /* 0x000000ffff087224 */ /* 0x000fe400078e0009 */
[----:B------:R-:W-:Y:S01]  /*1240*/  IMAD.MOV.U32 R6, RZ, RZ, R4 ;  /* 0x000000ffff067224 */ /* 0x000fe200078e0004 */
[----:B---3--:R0:W2:Y:S01]  /*1250*/  SHFL.DOWN PT, R12, R9, 0x10, 0x1f ;  /* 0x0a001f00090c7f89 */ /* 0x0080a200000e0000 */
        /* <DEDUP_REMOVED lines=17> */
.L_x_490:
[----:B------:R-:W-:Y:S05]  /*1370*/  BSYNC.RECONVERGENT B1 ;  /* 0x0000000000017941 */ /* 0x000fea0003800200 */
.L_x_489:
[----:B------:R-:W-:Y:S04]  /*1380*/  BSSY.RECONVERGENT B1, `(.L_x_491) ;  /* 0x000000c000017945 */ /* 0x000fe80003800200 */
[----:B------:R-:W-:Y:S05]  /*1390*/  @P2 BRA `(.L_x_492) ;  /* 0x0000000000282947 */ /* 0x000fea0003800000 */
[----:B0-----:R-:W0:Y:S01]  /*13a0*/  S2R R5, SR_CgaCtaId ;  /* 0x0000000000057919 */ /* 0x001e220000008800 */
[----:B------:R-:W-:Y:S02]  /*13b0*/  MOV R4, 0x400 ;  /* 0x0000040000047802 */ /* 0x000fe40000000f00 */
[----:B----4-:R-:W-:-:S04]  /*13c0*/  SHF.R.U32.HI R3, RZ, 0x1, R2 ;  /* 0x00000001ff037819 */ /* 0x010fc80000011602 */
[----:B------:R-:W-:Y:S02]  /*13d0*/  LOP3.LUT R3, R3, 0x1f0, RZ, 0xc0, !PT ;  /* 0x000001f003037812 */ /* 0x000fe400078ec0ff */
[----:B0-----:R-:W-:Y:S01]  /*13e0*/  LEA R4, R5, R4, 0x18 ;  /* 0x0000000405047211 */ /* 0x001fe200078ec0ff */
[----:B------:R-:W-:-:S04]  /*13f0*/  IMAD.MOV.U32 R5, RZ, RZ, R8 ;  /* 0x000000ffff057224 */ /* 0x000fc800078e0008 */
[----:B------:R-:W-:Y:S02]  /*1400*/  IMAD.IADD R3, R3, 0x1, R4 ;  /* 0x0000000103037824 */ /* 0x000fe400078e0204 */
[----:B------:R-:W-:-:S03]  /*1410*/  IMAD.MOV.U32 R4, RZ, RZ, R7 ;  /* 0x000000ffff047224 */ /* 0x000fc600078e0007 */
[----:B------:R3:W-:Y:S04]  /*1420*/  STS [R3+0x8], R6 ;  /* 0x0000080603007388 */ /* 0x0007e80000000800 */
[----:B------:R3:W-:Y:S02]  /*1430*/  STS.64 [R3+0x10], R4 ;  /* 0x0000100403007388 */ /* 0x0007e40000000a00 */
.L_x_492:
[----:B------:R-:W-:Y:S05]  /*1440*/  BSYNC.RECONVERGENT B1 ;  /* 0x0000000000017941 */ /* 0x000fea0003800200 */
.L_x_491:
[----:B------:R-:W-:Y:S01]  /*1450*/  BAR.SYNC.DEFER_BLOCKING 0x0 ;  /* 0x0000000000007b1d */ /* 0x000fe20000010000 */
[----:B------:R-:W-:-:S13]  /*1460*/  ISETP.NE.AND P2, PT, R2, RZ, PT ;  /* 0x000000ff0200720c */ /* 0x000fda0003f45270 */
[----:B------:R-:W-:Y:S05]  /*1470*/  @P2 BRA `(.L_x_493) ;  /* 0x0000004400042947 */ /* 0x000fea0003800000 */
[----:B---34-:R-:W3:Y:S01]  /*1480*/  S2R R3, SR_CgaCtaId ;  /* 0x0000000000037919 */ /* 0x018ee20000008800 */
[----:B------:R-:W-:Y:S01]  /*1490*/  MOV R2, 0x400 ;  /* 0x0000040000027802 */ /* 0x000fe20000000f00 */
[----:B------:R-:W-:Y:S03]  /*14a0*/  BSSY.RECONVERGENT B1, `(.L_x_494) ;  /* 0x0000016000017945 */ /* 0x000fe60003800200 */
[----:B---3--:R-:W-:-:S05]  /*14b0*/  LEA R26, R3, R2, 0x18 ;  /* 0x00000002031a7211 */ /* 0x008fca00078ec0ff */
[----:B0-----:R-:W0:Y:S04]  /*14c0*/  LDS R5, [R26+0x18] ;  /* 0x000018001a057984 */ /* 0x001e280000000800 */
        /* <DEDUP_REMOVED lines=19> */
.L_x_495:
[----:B------:R-:W-:Y:S05]  /*1600*/  BSYNC.RECONVERGENT B1 ;  /* 0x0000000000017941 */ /* 0x000fea0003800200 */
.L_x_494:
[----:B------:R-:W0:Y:S01]  /*1610*/  LDS.64 R6, [R26+0x30] ;  /* 0x000030001a067984 */ /* 0x000e220000000a00 */
[----:B------:R-:W-:Y:S01]  /*1620*/  FSETP.GEU.AND P0, PT, R21, R22, PT ;  /* 0x000000161500720b */ /* 0x000fe20003f0e000 */
[----:B------:R-:W-:Y:S01]  /*1630*/  BSSY.RECONVERGENT B1, `(.L_x_496) ;  /* 0x0000019000017945 */ /* 0x000fe20003800200 */
[----:B------:R-:W-:Y:S01]  /*1640*/  IMAD.MOV.U32 R23, RZ, RZ, R22 ;  /* 0x000000ffff177224 */ /* 0x000fe200078e0016 */
[----:B------:R1:W3:Y:S04]  /*1650*/  LDS R20, [R26+0x48] ;  /* 0x000048001a147984 */ /* 0x0002e80000000800 */
[----:B------:R1:W4:Y:S04]  /*1660*/  LDS R19, [R26+0x58] ;  /* 0x000058001a137984 */ /* 0x0003280000000800 */
[----:B------:R1:W1:Y:S04]  /*1670*/  LDS R18, [R26+0x68] ;  /* 0x000068001a127984 */ /* 0x0002680000000800 */
[----:B------:R0:W1:Y:S04]  /*1680*/  LDS R17, [R26+0x78] ;  /* 0x000078001a117984 */ /* 0x0000680000000800 */
[----:B------:R0:W1:Y:S04]  /*1690*/  LDS.64 R8, [R26+0x40] ;  /* 0x000040001a087984 */ /* 0x0000680000000a00 */
[----:B------:R0:W1:Y:S04]  /*16a0*/  LDS.64 R10, [R26+0x50] ;  /* 0x000050001a0a7984 */ /* 0x0000680000000a00 */
[----:B--2---:R2:W1:Y:S04]  /*16b0*/  LDS.64 R12, [R26+0x60] ;  /* 0x000060001a0c7984 */ /* 0x0044680000000a00 */
        /* <DEDUP_REMOVED lines=16> */
.L_x_497:
[----:B------:R-:W-:Y:S05]  /*17c0*/  BSYNC.RECONVERGENT B1 ;  /* 0x0000000000017941 */ /* 0x000fea0003800200 */
.L_x_496:
        /* <DEDUP_REMOVED lines=17> */
.L_x_499:
[----:B------:R-:W-:Y:S05]  /*18e0*/  BSYNC.RECONVERGENT B1 ;  /* 0x0000000000017941 */ /* 0x000fea0003800200 */
.L_x_498:
[----:B---3--:R-:W-:Y:S01]  /*18f0*/  FSETP.GEU.AND P0, PT, R3, R20, PT ;  /* 0x000000140300720b */ /* 0x008fe20003f0e000 */
        /* <DEDUP_REMOVED lines=16> */
.L_x_501:
[----:B------:R-:W-:Y:S05]  /*1a00*/  BSYNC.RECONVERGENT B1 ;  /* 0x0000000000017941 */ /* 0x000fea0003800200 */
.L_x_500:
        /* <DEDUP_REMOVED lines=17> */
.L_x_503:
[----:B------:R-:W-:Y:S05]  /*1b20*/  BSYNC.RECONVERGENT B1 ;  /* 0x0000000000017941 */ /* 0x000fea0003800200 */
.L_x_502:
        /* <DEDUP_REMOVED lines=17> */
.L_x_505:
[----:B------:R-:W-:Y:S05]  /*1c40*/  BSYNC.RECONVERGENT B1 ;  /* 0x0000000000017941 */ /* 0x000fea0003800200 */
.L_x_504:
        /* <DEDUP_REMOVED lines=18> */
.L_x_480:
[----:B------:R-:W1:Y:S01]  /*1d70*/  S2R R14, SR_LANEID ;  /* 0x00000000000e7919 */ /* 0x000e620000000000 */
[----:B------:R-:W-:Y:S01]  /*1d80*/  LOP3.LUT R4, R2, 0x3e0, RZ, 0xc0, !PT ;  /* 0x000003e002047812 */ /* 0x000fe200078ec0ff */
[----:B------:R-:W-:Y:S01]  /*1d90*/  BSSY.RECONVERGENT B1, `(.L_x_506) ;  /* 0x0000027000017945 */ /* 0x000fe20003800200 */
[----:B------:R-:W-:-:S03]  /*1da0*/  IMAD.MOV.U32 R16, RZ, RZ, R8 ;  /* 0x000000ffff107224 */ /* 0x000fc600078e0008 */
[----:B------:R-:W-:Y:S01]  /*1db0*/  VIADD R10, R4, 0x20 ;  /* 0x00000020040a7836 */ /* 0x000fe20000000000 */
[----:B------:R-:W-:-:S04]  /*1dc0*/  LOP3.LUT R4, RZ, R4, RZ, 0x33, !PT ;  /* 0x00000004ff047212 */ /* 0x000fc800078e33ff */
[----:B------:R-:W-:Y:S01]  /*1dd0*/  ISETP.GT.AND P0, PT, R10, R3, PT ;  /* 0x000000030a00720c */ /* 0x000fe20003f04270 */
[----:B------:R-:W-:-:S05]  /*1de0*/  IMAD.IADD R4, R3, 0x1, R4 ;  /* 0x0000000103047824 */ /* 0x000fca00078e0204 */
[----:B------:R-:W-:-:S05]  /*1df0*/  SEL R5, R4, 0x1f, P0 ;  /* 0x0000001f04057807 */ /* 0x000fca0000000000 */
[----:B------:R2:W3:Y:S04]  /*1e00*/  SHFL.DOWN PT, R9, R6, 0x1, R5 ;  /* 0x0820000006097989 */ /* 0x0004e800000e0005 */
[----:B------:R2:W4:Y:S01]  /*1e10*/  SHFL.DOWN PT, R11, R8, 0x1, R5 ;  /* 0x08200000080b7989 */ /* 0x00052200000e0005 */
[CC--:B-1----:R-:W-:Y:S01]  /*1e20*/  ISETP.GE.AND P0, PT, R14.reuse, R5.reuse, PT ;  /* 0x000000050e00720c */ /* 0x0c2fe20003f06270 */
[C---:B------:R-:W-:Y:S01]  /*1e30*/  VIADD R10, R14.reuse, 0x4 ;  /* 0x000000040e0a7836 */ /* 0x040fe20000000000 */
[C---:B------:R-:W-:Y:S01]  /*1e40*/  ISETP.NE.AND P2, PT, R14.reuse, RZ, PT ;  /* 0x000000ff0e00720c */ /* 0x040fe20003f45270 */
[C---:B------:R-:W-:Y:S02]  /*1e50*/  VIADD R4, R14.reuse, 0x2 ;  /* 0x000000020e047836 */ /* 0x040fe40000000000 */
[----:B0-----:R-:W-:Y:S01]  /*1e60*/  VIADD R12, R14, 0x8 ;  /* 0x000000080e0c7836 */ /* 0x001fe20000000000 */
[-C--:B------:R-:W-:Y:S01]  /*1e70*/  ISETP.GT.AND P5, PT, R10, R5.reuse, PT ;  /* 0x000000050a00720c */ /* 0x080fe20003fa4270 */
[----:B------:R-:W-:Y:S01]  /*1e80*/  VIADD R14, R14, 0x10 ;  /* 0x000000100e0e7836 */ /* 0x000fe20000000000 */
[----:B-----5:R2:W0:Y:S01]  /*1e90*/  SHFL.DOWN PT, R10, R7, 0x1, R5 ;  /* 0x08200000070a7989 */ /* 0x02042200000e0005 */
[-C--:B------:R-:W-:Y:S01]  /*1ea0*/  ISETP.GT.AND P1, PT, R4, R5.reuse, PT ;  /* 0x000000050400720c */ /* 0x080fe20003f24270 */
[----:B------:R-:W-:Y:S01]  /*1eb0*/  IMAD.MOV.U32 R4, RZ, RZ, R7 ;  /* 0x000000ffff047224 */ /* 0x000fe200078e0007 */
[----:B------:R-:W-:-:S02]  /*1ec0*/  ISETP.GT.AND P4, PT, R12, R5, PT ;  /* 0x000000050c00720c */ /* 0x000fc40003f84270 */
[----:B------:R-:W-:Y:S01]  /*1ed0*/  ISETP.GT.AND P3, PT, R14, R5, PT ;  /* 0x000000050e00720c */ /* 0x000fe20003f64270 */
[----:B------:R-:W-:Y:S01]  /*1ee0*/  IMAD.MOV.U32 R14, RZ, RZ, R6 ;  /* 0x000000ffff0e7224 */ /* 0x000fe200078e0006 */
[----:B---3--:R-:W-:Y:S11]  /*1ef0*/  @P0 BRA `(.L_x_507) ;  /* 0x0000000000400947 */ /* 0x008ff60003800000 */
[----:B0-----:R-:W-:Y:S01]  /*1f00*/  FSETP.GEU.AND P0, PT, R7, R10, PT ;  /* 0x0000000a0700720b */ /* 0x001fe20003f0e000 */
[----:B------:R-:W-:Y:S02]  /*1f10*/  IMAD.MOV.U32 R4, RZ, RZ, R10 ;  /* 0x000000ffff047224 */ /* 0x000fe400078e000a */
[----:B------:R-:W-:Y:S02]  /*1f20*/  IMAD.MOV.U32 R14, RZ, RZ, R9 ;  /* 0x000000ffff0e7224 */ /* 0x000fe400078e0009 */
[----:B----4-:R-:W-:-:S08]  /*1f30*/  IMAD.MOV.U32 R16, RZ, RZ, R11 ;  /* 0x000000ffff107224 */ /* 0x010fd000078e000b */
        /* <DEDUP_REMOVED lines=12> */
.L_x_507:
[----:B------:R-:W-:Y:S05]  /*2000*/  BSYNC.RECONVERGENT B1 ;  /* 0x0000000000017941 */ /* 0x000fea0003800200 */
.L_x_506:
[----:B--2---:R1:W2:Y:S01]  /*2010*/  SHFL.DOWN PT, R7, R4, 0x2, R5 ;  /* 0x0840000004077989 */ /* 0x0042a200000e0005 */
[----:B------:R-:W-:Y:S01]  /*2020*/  BSSY.RECONVERGENT B1, `(.L_x_508) ;  /* 0x0000017000017945 */ /* 0x000fe20003800200 */
[----:B------:R-:W-:Y:S02]  /*2030*/  IMAD.MOV.U32 R6, RZ, RZ, R4 ;  /* 0x000000ffff067224 */ /* 0x000fe400078e0004 */
[----:B------:R1:W3:Y:S01]  /*2040*/  SHFL.DOWN PT, R9, R14, 0x2, R5 ;  /* 0x084000000e097989 */ /* 0x0002e200000e0005 */
[----:B0-----:R-:W-:Y:S02]  /*2050*/  IMAD.MOV.U32 R10, RZ, RZ, R14 ;  /* 0x000000ffff0a7224 */ /* 0x001fe400078e000e */
[----:B------:R-:W-:Y:S01]  /*2060*/  IMAD.MOV.U32 R12, RZ, RZ, R16 ;  /* 0x000000ffff0c7224 */ /* 0x000fe200078e0010 */
[----:B----4-:R1:W0:Y:S01]  /*2070*/  SHFL.DOWN PT, R11, R16, 0x2, R5 ;  /* 0x08400000100b7989 */ /* 0x01022200000e0005 */
[----:B------:R-:W-:Y:S05]  /*2080*/  @P1 BRA `(.L_x_509) ;  /* 0x0000000000401947 */ /* 0x000fea0003800000 */
[----:B--2---:R-:W-:Y:S01]  /*2090*/  FSETP.GEU.AND P0, PT, R4, R7, PT ;  /* 0x000000070400720b */ /* 0x004fe20003f0e000 */
[----:B------:R-:W-:Y:S02]  /*20a0*/  IMAD.MOV.U32 R6, RZ, RZ, R7 ;  /* 0x000000ffff067224 */ /* 0x000fe400078e0007 */
[----:B---3--:R-:W-:Y:S02]  /*20b0*/  IMAD.MOV.U32 R10, RZ, RZ, R9 ;  /* 0x000000ffff0a7224 */ /* 0x008fe400078e0009 */
        /* <DEDUP_REMOVED lines=13> */
.L_x_509:
[----:B------:R-:W-:Y:S05]  /*2190*/  BSYNC.RECONVERGENT B1 ;  /* 0x0000000000017941 */ /* 0x000fea0003800200 */
.L_x_508:
[----:B--2---:R2:W4:Y:S01]  /*21a0*/  SHFL.DOWN PT, R7, R6, 0x4, R5 ;  /* 0x0880000006077989 */ /* 0x00452200000e0005 */
[----:B------:R-:W-:Y:S01]  /*21b0*/  BSSY.RECONVERGENT B1, `(.L_x_510) ;  /* 0x0000017000017945 */ /* 0x000fe20003800200 */
[----:B-1----:R-:W-:Y:S02]  /*21c0*/  IMAD.MOV.U32 R4, RZ, RZ, R6 ;  /* 0x000000ffff047224 */ /* 0x002fe400078e0006 */
[----:B---3--:R2:W1:Y:S01]  /*21d0*/  SHFL.DOWN PT, R9, R10, 0x4, R5 ;  /* 0x088000000a097989 */ /* 0x00846200000e0005 */
        /* <DEDUP_REMOVED lines=20> */
.L_x_511:
[----:B------:R-:W-:Y:S05]  /*2320*/  BSYNC.RECONVERGENT B1 ;  /* 0x0000000000017941 */ /* 0x000fea0003800200 */
.L_x_510:
        /* <DEDUP_REMOVED lines=24> */
.L_x_513:
[----:B------:R-:W-:Y:S05]  /*24b0*/  BSYNC.RECONVERGENT B1 ;  /* 0x0000000000017941 */ /* 0x000fea0003800200 */
.L_x_512:
[----:B-1----:R1:W2:Y:S01]  /*24c0*/  SHFL.DOWN PT, R9, R10, 0x10, R5 ;  /* 0x0a0000000a097989 */ /* 0x0022a200000e0005 */
[----:B------:R-:W-:Y:S01]  /*24d0*/  BSSY.RECONVERGENT B1, `(.L_x_514) ;  /* 0x0000017000017945 */ /* 0x000fe20003800200 */
[----:B------:R-:W-:Y:S02]  /*24e0*/  IMAD.MOV.U32 R6, RZ, RZ, R10 ;  /* 0x000000ffff067224 */ /* 0x000fe400078e000a */
[----:B0-----:R1:W0:Y:S01]  /*24f0*/  SHFL.DOWN PT, R11, R12, 0x10, R5 ;  /* 0x0a0000000c0b7989 */ /* 0x00122200000e0005 */
[----:B----4-:R-:W-:Y:S02]  /*2500*/  IMAD.MOV.U32 R7, RZ, RZ, R12 ;  /* 0x000000ffff077224 */ /* 0x010fe400078e000c */
[----:B---3--:R-:W-:Y:S01]  /*2510*/  IMAD.MOV.U32 R8, RZ, RZ, R14 ;  /* 0x000000ffff087224 */ /* 0x008fe200078e000e */
[----:B------:R1:W3:Y:S01]  /*2520*/  SHFL.DOWN PT, R13, R14, 0x10, R5 ;  /* 0x0a0000000e0d7989 */ /* 0x0002e200000e0005 */
[----:B------:R-:W-:Y:S05]  /*2530*/  @P3 BRA `(.L_x_515) ;  /* 0x0000000000403947 */ /* 0x000fea0003800000 */
        /* <DEDUP_REMOVED lines=16> */
.L_x_515:
[----:B------:R-:W-:Y:S05]  /*2640*/  BSYNC.RECONVERGENT B1 ;  /* 0x0000000000017941 */ /* 0x000fea0003800200 */
.L_x_514:
[----:B------:R-:W-:Y:S04]  /*2650*/  BSSY.RECONVERGENT B1, `(.L_x_516) ;  /* 0x000000c000017945 */ /* 0x000fe80003800200 */
[----:B------:R-:W-:Y:S05]  /*2660*/  @P2 BRA `(.L_x_517) ;  /* 0x0000000000282947 */ /* 0x000fea0003800000 */
[----:B-1----:R-:W1:Y:S01]  /*2670*/  S2R R10, SR_CgaCtaId ;  /* 0x00000000000a7919 */ /* 0x002e620000008800 */
[----:B------:R-:W-:Y:S02]  /*2680*/  MOV R5, 0x400 ;  /* 0x0000040000057802 */ /* 0x000fe40000000f00 */
[----:B------:R-:W-:-:S04]  /*2690*/  SHF.R.U32.HI R4, RZ, 0x1, R2 ;  /* 0x00000001ff047819 */ /* 0x000fc80000011602 */
[----:B------:R-:W-:Y:S02]  /*26a0*/  LOP3.LUT R4, R4, 0x1f0, RZ, 0xc0, !PT ;  /* 0x000001f004047812 */ /* 0x000fe400078ec0ff */
[----:B-1----:R-:W-:-:S05]  /*26b0*/  LEA R5, R10, R5, 0x18 ;  /* 0x000000050a057211 */ /* 0x002fca00078ec0ff */
[----:B--2---:R-:W-:Y:S02]  /*26c0*/  IMAD.IADD R9, R4, 0x1, R5 ;  /* 0x0000000104097824 */ /* 0x004fe400078e0205 */
[----:B------:R-:W-:Y:S02]  /*26d0*/  IMAD.MOV.U32 R4, RZ, RZ, R7 ;  /* 0x000000ffff047224 */ /* 0x000fe400078e0007 */
[----:B------:R-:W-:Y:S01]  /*26e0*/  IMAD.MOV.U32 R5, RZ, RZ, R8 ;  /* 0x000000ffff057224 */ /* 0x000fe200078e0008 */
[----:B------:R4:W-:Y:S04]  /*26f0*/  STS [R9+0x8], R6 ;  /* 0x0000080609007388 */ /* 0x0009e80000000800 */
[----:B------:R4:W-:Y:S02]  /*2700*/  STS.64 [R9+0x10], R4 ;  /* 0x0000100409007388 */ /* 0x0009e40000000a00 */
.L_x_517:
[----:B------:R-:W-:Y:S05]  /*2710*/  BSYNC.RECONVERGENT B1 ;  /* 0x0000000000017941 */ /* 0x000fea0003800200 */
.L_x_516:
[----:B------:R-:W-:Y:S01]  /*2720*/  BAR.SYNC.DEFER_BLOCKING 0x0 ;  /* 0x0000000000007b1d */ /* 0x000fe20000010000 */
[----:B------:R-:W-:-:S13]  /*2730*/  ISETP.NE.AND P2, PT, R2, RZ, PT ;  /* 0x000000ff0200720c */ /* 0x000fda0003f45270 */
[----:B------:R-:W-:Y:S05]  /*2740*/  @P2 BRA `(.L_x_493) ;  /* 0x0000003000502947 */ /* 0x000fea0003800000 */
[C---:B------:R-:W-:Y:S01]  /*2750*/  ISETP.GE.AND P0, PT, R3.reuse, 0x21, PT ;  /* 0x000000210300780c */ /* 0x040fe20003f06270 */
[----:B------:R-:W-:Y:S01]  /*2760*/  IMAD.MOV.U32 R2, RZ, RZ, R6 ;  /* 0x000000ffff027224 */ /* 0x000fe200078e0006 */
[C---:B------:R-:W-:Y:S01]  /*2770*/  ISETP.GE.AND P5, PT, R3.reuse, 0x41, PT ;  /* 0x000000410300780c */ /* 0x040fe20003fa6270 */
[----:B0-----:R-:W-:Y:S01]  /*2780*/  IMAD.MOV.U32 R11, RZ, RZ, R7 ;  /* 0x000000ffff0b7224 */ /* 0x001fe200078e0007 */
[C---:B------:R-:W-:Y:S01]  /*2790*/  ISETP.GE.AND P4, PT, R3.reuse, 0x61, PT ;  /* 0x000000610300780c */ /* 0x040fe20003f86270 */
[----:B-1----:R-:W-:Y:S01]  /*27a0*/  IMAD.MOV.U32 R10, RZ, RZ, R8 ;  /* 0x000000ffff0a7224 */ /* 0x002fe200078e0008 */
[----:B------:R-:W-:-:S07]  /*27b0*/  ISETP.GE.AND P3, PT, R3, 0x81, PT ;  /* 0x000000810300780c */ /* 0x000fce0003f66270 */
[----:B------:R-:W-:Y:S06]  /*27c0*/  @!P0 BRA `(.L_x_518) ;  /* 0x00000000005c8947 */ /* 0x000fec0003800000 */
[----:B------:R-:W0:Y:S01]  /*27d0*/  S2UR UR5, SR_CgaCtaId ;  /* 0x00000000000579c3 */ /* 0x000e220000008800 */
[----:B------:R-:W-:Y:S01]  /*27e0*/  UMOV UR4, 0x400 ;  /* 0x0000040000047882 */ /* 0x000fe20000000000 */
[----:B------:R-:W-:Y:S01]  /*27f0*/  BSSY.RECONVERGENT B1, `(.L_x_518) ;  /* 0x0000014000017945 */ /* 0x000fe20003800200 */
[----:B0-----:R-:W-:-:S09]  /*2800*/  ULEA UR4, UR5, UR4, 0x18 ;  /* 0x0000000405047291 */ /* 0x001fd2000f8ec0ff */
[----:B----4-:R-:W0:Y:S04]  /*2810*/  LDS R5, [UR4+0x18] ;  /* 0x00001804ff057984 */ /* 0x010e280008000800 */
[----:B---3--:R-:W1:Y:S01]  /*2820*/  LDS.64 R12, [UR4+0x20] ;  /* 0x00002004ff0c7984 */ /* 0x008e620008000a00 */
        /* <DEDUP_REMOVED lines=16> */
.L_x_519:
[----:B------:R-:W-:Y:S05]  /*2930*/  BSYNC.RECONVERGENT B1 ;  /* 0x0000000000017941 */ /* 0x000fea0003800200 */
.L_x_518:
[----:B----4-:R-:W-:Y:S02]  /*2940*/  IMAD.MOV.U32 R4, RZ, RZ, R2 ;  /* 0x000000ffff047224 */ /* 0x010fe400078e0002 */
[----:B--2---:R-:W-:Y:S02]  /*2950*/  IMAD.MOV.U32 R9, RZ, RZ, R11 ;  /* 0x000000ffff097224 */ /* 0x004fe400078e000b */
[----:B------:R-:W-:Y:S01]  /*2960*/  IMAD.MOV.U32 R8, RZ, RZ, R10 ;  /* 0x000000ffff087224 */ /* 0x000fe200078e000a */
[----:B------:R-:W-:Y:S06]  /*2970*/  @!P5 BRA `(.L_x_520) ;  /* 0x00000000005cd947 */ /* 0x000fec0003800000 */
[----:B------:R-:W0:Y:S01]  /*2980*/  S2UR UR5, SR_CgaCtaId ;  /* 0x00000000000579c3 */ /* 0x000e220000008800 */
[----:B------:R-:W-:Y:S01]  /*2990*/  UMOV UR4, 0x400 ;  /* 0x0000040000047882 */ /* 0x000fe20000000000 */
[----:B------:R-:W-:Y:S01]  /*29a0*/  BSSY.RECONVERGENT B1, `(.L_x_520) ;  /* 0x0000014000017945 */ /* 0x000fe20003800200 */
[----:B0-----:R-:W-:-:S09]  /*29b0*/  ULEA UR4, UR5, UR4, 0x18 ;  /* 0x0000000405047291 */ /* 0x001fd2000f8ec0ff */
[----:B------:R-:W0:Y:S04]  /*29c0*/  LDS R5, [UR4+0x28] ;  /* 0x00002804ff057984 */ /* 0x000e280008000800 */
[----:B------:R-:W1:Y:S01]  /*29d0*/  LDS.64 R6, [UR4+0x30] ;  /* 0x00003004ff067984 */ /* 0x000e620008000a00 */
        /* <DEDUP_REMOVED lines=16> */
.L_x_521:
[----:B------:R-:W-:Y:S05]  /*2ae0*/  BSYNC.RECONVERGENT B1 ;  /* 0x0000000000017941 */ /* 0x000fea0003800200 */
.L_x_520:
        /* <DEDUP_REMOVED lines=29> */
.L_x_523:
[----:B------:R-:W-:Y:S05]  /*2cc0*/  BSYNC.RECONVERGENT B1 ;  /* 0x0000000000017941 */ /* 0x000fea0003800200 */
.L_x_522:
        /* <DEDUP_REMOVED lines=26> */
.L_x_525:
[----:B------:R-:W-:Y:S05]  /*2e70*/  BSYNC.RECONVERGENT B1 ;  /* 0x0000000000017941 */ /* 0x000fea0003800200 */
.L_x_524:
        /* <DEDUP_REMOVED lines=26> */
.L_x_527:
[----:B------:R-:W-:Y:S05]  /*3020*/  BSYNC.RECONVERGENT B1 ;  /* 0x0000000000017941 */ /* 0x000fea0003800200 */
.L_x_526:
        /* <DEDUP_REMOVED lines=26> */
.L_x_529:
[----:B------:R-:W-:Y:S05]  /*31d0*/  BSYNC.RECONVERGENT B1 ;  /* 0x0000000000017941 */ /* 0x000fea0003800200 */
.L_x_528:
        /* <DEDUP_REMOVED lines=27> */
.L_x_461:
[----:B------:R-:W0:Y:S01]  /*3390*/  S2R R2, SR_TID.X ;  /* 0x0000000000027919 */ /* 0x000e220000002100 */
[----:B------:R-:W1:Y:S01]  /*33a0*/  LDCU.128 UR12, c[0x0][0x380] ;  /* 0x00007000ff0c77ac */ /* 0x000e620008000c00 */
[----:B------:R-:W-:Y:S02]  /*33b0*/  SHF.R.S32.HI R12, RZ, 0x1f, R5 ;  /* 0x0000001fff0c7819 */ /* 0x000fe40000011405 */
[----:B0-----:R-:W-:-:S04]  /*33c0*/  IADD3 R3, P0, PT, R5, R2, RZ ;  /* 0x0000000205037210 */ /* 0x001fc80007f1e0ff */
[----:B-1----:R-:W-:Y:S01]  /*33d0*/  LEA R6, P1, R3, UR12, 0x2 ;  /* 0x0000000c03067c11 */ /* 0x002fe2000f8210ff */
[----:B------:R-:W-:-:S05]  /*33e0*/  IMAD.X R8, RZ, RZ, R12, P0 ;  /* 0x000000ffff087224 */ /* 0x000fca00000e060c */
[----:B------:R-:W-:-:S05]  /*33f0*/  LEA.HI.X R7, R3, UR13, R8, 0x2, P1 ;  /* 0x0000000d03077c11 */ /* 0x000fca00088f1408 */
[----:B------:R-:W2:Y:S04]  /*3400*/  LDG.E R8, desc[UR10][R6.64] ;  /* 0x0000000a06087981 */ /* 0x000ea8000c1e1900 */
[----:B------:R-:W2:Y:S04]  /*3410*/  LDG.E R9, desc[UR10][R6.64+0x400] ;  /* 0x0004000a06097981 */ /* 0x000ea8000c1e1900 */
[----:B------:R-:W3:Y:S04]  /*3420*/  LDG.E R10, desc[UR10][R6.64+0x800] ;  /* 0x0008000a060a7981 */ /* 0x000ee8000c1e1900 */
[----:B------:R-:W4:Y:S04]  /*3430*/  LDG.E R11, desc[UR10][R6.64+0xc00] ;  /* 0x000c000a060b7981 */ /* 0x000f28000c1e1900 */
[----:B------:R0:W5:Y:S02]  /*3440*/  LDG.E R3, desc[UR10][R6.64+0x1000] ;  /* 0x0010000a06037981 */ /* 0x000164000c1e1900 */
[----:B0-----:R-:W-:-:S02]  /*3450*/  LOP3.LUT R6, R2, 0x400, RZ, 0xfc, !PT ;  /* 0x0000040002067812 */ /* 0x001fc400078efcff */
[----:B--2---:R-:W-:-:S04]  /*3460*/  FSETP.GEU.AND P0, PT, R8, R9, PT ;  /* 0x000000090800720b */ /* 0x004fc80003f0e000 */
[----:B------:R-:W-:-:S04]  /*3470*/  FSEL R9, R8, R9, P0 ;  /* 0x0000000908097208 */ /* 0x000fc80000000000 */
[----:B---3--:R-:W-:-:S04]  /*3480*/  FSETP.GEU.AND P2, PT, R9, R10, PT ;  /* 0x0000000a0900720b */ /* 0x008fc80003f4e000 */
[----:B------:R-:W-:Y:S01]  /*3490*/  FSEL R10, R9, R10, P2 ;  /* 0x0000000a090a7208 */ /* 0x000fe20001000000 */
[----:B------:R-:W-:-:S03]  /*34a0*/  VIADD R9, R2, 0x200 ;  /* 0x0000020002097836 */ /* 0x000fc60000000000 */
[----:B----4-:R-:W-:-:S04]  /*34b0*/  FSETP.GEU.AND P3, PT, R10, R11, PT ;  /* 0x0000000b0a00720b */ /* 0x010fc80003f6e000 */
[----:B------:R-:W-:Y:S01]  /*34c0*/  FSEL R10, R10, R11, P3 ;  /* 0x0000000b0a0a7208 */ /* 0x000fe20001800000 */
[----:B------:R-:W-:-:S03]  /*34d0*/  VIADD R11, R2, 0x100 ;  /* 0x00000100020b7836 */ /* 0x000fc60000000000 */
[----:B-----5:R-:W-:Y:S02]  /*34e0*/  FSETP.GEU.AND P1, PT, R10, R3, PT ;  /* 0x000000030a00720b */ /* 0x020fe40003f2e000 */
[C---:B------:R-:W-:Y:S02]  /*34f0*/  @P2 SEL R9, R2.reuse, R11, P0 ;  /* 0x0000000b02092207 */ /* 0x040fe40000000000 */
[----:B------:R-:W-:Y:S01]  /*3500*/  IADD3 R8, P2, PT, R5, UR14, RZ ;  /* 0x0000000e05087c10 */ /* 0x000fe2000ff5e0ff */
[----:B------:R-:W-:-:S03]  /*3510*/  @!P3 VIADD R9, R2, 0x300 ;  /* 0x000003000209b836 */ /* 0x000fc60000000000 */
[----:B------:R-:W-:Y:S02]  /*3520*/  IADD3.X R7, PT, PT, R12, UR15, RZ, P2, !PT ;  /* 0x0000000f0c077c10 */ /* 0x000fe400097fe4ff */
[----:B------:R-:W-:Y:S02]  /*3530*/  ISETP.LE.AND P2, PT, R4, UR6, PT ;  /* 0x0000000604007c0c */ /* 0x000fe4000bf43270 */
[----:B------:R-:W-:Y:S02]  /*3540*/  IADD3 R5, P3, PT, R6, R8, RZ ;  /* 0x0000000806057210 */ /* 0x000fe40007f7e0ff */
[C---:B------:R-:W-:Y:S02]  /*3550*/  @P1 ISETP.GE.U32.AND P0, PT, R9.reuse, R6, PT ;  /* 0x000000060900120c */ /* 0x040fe40003f06070 */
[----:B------:R-:W-:Y:S01]  /*3560*/  @P1 IADD3 R8, P4, PT, R9, R8, RZ ;  /* 0x0000000809081210 */ /* 0x000fe20007f9e0ff */
[----:B------:R-:W-:Y:S01]  /*3570*/  IMAD.X R6, RZ, RZ, R7, P3 ;  /* 0x000000ffff067224 */ /* 0x000fe200018e0607 */
[----:B------:R-:W-:-:S03]  /*3580*/  @P1 ISETP.GE.U32.AND.EX P0, PT, RZ, RZ, PT, P0 ;  /* 0x000000ffff00120c */ /* 0x000fc60003f06100 */
        /* <DEDUP_REMOVED lines=17> */
[----:B------:R-:W-:-:S05]  /*36a0*/  IMAD.MOV.U32 R11, RZ, RZ, 0x500 ;  /* 0x00000500ff0b7424 */ /* 0x000fca00078e00ff */
[----:B------:R-:W2:Y:S01]  /*36b0*/  ATOMG.E.ADD.STRONG.GPU PT, R7, desc[UR10][R8.64], R11 ;  /* 0x8000000b080779a8 */ /* 0x000ea200081ef10a */
[----:B------:R-:W0:Y:S01]  /*36c0*/  S2UR UR5, SR_CgaCtaId ;  /* 0x00000000000579c3 */ /* 0x000e220000008800 */
[----:B------:R-:W-:Y:S02]  /*36d0*/  UMOV UR4, 0x400 ;  /* 0x0000040000047882 */ /* 0x000fe40000000000 */
[----:B0-----:R-:W-:Y:S01]  /*36e0*/  ULEA UR4, UR5, UR4, 0x18 ;  /* 0x0000000405047291 */ /* 0x001fe2000f8ec0ff */
[----:B--2---:R-:W-:-:S08]  /*36f0*/  VIADD R7, R7, UR6 ;  /* 0x0000000607077c36 */ /* 0x004fd00008000000 */
[----:B------:R0:W-:Y:S03]  /*3700*/  STS [UR4+0x98], R7 ;  /* 0x00009807ff007988 */ /* 0x0001e60008000804 */
.L_x_532:
[----:B------:R-:W-:Y:S05]  /*3710*/  BSYNC.RECONVERGENT B1 ;  /* 0x0000000000017941 */ /* 0x000fea0003800200 */
.L_x_531:
[----:B------:R-:W1:Y:S08]  /*3720*/  S2UR UR5, SR_CgaCtaId ;  /* 0x00000000000579c3 */ /* 0x000e700000008800 */
[----:B------:R-:W-:Y:S06]  /*3730*/  BAR.SYNC.DEFER_BLOCKING 0x0 ;  /* 0x0000000000007b1d */ /* 0x000fec0000010000 */
[----:B------:R-:W-:-:S02]  /*3740*/  UMOV UR4, 0x400 ;  /* 0x0000040000047882 */ /* 0x000fc40000000000 */
[----:B-1----:R-:W-:-:S06]  /*3750*/  ULEA UR4, UR5, UR4, 0x18 ;  /* 0x0000000405047291 */ /* 0x002fcc000f8ec0ff */
[----:B0-----:R-:W-:-:S05]  /*3760*/  IMAD.U32 R7, RZ, RZ, UR4 ;  /* 0x00000004ff077e24 */ /* 0x001fca000f8e00ff */
[----:B------:R-:W0:Y:S02]  /*3770*/  LDS R11, [R7+0x98] ;  /* 0x00009800070b7984 */ /* 0x000e240000000800 */
[----:B0-----:R-:W-:-:S05]  /*3780*/  VIADD R13, R11, 0x500 ;  /* 0x000005000b0d7836 */ /* 0x001fca0000000000 */
[----:B------:R-:W-:-:S13]  /*3790*/  ISETP.GT.AND P0, PT, R13, R4, PT ;  /* 0x000000040d00720c */ /* 0x000fda0003f04270 */
[----:B------:R-:W-:Y:S05]  /*37a0*/  @P0 BRA `(.L_x_533) ;  /* 0x00000004004c0947 */ /* 0x000fea0003800000 */
[----:B------:R-:W-:Y:S01]  /*37b0*/  BSSY.RECONVERGENT B1, `(.L_x_533) ;  /* 0x0000052000017945 */ /* 0x000fe20003800200 */
[----:B------:R-:W-:Y:S01]  /*37c0*/  IMAD.MOV.U32 R12, RZ, RZ, R3 ;  /* 0x000000ffff0c7224 */ /* 0x000fe200078e0003 */
[----:B------:R-:W0:Y:S01]  /*37d0*/  LDCU UR7, c[0x0][0x398] ;  /* 0x00007300ff0777ac */ /* 0x000e220008000800 */
[----:B------:R-:W-:Y:S02]  /*37e0*/  IMAD.MOV.U32 R16, RZ, RZ, R5 ;  /* 0x000000ffff107224 */ /* 0x000fe400078e0005 */
[----:B------:R-:W-:Y:S01]  /*37f0*/  IMAD.MOV.U32 R23, RZ, RZ, R6 ;  /* 0x000000ffff177224 */ /* 0x000fe200078e0006 */
[----:B------:R-:W1:Y:S06]  /*3800*/  LDCU.128 UR12, c[0x0][0x380] ;  /* 0x00007000ff0c77ac */ /* 0x000e6c0008000c00 */
.L_x_536:
[----:B------:R-:W-:-:S04]  /*3810*/  IADD3 R21, P0, PT, R2, R11, RZ ;  /* 0x0000000b02157210 */ /* 0x000fc80007f1e0ff */
[----:B------:R-:W-:Y:S02]  /*3820*/  LEA.HI.X.SX32 R20, R11, RZ, 0x1, P0 ;  /* 0x000000ff0b147211 */ /* 0x000fe400000f0eff */
[----:B-1----:R-:W-:-:S04]  /*3830*/  LEA R4, P0, R21, UR12, 0x2 ;  /* 0x0000000c15047c11 */ /* 0x002fc8000f8010ff */
[----:B------:R-:W-:-:S05]  /*3840*/  LEA.HI.X R5, R21, UR13, R20, 0x2, P0 ;  /* 0x0000000d15057c11 */ /* 0x000fca00080f1414 */
[----:B------:R-:W2:Y:S04]  /*3850*/  LDG.E R11, desc[UR10][R4.64] ;  /* 0x0000000a040b7981 */ /* 0x000ea8000c1e1900 */
[----:B------:R-:W3:Y:S04]  /*3860*/  LDG.E R14, desc[UR10][R4.64+0x400] ;  /* 0x0004000a040e7981 */ /* 0x000ee8000c1e1900 */
[----:B------:R-:W4:Y:S04]  /*3870*/  LDG.E R13, desc[UR10][R4.64+0x800] ;  /* 0x0008000a040d7981 */ /* 0x000f28000c1e1900 */
[----:B------:R-:W4:Y:S01]  /*3880*/  LDG.E R10, desc[UR10][R4.64+0xc00] ;  /* 0x000c000a040a7981 */ /* 0x000f22000c1e1900 */
[----:B------:R-:W-:-:S03]  /*3890*/  IADD3 R21, P0, PT, R21, UR14, RZ ;  /* 0x0000000e15157c10 */ /* 0x000fc6000ff1e0ff */
[----:B------:R1:W5:Y:S01]  /*38a0*/  LDG.E R3, desc[UR10][R4.64+0x1000] ;  /* 0x0010000a04037981 */ /* 0x000362000c1e1900 */
[----:B------:R-:W-:Y:S01]  /*38b0*/  IADD3.X R20, PT, PT, R20, UR15, RZ, P0, !PT ;  /* 0x0000000f14147c10 */ /* 0x000fe200087fe4ff */
[----:B------:R-:W-:Y:S01]  /*38c0*/  BSSY.RECONVERGENT B2, `(.L_x_534) ;  /* 0x000002a000027945 */ /* 0x000fe20003800200 */
[----:B------:R-:W-:Y:S01]  /*38d0*/  BAR.SYNC.DEFER_BLOCKING 0x0 ;  /* 0x0000000000007b1d */ /* 0x000fe20000010000 */
[C---:B------:R-:W-:Y:S02]  /*38e0*/  IADD3 R18, P3, PT, R21.reuse, 0x100, RZ ;  /* 0x0000010015127810 */ /* 0x040fe40007f7e0ff */
[C---:B------:R-:W-:Y:S02]  /*38f0*/  IADD3 R17, P4, PT, R21.reuse, 0x200, RZ ;  /* 0x0000020015117810 */ /* 0x040fe40007f9e0ff */
[----:B-1----:R-:W-:Y:S01]  /*3900*/  IADD3 R5, P6, PT, R21, 0x400, RZ ;  /* 0x0000040015057810 */ /* 0x002fe20007fde0ff */
[----:B------:R-:W-:Y:S01]  /*3910*/  IMAD.X R19, RZ, RZ, R20, P3 ;  /* 0x000000ffff137224 */ /* 0x000fe200018e0614 */
[----:B------:R-:W-:-:S03]  /*3920*/  ISETP.NE.AND P3, PT, R2, RZ, PT ;  /* 0x000000ff0200720c */ /* 0x000fc60003f65270 */
        /* <DEDUP_REMOVED lines=9> */
[--C-:B------:R-:W-:Y:S02]  /*39c0*/  IMAD.X R16, RZ, RZ, R20.reuse, P4 ;  /* 0x000000ffff107224 */ /* 0x100fe400020e0614 */
[----:B------:R-:W-:Y:S01]  /*39d0*/  IMAD.X R15, RZ, RZ, R20, P5 ;  /* 0x000000ffff0f7224 */ /* 0x000fe200028e0614 */
[----:B------:R-:W-:-:S07]  /*39e0*/  @P2 SEL R20, R23, R20, P0 ;  /* 0x0000001417142207 */ /* 0x000fce0000000000 */
        /* <DEDUP_REMOVED lines=10> */
[----:B------:R-:W-:Y:S02]  /*3a90*/  @P2 FSEL R13, R14, R13, P0 ;  /* 0x0000000d0e0d2208 */ /* 0x000fe40000000000 */
[----:B------:R-:W-:Y:S02]  /*3aa0*/  @P2 SEL R17, R18, R17, P0 ;  /* 0x0000001112112207 */ /* 0x000fe40000000000 */
[----:B------:R-:W-:Y:S02]  /*3ab0*/  FSETP.GEU.AND P1, PT, R13, R10, PT ;  /* 0x0000000a0d00720b */ /* 0x000fe40003f2e000 */
[----:B------:R-:W-:Y:S01]  /*3ac0*/  @P2 SEL R16, R19, R16, P0 ;  /* 0x0000001013102207 */ /* 0x000fe20000000000 */
[----:B------:R-:W-:Y:S10]  /*3ad0*/  @P3 BRA `(.L_x_535) ;  /* 0x0000000000203947 */ /* 0x000ff40003800000 */
[----:B------:R-:W-:-:S05]  /*3ae0*/  IMAD.MOV.U32 R11, RZ, RZ, 0x500 ;  /* 0x00000500ff0b7424 */ /* 0x000fca00078e00ff */
[----:B------:R-:W2:Y:S01]  /*3af0*/  ATOMG.E.ADD.STRONG.GPU PT, R4, desc[UR10][R8.64], R11 ;  /* 0x8000000b080479a8 */ /* 0x000ea200081ef10a */
[----:B------:R-:W1:Y:S01]  /*3b00*/  S2UR UR5, SR_CgaCtaId ;  /* 0x00000000000579c3 */ /* 0x000e620000008800 */
[----:B------:R-:W-:Y:S02]  /*3b10*/  UMOV UR4, 0x400 ;  /* 0x0000040000047882 */ /* 0x000fe40000000000 */
[----:B-1----:R-:W-:-:S06]  /*3b20*/  ULEA UR4, UR5, UR4, 0x18 ;  /* 0x0000000405047291 */ /* 0x002fcc000f8ec0ff */
[----:B------:R-:W-:Y:S02]  /*3b30*/  IMAD.U32 R7, RZ, RZ, UR4 ;  /* 0x00000004ff077e24 */ /* 0x000fe4000f8e00ff */
[----:B--2---:R-:W-:-:S05]  /*3b40*/  VIADD R4, R4, UR6 ;  /* 0x0000000604047c36 */ /* 0x004fca0008000000 */
[----:B------:R1:W-:Y:S02]  /*3b50*/  STS [R7+0x98], R4 ;  /* 0x0000980407007388 */ /* 0x0003e40000000800 */
.L_x_535:
[----:B0-----:R-:W-:Y:S05]  /*3b60*/  BSYNC.RECONVERGENT B2 ;  /* 0x0000000000027941 */ /* 0x001fea0003800200 */
.L_x_534:
[----:B------:R-:W-:Y:S01]  /*3b70*/  BAR.SYNC.DEFER_BLOCKING 0x0 ;  /* 0x0000000000007b1d */ /* 0x000fe20000010000 */
[----:B------:R-:W-:Y:S01]  /*3b80*/  @P1 ISETP.GE.U32.AND P0, PT, R17, R12, PT ;  /* 0x0000000c1100120c */ /* 0x000fe20003f06070 */
[----:B-1----:R-:W-:-:S03]  /*3b90*/  IMAD.U32 R4, RZ, RZ, UR7 ;  /* 0x00000007ff047e24 */ /* 0x002fc6000f8e00ff */
[----:B------:R-:W-:-:S04]  /*3ba0*/  @P1 ISETP.GE.AND.EX P0, PT, R16, R15, PT, P0 ;  /* 0x0000000f1000120c */ /* 0x000fc80003f06300 */
[----:B------:R-:W-:-:S04]  /*3bb0*/  @P1 FSETP.LT.OR P0, PT, R10, R13, !P0 ;  /* 0x0000000d0a00120b */ /* 0x000fc80004701400 */
[----:B------:R-:W-:Y:S02]  /*3bc0*/  @P1 FSEL R10, R13, R10, P0 ;  /* 0x0000000a0d0a1208 */ /* 0x000fe40000000000 */
[----:B------:R-:W-:Y:S02]  /*3bd0*/  @P1 SEL R12, R17, R12, P0 ;  /* 0x0000000c110c1207 */ /* 0x000fe40000000000 */
[----:B-----5:R-:W-:Y:S02]  /*3be0*/  FSETP.GEU.AND P2, PT, R10, R3, PT ;  /* 0x000000030a00720b */ /* 0x020fe40003f4e000 */
[----:B------:R-:W-:Y:S01]  /*3bf0*/  @P1 SEL R15, R16, R15, P0 ;  /* 0x0000000f100f1207 */ /* 0x000fe20000000000 */
[----:B------:R-:W0:Y:S10]  /*3c00*/  LDS R11, [R7+0x98] ;  /* 0x00009800070b7984 */ /* 0x000e340000000800 */
        /* <DEDUP_REMOVED lines=8> */
[----:B------:R-:W-:Y:S02]  /*3c90*/  IMAD.MOV.U32 R23, RZ, RZ, R6 ;  /* 0x000000ffff177224 */ /* 0x000fe400078e0006 */
[----:B0-----:R-:W-:-:S05]  /*3ca0*/  VIADD R13, R11, 0x500 ;  /* 0x000005000b0d7836 */ /* 0x001fca0000000000 */
[----:B------:R-:W-:-:S13]  /*3cb0*/  ISETP.GT.AND P0, PT, R13, R4, PT ;  /* 0x000000040d00720c */ /* 0x000fda0003f04270 */
[----:B------:R-:W-:Y:S05]  /*3cc0*/  @!P0 BRA `(.L_x_536) ;  /* 0xfffffff800d08947 */ /* 0x000fea000383ffff */
[----:B------:R-:W-:Y:S05]  /*3cd0*/  BSYNC.RECONVERGENT B1 ;  /* 0x0000000000017941 */ /* 0x000fea0003800200 */
.L_x_533:
[----:B------:R-:W-:Y:S01]  /*3ce0*/  ISETP.GE.AND P0, PT, R11, R4, PT ;  /* 0x000000040b00720c */ /* 0x000fe20003f06270 */
[----:B------:R-:W0:Y:S01]  /*3cf0*/  LDCU.64 UR6, c[0x0][0x388] ;  /* 0x00007100ff0677ac */ /* 0x000e220008000a00 */
[----:B------:R-:W-:Y:S01]  /*3d00*/  BSSY.RECONVERGENT B1, `(.L_x_530) ;  /* 0x0000097000017945 */ /* 0x000fe20003800200 */
[----:B------:R-:W1:Y:S10]  /*3d10*/  LDCU.64 UR4, c[0x0][0x388] ;  /* 0x00007100ff0477ac */ /* 0x000e740008000a00 */
[----:B------:R-:W-:Y:S05]  /*3d20*/  @P0 BRA `(.L_x_537) ;  /* 0x0000000800500947 */ /* 0x000fea0003800000 */
[----:B------:R-:W-:-:S05]  /*3d30*/  IMAD.IADD R7, R4, 0x1, -R11 ;  /* 0x0000000104077824 */ /* 0x000fca00078e0a0b */
[----:B------:R-:W-:-:S13]  /*3d40*/  ISETP.GE.AND P0, PT, R2, R7, PT ;  /* 0x000000070200720c */ /* 0x000fda0003f06270 */
[----:B------:R-:W-:Y:S05]  /*3d50*/  @P0 BRA `(.L_x_537) ;  /* 0x0000000800440947 */ /* 0x000fea0003800000 */
[----:B------:R-:W-:Y:S01]  /*3d60*/  LOP3.LUT R8, RZ, R2, RZ, 0x33, !PT ;  /* 0x00000002ff087212 */ /* 0x000fe200078e33ff */
[----:B------:R-:W-:Y:S03]  /*3d70*/  BSSY.RECONVERGENT B2, `(.L_x_538) ;  /* 0x000002a000027945 */ /* 0x000fe60003800200 */
[----:B------:R-:W-:-:S04]  /*3d80*/  IADD3 R14, PT, PT, -R11, R4, R8 ;  /* 0x000000040b0e7210 */ /* 0x000fc80007ffe108 */
[----:B------:R-:W-:-:S04]  /*3d90*/  LOP3.LUT R4, R14, 0x300, RZ, 0xc0, !PT ;  /* 0x000003000e047812 */ /* 0x000fc800078ec0ff */
[----:B------:R-:W-:Y:S01]  /*3da0*/  ISETP.NE.AND P0, PT, R4, 0x300, PT ;  /* 0x000003000400780c */ /* 0x000fe20003f05270 */
[----:B------:R-:W-:-:S12]  /*3db0*/  IMAD.MOV.U32 R4, RZ, RZ, R2 ;  /* 0x000000ffff047224 */ /* 0x000fd800078e0002 */
[----:B------:R-:W-:Y:S05]  /*3dc0*/  @!P0 BRA `(.L_x_539) ;  /* 0x0000000000908947 */ /* 0x000fea0003800000 */
[----:B------:R-:W2:Y:S01]  /*3dd0*/  LDC.64 R8, c[0x0][0x380] ;  /* 0x0000e000ff087b82 */ /* 0x000ea20000000a00 */
[----:B------:R-:W-:Y:S01]  /*3de0*/  LEA.HI R4, R14, 0x1, RZ, 0x18 ;  /* 0x000000010e047811 */ /* 0x000fe200078fc0ff */
[----:B------:R-:W-:-:S03]  /*3df0*/  IMAD.IADD R15, R2, 0x1, R11 ;  /* 0x00000001020f7824 */ /* 0x000fc600078e020b */
[----:B------:R-:W-:Y:S01]  /*3e00*/  LOP3.LUT R10, R4, 0x3, RZ, 0xc0, !PT ;  /* 0x00000003040a7812 */ /* 0x000fe200078ec0ff */
[----:B------:R-:W-:-:S04]  /*3e10*/  IMAD.MOV.U32 R4, RZ, RZ, R2 ;  /* 0x000000ffff047224 */ /* 0x000fc800078e0002 */
[----:B------:R-:W-:-:S07]  /*3e20*/  IMAD.MOV R10, RZ, RZ, -R10 ;  /* 0x000000ffff0a7224 */ /* 0x000fce00078e0a0a */
.L_x_542:
[----:B--2---:R-:W-:-:S06]  /*3e30*/  IMAD.WIDE R12, R15, 0x4, R8 ;  /* 0x000000040f0c7825 */ /* 0x004fcc00078e0208 */
[----:B------:R-:W2:Y:S01]  /*3e40*/  LDG.E R13, desc[UR10][R12.64] ;  /* 0x0000000a0c0d7981 */ /* 0x000ea2000c1e1900 */
[C---:B-1----:R-:W-:Y:S01]  /*3e50*/  IADD3 R19, P1, PT, R15.reuse, UR4, RZ ;  /* 0x000000040f137c10 */ /* 0x042fe2000ff3e0ff */
[----:B------:R-:W-:Y:S01]  /*3e60*/  VIADD R10, R10, 0x1 ;  /* 0x000000010a0a7836 */ /* 0x000fe20000000000 */
[----:B------:R-:W-:Y:S01]  /*3e70*/  BSSY.RECONVERGENT B3, `(.L_x_540) ;  /* 0x0000016000037945 */ /* 0x000fe20003800200 */
[----:B------:R-:W-:Y:S01]  /*3e80*/  IMAD.MOV.U32 R16, RZ, RZ, R5 ;  /* 0x000000ffff107224 */ /* 0x000fe200078e0005 */
[----:B------:R-:W-:Y:S01]  /*3e90*/  LEA.HI.X.SX32 R20, R15, UR5, 0x1, P1 ;  /* 0x000000050f147c11 */ /* 0x000fe200088f0eff */
[----:B------:R-:W-:Y:S01]  /*3ea0*/  IMAD.MOV.U32 R17, RZ, RZ, R6 ;  /* 0x000000ffff117224 */ /* 0x000fe200078e0006 */
[----:B------:R-:W-:Y:S01]  /*3eb0*/  ISETP.NE.AND P2, PT, R10, RZ, PT ;  /* 0x000000ff0a00720c */ /* 0x000fe20003f45270 */
[----:B------:R-:W-:Y:S02]  /*3ec0*/  IMAD.MOV.U32 R18, RZ, RZ, R3 ;  /* 0x000000ffff127224 */ /* 0x000fe400078e0003 */
        /* <DEDUP_REMOVED lines=16> */
.L_x_541:
[----:B0-----:R-:W-:Y:S05]  /*3fd0*/  BSYNC.RECONVERGENT B3 ;  /* 0x0000000000037941 */ /* 0x001fea0003800200 */
.L_x_540:
[----:B------:R-:W-:Y:S02]  /*3fe0*/  VIADD R4, R4, 0x100 ;  /* 0x0000010004047836 */ /* 0x000fe40000000000 */
[----:B------:R-:W-:Y:S01]  /*3ff0*/  VIADD R15, R15, 0x100 ;  /* 0x000001000f0f7836 */ /* 0x000fe20000000000 */
[----:B------:R-:W-:Y:S06]  /*4000*/  @P2 BRA `(.L_x_542) ;  /* 0xfffffffc00882947 */ /* 0x000fec000383ffff */
.L_x_539:
[----:B01----:R-:W-:Y:S05]  /*4010*/  BSYNC.RECONVERGENT B2 ;  /* 0x0000000000027941 */ /* 0x003fea0003800200 */
.L_x_538:
[----:B------:R-:W-:-:S13]  /*4020*/  ISETP.GE.U32.AND P0, PT, R14, 0x300, PT ;  /* 0x000003000e00780c */ /* 0x000fda0003f06070 */
[----:B------:R-:W-:Y:S05]  /*4030*/  @!P0 BRA `(.L_x_537) ;  /* 0x00000004008c8947 */ /* 0x000fea0003800000 */
[----:B------:R-:W0:Y:S01]  /*4040*/  LDC.64 R8, c[0x0][0x380] ;  /* 0x0000e000ff087b82 */ /* 0x000e220000000a00 */
[----:B------:R-:W-:-:S04]  /*4050*/  IMAD.IADD R11, R4, 0x1, R11 ;  /* 0x00000001040b7824 */ /* 0x000fc800078e020b */
[C---:B------:R-:W-:Y:S02]  /*4060*/  VIADD R20, R11.reuse, 0x100 ;  /* 0x000001000b147836 */ /* 0x040fe40000000000 */
[C---:B------:R-:W-:Y:S02]  /*4070*/  VIADD R19, R11.reuse, 0x200 ;  /* 0x000002000b137836 */ /* 0x040fe40000000000 */
[----:B------:R-:W-:Y:S01]  /*4080*/  VIADD R18, R11, 0x300 ;  /* 0x000003000b127836 */ /* 0x000fe20000000000 */
[----:B0-----:R-:W-:-:S05]  /*4090*/  IADD3 R8, P0, PT, R8, 0x800, RZ ;  /* 0x0000080008087810 */ /* 0x001fca0007f1e0ff */
[----:B------:R-:W-:-:S08]  /*40a0*/  IMAD.X R9, RZ, RZ, R9, P0 ;  /* 0x000000ffff097224 */ /* 0x000fd000000e0609 */
.L_x_551:
[----:B------:R-:W-:-:S05]  /*40b0*/  IMAD.WIDE R14, R11, 0x4, R8 ;  /* 0x000000040b0e7825 */ /* 0x000fca00078e0208 */
[----:B------:R-:W2:Y:S04]  /*40c0*/  LDG.E R24, desc[UR10][R14.64+-0x800] ;  /* 0xfff8000a0e187981 */ /* 0x000ea8000c1e1900 */
[----:B------:R0:W5:Y:S04]  /*40d0*/  LDG.E R26, desc[UR10][R14.64+-0x400] ;  /* 0xfffc000a0e1a7981 */ /* 0x000168000c1e1900 */
        /* <DEDUP_REMOVED lines=21> */
.L_x_544:
[----:B------:R-:W-:Y:S05]  /*4230*/  BSYNC.RECONVERGENT B2 ;  /* 0x0000000000027941 */ /* 0x000fea0003800200 */
.L_x_543:
        /* <DEDUP_REMOVED lines=19> */
.L_x_546:
[----:B------:R-:W-:Y:S05]  /*4370*/  BSYNC.RECONVERGENT B2 ;  /* 0x0000000000027941 */ /* 0x000fea0003800200 */
.L_x_545:
[----:B------:R-:W-:Y:S01]  /*4380*/  FSETP.GEU.AND P0, PT, R3, R10, PT ;  /* 0x0000000a0300720b */ /* 0x000fe20003f0e000 */
[----:B------:R-:W-:Y:S01]  /*4390*/  BSSY.RECONVERGENT B2, `(.L_x_547) ;  /* 0x0000013000027945 */ /* 0x000fe20003800200 */
[C---:B------:R-:W-:Y:S01]  /*43a0*/  IADD3 R16, P1, PT, R19.reuse, UR6, RZ ;  /* 0x0000000613107c10 */ /* 0x040fe2000ff3e0ff */
        /* <DEDUP_REMOVED lines=17> */
.L_x_548:
[----:B------:R-:W-:Y:S05]  /*44c0*/  BSYNC.RECONVERGENT B2 ;  /* 0x0000000000027941 */ /* 0x000fea0003800200 */
.L_x_547:
        /* <DEDUP_REMOVED lines=18> */
.L_x_550:
[----:B------:R-:W-:Y:S05]  /*45f0*/  BSYNC.RECONVERGENT B2 ;  /* 0x0000000000027941 */ /* 0x000fea0003800200 */
.L_x_549:
[----:B------:R-:W-:Y:S02]  /*4600*/  VIADD R4, R4, 0x400 ;  /* 0x0000040004047836 */ /* 0x000fe40000000000 */
[----:B------:R-:W-:Y:S02]  /*4610*/  VIADD R20, R20, 0x400 ;  /* 0x0000040014147836 */ /* 0x000fe40000000000 */
[----:B------:R-:W-:Y:S01]  /*4620*/  VIADD R19, R19, 0x400 ;  /* 0x0000040013137836 */ /* 0x000fe20000000000 */
[----:B------:R-:W-:Y:S01]  /*4630*/  ISETP.GE.AND P0, PT, R4, R7, PT ;  /* 0x000000070400720c */ /* 0x000fe20003f06270 */
[----:B------:R-:W-:Y:S02]  /*4640*/  VIADD R18, R18, 0x400 ;  /* 0x0000040012127836 */ /* 0x000fe40000000000 */
[----:B------:R-:W-:-:S10]  /*4650*/  VIADD R11, R11, 0x400 ;  /* 0x000004000b0b7836 */ /* 0x000fd40000000000 */
[----:B------:R-:W-:Y:S05]  /*4660*/  @!P0 BRA `(.L_x_551) ;  /* 0xfffffff800908947 */ /* 0x000fea000383ffff */
.L_x_537:
[----:B01----:R-:W-:Y:S05]  /*4670*/  BSYNC.RECONVERGENT B1 ;  /* 0x0000000000017941 */ /* 0x003fea0003800200 */
.L_x_530:
        /* <DEDUP_REMOVED lines=31> */
.L_x_553:
[----:B------:R-:W-:Y:S05]  /*4870*/  BSYNC.RECONVERGENT B1 ;  /* 0x0000000000017941 */ /* 0x000fea0003800200 */
.L_x_552:
        /* <DEDUP_REMOVED lines=24> */
.L_x_555:
[----:B------:R-:W-:Y:S05]  /*4a00*/  BSYNC.RECONVERGENT B1 ;  /* 0x0000000000017941 */ /* 0x000fea0003800200 */
.L_x_554:
[----:B---3--:R3:W4:Y:S01]  /*4a10*/  SHFL.DOWN PT, R10, R3, 0x4, 0x1f ;  /* 0x08801f00030a7f89 */ /* 0x00872200000e0000 */
[----:B------:R-:W-:Y:S01]  /*4a20*/  BSSY.RECONVERGENT B1, `(.L_x_556) ;  /* 0x0000017000017945 */ /* 0x000fe20003800200 */
[----:B0-----:R-:W-:Y:S02]  /*4a30*/  IMAD.MOV.U32 R4, RZ, RZ, R3 ;  /* 0x000000ffff047224 */ /* 0x001fe400078e0003 */
[----:B------:R3:W0:Y:S01]  /*4a40*/  SHFL.DOWN PT, R12, R5, 0x4, 0x1f ;  /* 0x08801f00050c7f89 */ /* 0x00062200000e0000 */
[----:B--2---:R-:W-:Y:S02]  /*4a50*/  IMAD.MOV.U32 R6, RZ, RZ, R5 ;  /* 0x000000ffff067224 */ /* 0x004fe400078e0005 */
[----:B------:R-:W-:Y:S01]  /*4a60*/  IMAD.MOV.U32 R7, RZ, RZ, R8 ;  /* 0x000000ffff077224 */ /* 0x000fe200078e0008 */
[----:B------:R3:W2:Y:S01]  /*4a70*/  SHFL.DOWN PT, R9, R8, 0x4, 0x1f ;  /* 0x08801f0008097f89 */ /* 0x0006a200000e0000 */
        /* <DEDUP_REMOVED lines=17> */
.L_x_557:
[----:B------:R-:W-:Y:S05]  /*4b90*/  BSYNC.RECONVERGENT B1 ;  /* 0x0000000000017941 */ /* 0x000fea0003800200 */
.L_x_556:
[----:B-1----:R1:W0:Y:S01]  /*4ba0*/  SHFL.DOWN PT, R11, R4, 0x8, 0x1f ;  /* 0x09001f00040b7f89 */ /* 0x00222200000e0000 */
[----:B------:R-:W-:Y:S01]  /*4bb0*/  BSSY.RECONVERGENT B1, `(.L_x_558) ;  /* 0x0000017000017945 */ /* 0x000fe20003800200 */
[----:B---3--:R-:W-:Y:S02]  /*4bc0*/  IMAD.MOV.U32 R3, RZ, RZ, R4 ;  /* 0x000000ffff037224 */ /* 0x008fe400078e0004 */
[----:B------:R1:W3:Y:S01]  /*4bd0*/  SHFL.DOWN PT, R13, R6, 0x8, 0x1f ;  /* 0x09001f00060d7f89 */ /* 0x0002e200000e0000 */
[----:B------:R-:W-:Y:S02]  /*4be0*/  IMAD.MOV.U32 R5, RZ, RZ, R6 ;  /* 0x000000ffff057224 */ /* 0x000fe400078e0006 */
[----:B--2---:R-:W-:Y:S01]  /*4bf0*/  IMAD.MOV.U32 R9, RZ, RZ, R7 ;  /* 0x000000ffff097224 */ /* 0x004fe200078e0007 */
[----:B------:R1:W2:Y:S01]  /*4c00*/  SHFL.DOWN PT, R8, R7, 0x8, 0x1f ;  /* 0x09001f0007087f89 */ /* 0x0002a200000e0000 */
[----:B------:R-:W-:Y:S05]  /*4c10*/  @P4 BRA `(.L_x_559) ;  /* 0x0000000000404947 */ /* 0x000fea0003800000 */
[----:B0-----:R-:W-:Y:S01]  /*4c20*/  FSETP.GEU.AND P0, PT, R4, R11, PT ;  /* 0x0000000b0400720b */ /* 0x001fe20003f0e000 */
[----:B------:R-:W-:Y:S02]  /*4c30*/  IMAD.MOV.U32 R3, RZ, RZ, R11 ;  /* 0x000000ffff037224 */ /* 0x000fe400078e000b */
[----:B---3--:R-:W-:Y:S02]  /*4c40*/  IMAD.MOV.U32 R5, RZ, RZ, R13 ;  /* 0x000000ffff057224 */ /* 0x008fe400078e000d */
        /* <DEDUP_REMOVED lines=13> */
.L_x_559:
[----:B------:R-:W-:Y:S05]  /*4d20*/  BSYNC.RECONVERGENT B1 ;  /* 0x0000000000017941 */ /* 0x000fea0003800200 */
.L_x_558:
[----:B-1----:R1:W1:Y:S01]  /*4d30*/  SHFL.DOWN PT, R4, R3, 0x10, 0x1f ;  /* 0x0a001f0003047f89 */ /* 0x00226200000e0000 */
[----:B------:R-:W-:Y:S01]  /*4d40*/  BSSY.RECONVERGENT B1, `(.L_x_560) ;  /* 0x0000017000017945 */ /* 0x000fe20003800200 */
[----:B------:R-:W-:Y:S02]  /*4d50*/  IMAD.MOV.U32 R6, RZ, RZ, R3 ;  /* 0x000000ffff067224 */ /* 0x000fe400078e0003 */
[----:B----4-:R4:W1:Y:S01]  /*4d60*/  SHFL.DOWN PT, R10, R5, 0x10, 0x1f ;  /* 0x0a001f00050a7f89 */ /* 0x01086200000e0000 */
[----:B------:R-:W-:Y:S02]  /*4d70*/  IMAD.MOV.U32 R7, RZ, RZ, R5 ;  /* 0x000000ffff077224 */ /* 0x000fe400078e0005 */
[----:B--2---:R-:W-:Y:S01]  /*4d80*/  IMAD.MOV.U32 R8, RZ, RZ, R9 ;  /* 0x000000ffff087224 */ /* 0x004fe200078e0009 */
[----:B0-----:R4:W0:Y:S01]  /*4d90*/  SHFL.DOWN PT, R12, R9, 0x10, 0x1f ;  /* 0x0a001f00090c7f89 */ /* 0x00182200000e0000 */
        /* <DEDUP_REMOVED lines=17> */
.L_x_561:
[----:B------:R-:W-:Y:S05]  /*4eb0*/  BSYNC.RECONVERGENT B1 ;  /* 0x0000000000017941 */ /* 0x000fea0003800200 */
.L_x_560:
[----:B------:R-:W-:Y:S04]  /*4ec0*/  BSSY.RECONVERGENT B1, `(.L_x_562) ;  /* 0x000000c000017945 */ /* 0x000fe80003800200 */
[----:B------:R-:W-:Y:S05]  /*4ed0*/  @P2 BRA `(.L_x_563) ;  /* 0x0000000000282947 */ /* 0x000fea0003800000 */
[----:B----4-:R-:W2:Y:S01]  /*4ee0*/  S2R R5, SR_CgaCtaId ;  /* 0x0000000000057919 */ /* 0x010ea20000008800 */
[----:B-1----:R-:W-:Y:S02]  /*4ef0*/  MOV R4, 0x400 ;  /* 0x0000040000047802 */ /* 0x002fe40000000f00 */
[----:B------:R-:W-:-:S04]  /*4f00*/  SHF.R.U32.HI R3, RZ, 0x1, R2 ;  /* 0x00000001ff037819 */ /* 0x000fc80000011602 */
[----:B------:R-:W-:Y:S02]  /*4f10*/  LOP3.LUT R3, R3, 0x1f0, RZ, 0xc0, !PT ;  /* 0x000001f003037812 */ /* 0x000fe400078ec0ff */
[----:B--2---:R-:W-:Y:S01]  /*4f20*/  LEA R4, R5, R4, 0x18 ;  /* 0x0000000405047211 */ /* 0x004fe200078ec0ff */
[----:B------:R-:W-:-:S04]  /*4f30*/  IMAD.MOV.U32 R5, RZ, RZ, R8 ;  /* 0x000000ffff057224 */ /* 0x000fc800078e0008 */
[----:B------:R-:W-:Y:S02]  /*4f40*/  IMAD.IADD R3, R3, 0x1, R4 ;  /* 0x0000000103037824 */ /* 0x000fe400078e0204 */
[----:B------:R-:W-:-:S03]  /*4f50*/  IMAD.MOV.U32 R4, RZ, RZ, R7 ;  /* 0x000000ffff047224 */ /* 0x000fc600078e0007 */
[----:B------:R2:W-:Y:S04]  /*4f60*/  STS [R3+0x8], R6 ;  /* 0x0000080603007388 */ /* 0x0005e80000000800 */
[----:B------:R2:W-:Y:S02]  /*4f70*/  STS.64 [R3+0x10], R4 ;  /* 0x0000100403007388 */ /* 0x0005e40000000a00 */
.L_x_563:
[----:B------:R-:W-:Y:S05]  /*4f80*/  BSYNC.RECONVERGENT B1 ;  /* 0x0000000000017941 */ /* 0x000fea0003800200 */
.L_x_562:
        /* <DEDUP_REMOVED lines=27> */
.L_x_565:
[----:B------:R-:W-:Y:S05]  /*5140*/  BSYNC.RECONVERGENT B1 ;  /* 0x0000000000017941 */ /* 0x000fea0003800200 */
.L_x_564:
        /* <DEDUP_REMOVED lines=27> */
.L_x_567:
[----:B------:R-:W-:Y:S05]  /*5300*/  BSYNC.RECONVERGENT B1 ;  /* 0x0000000000017941 */ /* 0x000fea0003800200 */
.L_x_566:
        /* <DEDUP_REMOVED lines=17> */
.L_x_569:
[----:B------:R-:W-:Y:S05]  /*5420*/  BSYNC.RECONVERGENT B1 ;  /* 0x0000000000017941 */ /* 0x000fea0003800200 */
.L_x_568:
        /* <DEDUP_REMOVED lines=17> */
.L_x_571:
[----:B------:R-:W-:Y:S05]  /*5540*/  BSYNC.RECONVERGENT B1 ;  /* 0x0000000000017941 */ /* 0x000fea0003800200 */
.L_x_570:
        /* <DEDUP_REMOVED lines=17> */
.L_x_573:
[----:B------:R-:W-:Y:S05]  /*5660*/  BSYNC.RECONVERGENT B1 ;  /* 0x0000000000017941 */ /* 0x000fea0003800200 */
.L_x_572:
        /* <DEDUP_REMOVED lines=17> */
.L_x_575:
[----:B------:R-:W-:Y:S05]  /*5780*/  BSYNC.RECONVERGENT B1 ;  /* 0x0000000000017941 */ /* 0x000fea0003800200 */
.L_x_574:
        /* <DEDUP_REMOVED lines=16> */
.L_x_493:
[----:B------:R-:W-:Y:S05]  /*5890*/  BSYNC.RECONVERGENT B0 ;  /* 0x0000000000007941 */ /* 0x000fea0003800200 */
.L_x_460:
[----:B------:R-:W-:Y:S05]  /*58a0*/  @P2 EXIT ;  /* 0x000000000000294d */ /* 0x000fea0003800000 */
[----:B-1234-:R-:W1:Y:S01]  /*58b0*/  LDC.64 R2, c[0x0][0x390] ;  /* 0x0000e400ff027b82 */ /* 0x01ee620000000a00 */
[----:B0-----:R-:W-:Y:S02]  /*58c0*/  IMAD.MOV.U32 R9, RZ, RZ, R8 ;  /* 0x000000ffff097224 */ /* 0x001fe400078e0008 */
[----:B------:R-:W-:Y:S02]  /*58d0*/  IMAD.MOV.U32 R8, RZ, RZ, R7 ;  /* 0x000000ffff087224 */ /* 0x000fe400078e0007 */
[----:B-1----:R-:W-:-:S05]  /*58e0*/  IMAD.WIDE.U32 R2, R0, 0x10, R2 ;  /* 0x0000001000027825 */ /* 0x002fca00078e0002 */
[----:B------:R-:W-:Y:S04]  /*58f0*/  STG.E.64 desc[UR10][R2.64+0x8], R8 ;  /* 0x0000080802007986 */ /* 0x000fe8000c101b0a */
[----:B------:R-:W-:Y:S01]  /*5900*/  STG.E desc[UR10][R2.64], R6 ;  /* 0x0000000602007986 */ /* 0x000fe2000c10190a */
[----:B------:R-:W-:Y:S05]  /*5910*/  EXIT ;  /* 0x000000000000794d */ /* 0x000fea0003800000 */
.L_x_576:
        /* <DEDUP_REMOVED lines=14> */
.L_x_811:


//--------------------- .text._ZN6thrust24THRUST_300001_SM_1000_NS8cuda_cub4core6detail13_kernel_agentINS1_8__reduce11ReduceAgentINS0_12zip_iteratorIN4cuda3std3__45tupleIJNS0_10device_ptrIfEENS0_17counting_iteratorIlNS0_11use_defaultESF_SF_EEEEEEEPNSB_IJflEEESJ_iNS1_9__extrema9arg_max_fIflNSA_4lessIfEEEEEEJSI_SK_iSP_EEEvDpT0_ --------------------------
	.section	.text._ZN6thrust24THRUST_300001_SM_1000_NS8cuda_cub4core6detail13_kernel_agentINS1_8__reduce11ReduceAgentINS0_12zip_iteratorIN4cuda3std3__45tupleIJNS0_10device_ptrIfEENS0_17counting_iteratorIlNS0_11use_defaultESF_SF_EEEEEEEPNSB_IJflEEESJ_iNS1_9__extrema9arg_max_fIflNSA_4lessIfEEEEEEJSI_SK_iSP_EEEvDpT0_,"ax",@progbits
	.align	128
        .global         _ZN6thrust24THRUST_300001_SM_1000_NS8cuda_cub4core6detail13_kernel_agentINS1_8__reduce11ReduceAgentINS0_12zip_iteratorIN4cuda3std3__45tupleIJNS0_10device_ptrIfEENS0_17counting_iteratorIlNS0_11use_defaultESF_SF_EEEEEEEPNSB_IJflEEESJ_iNS1_9__extrema9arg_max_fIflNSA_4lessIfEEEEEEJSI_SK_iSP_EEEvDpT0_
        .type           _ZN6thrust24THRUST_300001_SM_1000_NS8cuda_cub4core6detail13_kernel_agentINS1_8__reduce11ReduceAgentINS0_12zip_iteratorIN4cuda3std3__45tupleIJNS0_10device_ptrIfEENS0_17counting_iteratorIlNS0_11use_defaultESF_SF_EEEEEEEPNSB_IJflEEESJ_iNS1_9__extrema9arg_max_fIflNSA_4lessIfEEEEEEJSI_SK_iSP_EEEvDpT0_,@function
        .size           _ZN6thrust24THRUST_300001_SM_1000_NS8cuda_cub4core6detail13_kernel_agentINS1_8__reduce11ReduceAgentINS0_12zip_iteratorIN4cuda3std3__45tupleIJNS0_10device_ptrIfEENS0_17counting_iteratorIlNS0_11use_defaultESF_SF_EEEEEEEPNSB_IJflEEESJ_iNS1_9__extrema9arg_max_fIflNSA_4lessIfEEEEEEJSI_SK_iSP_EEEvDpT0_,(.L_x_812 - _ZN6thrust24THRUST_300001_SM_1000_NS8cuda_cub4core6detail13_kernel_agentINS1_8__reduce11ReduceAgentINS0_12zip_iteratorIN4cuda3std3__45tupleIJNS0_10device_ptrIfEENS0_17counting_iteratorIlNS0_11use_defaultESF_SF_EEEEEEEPNSB_IJflEEESJ_iNS1_9__extrema9arg_max_fIflNSA_4lessIfEEEEEEJSI_SK_iSP_EEEvDpT0_)
        .other          _ZN6thrust24THRUST_300001_SM_1000_NS8cuda_cub4core6detail13_kernel_agentINS1_8__reduce11ReduceAgentINS0_12zip_iteratorIN4cuda3std3__45tupleIJNS0_10device_ptrIfEENS0_17counting_iteratorIlNS0_11use_defaultESF_SF_EEEEEEEPNSB_IJflEEESJ_iNS1_9__extrema9arg_max_fIflNSA_4lessIfEEEEEEJSI_SK_iSP_EEEvDpT0_,@"STO_CUDA_ENTRY STV_DEFAULT"
_ZN6thrust24THRUST_300001_SM_1000_NS8cuda_cub4core6detail13_kernel_agentINS1_8__reduce11ReduceAgentINS0_12zip_iteratorIN4cuda3std3__45tupleIJNS0_10device_ptrIfEENS0_17counting_iteratorIlNS0_11use_defaultESF_SF_EEEEEEEPNSB_IJflEEESJ_iNS1_9__extrema9arg_max_fIflNSA_4lessIfEEEEEEJSI_SK_iSP_EEEvDpT0_:
.text._ZN6thrust24THRUST_300001_SM_1000_NS8cuda_cub4core6detail13_kernel_agentINS1_8__reduce11ReduceAgentINS0_12zip_iteratorIN4cuda3std3__45tupleIJNS0_10device_ptrIfEENS0_17counting_iteratorIlNS0_11use_defaultESF_SF_EEEEEEEPNSB_IJflEEESJ_iNS1_9__extrema9arg_max_fIflNSA_4lessIfEEEEEEJSI_SK_iSP_EEEvDpT0_:
        /* <DEDUP_REMOVED lines=23> */
.L_x_580:
[----:B0-----:R-:W-:Y:S05]  /*0170*/  BSYNC.RECONVERGENT B1 ;  /* 0x0000000000017941 */ /* 0x001fea0003800200 */
.L_x_579:
        /* <DEDUP_REMOVED lines=17> */
.L_x_587:
        /* <DEDUP_REMOVED lines=24> */
.L_x_586:
[----:B------:R-:W-:Y:S05]  /*0410*/  BSYNC.RECONVERGENT B3 ;  /* 0x0000000000037941 */ /* 0x000fea0003800200 */
.L_x_585:
[----:B------:R-:W-:Y:S01]  /*0420*/  IADD3 R5, P0, PT, R5, 0x100, RZ ;  /* 0x0000010005057810 */ /* 0x000fe20007f1e0ff */
[----:B------:R-:W-:Y:S02]  /*0430*/  VIADD R9, R9, 0x100 ;  /* 0x0000010009097836 */ /* 0x000fe40000000000 */
[----:B------:R-:W-:Y:S02]  /*0440*/  IMAD.X R3, RZ, RZ, R3, P3 ;  /* 0x000000ffff037224 */ /* 0x000fe400018e0603 */
[----:B------:R-:W-:Y:S01]  /*0450*/  IMAD.X R10, RZ, RZ, R10, P0 ;  /* 0x000000ffff0a7224 */ /* 0x000fe200000e060a */
[----:B------:R-:W-:Y:S07]  /*0460*/  @P2 BRA `(.L_x_587) ;  /* 0xfffffffc00882947 */ /* 0x000fee000383ffff */
.L_x_584:
[----:B------:R-:W-:Y:S05]  /*0470*/  BSYNC.RECONVERGENT B2 ;  /* 0x0000000000027941 */ /* 0x000fea0003800200 */
.L_x_583:
[----:B------:R-:W-:-:S13]  /*0480*/  ISETP.GE.U32.AND P0, PT, R11, 0x300, PT ;  /* 0x000003000b00780c */ /* 0x000fda0003f06070 */
[----:B------:R-:W-:Y:S05]  /*0490*/  @!P0 BRA `(.L_x_582) ;  /* 0x00000004007c8947 */ /* 0x000fea0003800000 */
[----:B------:R-:W0:Y:S01]  /*04a0*/  LDC.64 R4, c[0x0][0x380] ;  /* 0x0000e000ff047b82 */ /* 0x000e220000000a00 */
[----:B------:R-:W-:-:S07]  /*04b0*/  VIADD R10, R9, 0x200 ;  /* 0x00000200090a7836 */ /* 0x000fce0000000000 */
[----:B------:R-:W1:Y:S02]  /*04c0*/  LDC.64 R2, c[0x0][0x388] ;  /* 0x0000e200ff027b82 */ /* 0x000e640000000a00 */
.L_x_596:
        /* <DEDUP_REMOVED lines=26> */
.L_x_589:
[----:B------:R-:W-:Y:S05]  /*0670*/  BSYNC.RECONVERGENT B2 ;  /* 0x0000000000027941 */ /* 0x000fea0003800200 */
.L_x_588:
        /* <DEDUP_REMOVED lines=20> */
.L_x_591:
[----:B------:R-:W-:Y:S05]  /*07c0*/  BSYNC.RECONVERGENT B2 ;  /* 0x0000000000027941 */ /* 0x000fea0003800200 */
.L_x_590:
        /* <DEDUP_REMOVED lines=20> */
.L_x_593:
[----:B------:R-:W-:Y:S05]  /*0910*/  BSYNC.RECONVERGENT B2 ;  /* 0x0000000000027941 */ /* 0x000fea0003800200 */
.L_x_592:
        /* <DEDUP_REMOVED lines=18> */
.L_x_595:
[----:B------:R-:W-:Y:S05]  /*0a40*/  BSYNC.RECONVERGENT B2 ;  /* 0x0000000000027941 */ /* 0x000fea0003800200 */
.L_x_594:
[C---:B------:R-:W-:Y:S02]  /*0a50*/  VIADD R9, R10.reuse, 0x200 ;  /* 0x000002000a097836 */ /* 0x040fe40000000000 */
[----:B------:R-:W-:-:S03]  /*0a60*/  VIADD R10, R10, 0x400 ;  /* 0x000004000a0a7836 */ /* 0x000fc60000000000 */
[----:B------:R-:W-:-:S13]  /*0a70*/  ISETP.GE.AND P0, PT, R9, UR5, PT ;  /* 0x0000000509007c0c */ /* 0x000fda000bf06270 */
[----:B------:R-:W-:Y:S05]  /*0a80*/  @!P0 BRA `(.L_x_596) ;  /* 0xfffffff800908947 */ /* 0x000fea000383ffff */
.L_x_582:
[----:B------:R-:W-:Y:S05]  /*0a90*/  BSYNC.RECONVERGENT B1 ;  /* 0x0000000000017941 */ /* 0x000fea0003800200 */
.L_x_581:
        /* <DEDUP_REMOVED lines=31> */
.L_x_599:
[----:B------:R-:W-:Y:S05]  /*0c90*/  BSYNC.RECONVERGENT B1 ;  /* 0x0000000000017941 */ /* 0x000fea0003800200 */
.L_x_598:
        /* <DEDUP_REMOVED lines=27> */
.L_x_601:
[----:B------:R-:W-:Y:S05]  /*0e50*/  BSYNC.RECONVERGENT B1 ;  /* 0x0000000000017941 */ /* 0x000fea0003800200 */
.L_x_600:
        /* <DEDUP_REMOVED lines=24> */
.L_x_603:
[----:B------:R-:W-:Y:S05]  /*0fe0*/  BSYNC.RECONVERGENT B1 ;  /* 0x0000000000017941 */ /* 0x000fea0003800200 */
.L_x_602:
        /* <DEDUP_REMOVED lines=24> */
.L_x_605:
[----:B------:R-:W-:Y:S05]  /*1170*/  BSYNC.RECONVERGENT B1 ;  /* 0x0000000000017941 */ /* 0x000fea0003800200 */
.L_x_604:
        /* <DEDUP_REMOVED lines=24> */
.L_x_607:
[----:B------:R-:W-:Y:S05]  /*1300*/  BSYNC.RECONVERGENT B1 ;  /* 0x0000000000017941 */ /* 0x000fea0003800200 */
.L_x_606:
        /* <DEDUP_REMOVED lines=12> */
.L_x_609:
[----:B------:R-:W-:Y:S05]  /*13d0*/  BSYNC.RECONVERGENT B1 ;  /* 0x0000000000017941 */ /* 0x000fea0003800200 */
.L_x_608:
        /* <DEDUP_REMOVED lines=27> */
.L_x_612:
[----:B------:R-:W-:Y:S05]  /*1590*/  BSYNC.RECONVERGENT B1 ;  /* 0x0000000000017941 */ /* 0x000fea0003800200 */
.L_x_611:
        /* <DEDUP_REMOVED lines=27> */
.L_x_614:
[----:B------:R-:W-:Y:S05]  /*1750*/  BSYNC.RECONVERGENT B1 ;  /* 0x0000000000017941 */ /* 0x000fea0003800200 */
.L_x_613:
        /* <DEDUP_REMOVED lines=17> */
.L_x_616:
[----:B------:R-:W-:Y:S05]  /*1870*/  BSYNC.RECONVERGENT B1 ;  /* 0x0000000000017941 */ /* 0x000fea0003800200 */
.L_x_615:
        /* <DEDUP_REMOVED lines=17> */
.L_x_618:
[----:B------:R-:W-:Y:S05]  /*1990*/  BSYNC.RECONVERGENT B1 ;  /* 0x0000000000017941 */ /* 0x000fea0003800200 */
.L_x_617:
        /* <DEDUP_REMOVED lines=17> */
.L_x_620:
[----:B------:R-:W-:Y:S05]  /*1ab0*/  BSYNC.RECONVERGENT B1 ;  /* 0x0000000000017941 */ /* 0x000fea0003800200 */
.L_x_619:
        /* <DEDUP_REMOVED lines=17> */
.L_x_622:
[----:B------:R-:W-:Y:S05]  /*1bd0*/  BSYNC.RECONVERGENT B1 ;  /* 0x0000000000017941 */ /* 0x000fea0003800200 */
.L_x_621:
        /* <DEDUP_REMOVED lines=18> */
.L_x_597:
        /* <DEDUP_REMOVED lines=41> */
.L_x_624:
[----:B------:R-:W-:Y:S05]  /*1f90*/  BSYNC.RECONVERGENT B1 ;  /* 0x0000000000017941 */ /* 0x000fea0003800200 */
.L_x_623:
        /* <DEDUP_REMOVED lines=24> */
.L_x_626:
[----:B------:R-:W-:Y:S05]  /*2120*/  BSYNC.RECONVERGENT B1 ;  /* 0x0000000000017941 */ /* 0x000fea0003800200 */
.L_x_625:
        /* <DEDUP_REMOVED lines=24> */
.L_x_628:
[----:B------:R-:W-:Y:S05]  /*22b0*/  BSYNC.RECONVERGENT B1 ;  /* 0x0000000000017941 */ /* 0x000fea0003800200 */
.L_x_627:
        /* <DEDUP_REMOVED lines=24> */
.L_x_630:
[----:B------:R-:W-:Y:S05]  /*2440*/  BSYNC.RECONVERGENT B1 ;  /* 0x0000000000017941 */ /* 0x000fea0003800200 */
.L_x_629:
        /* <DEDUP_REMOVED lines=24> */
.L_x_632:
[----:B------:R-:W-:Y:S05]  /*25d0*/  BSYNC.RECONVERGENT B1 ;  /* 0x0000000000017941 */ /* 0x000fea0003800200 */
.L_x_631:
        /* <DEDUP_REMOVED lines=12> */
.L_x_634:
[----:B------:R-:W-:Y:S05]  /*26a0*/  BSYNC.RECONVERGENT B1 ;  /* 0x0000000000017941 */ /* 0x000fea0003800200 */
.L_x_633:
        /* <DEDUP_REMOVED lines=30> */
.L_x_636:
[----:B------:R-:W-:Y:S05]  /*2890*/  BSYNC.RECONVERGENT B1 ;  /* 0x0000000000017941 */ /* 0x000fea0003800200 */
.L_x_635:
        /* <DEDUP_REMOVED lines=27> */
.L_x_638:
[----:B------:R-:W-:Y:S05]  /*2a50*/  BSYNC.RECONVERGENT B1 ;  /* 0x0000000000017941 */ /* 0x000fea0003800200 */
.L_x_637:
        /* <DEDUP_REMOVED lines=27> */
.L_x_640:
[----:B------:R-:W-:Y:S05]  /*2c10*/  BSYNC.RECONVERGENT B1 ;  /* 0x0000000000017941 */ /* 0x000fea0003800200 */
.L_x_639:
        /* <DEDUP_REMOVED lines=27> */
.L_x_642:
[----:B------:R-:W-:Y:S05]  /*2dd0*/  BSYNC.RECONVERGENT B1 ;  /* 0x0000000000017941 */ /* 0x000fea0003800200 */
.L_x_641:
        /* <DEDUP_REMOVED lines=27> */
.L_x_644:
[----:B------:R-:W-:Y:S05]  /*2f90*/  BSYNC.RECONVERGENT B1 ;  /* 0x0000000000017941 */ /* 0x000fea0003800200 */
.L_x_643:
        /* <DEDUP_REMOVED lines=27> */
.L_x_646:
[----:B------:R-:W-:Y:S05]  /*3150*/  BSYNC.RECONVERGENT B1 ;  /* 0x0000000000017941 */ /* 0x000fea0003800200 */
.L_x_645:
        /* <DEDUP_REMOVED lines=28> */
.L_x_578:
        /* <DEDUP_REMOVED lines=9> */
[----:B------:R-:W-:Y:S01]  /*33b0*/  VIADD R9, R0, 0x100 ;  /* 0x0000010000097836 */ /* 0x000fe20000000000 */
[----:B------:R-:W-:Y:S01]  /*33c0*/  UISETP.GE.U32.AND UP0, UPT, UR4, 0xa00, UPT ;  /* 0x00000a000400788c */ /* 0x000fe2000bf06070 */
[----:B---3--:R-:W-:-:S04]  /*33d0*/  FSETP.GEU.AND P0, PT, R4, R5, PT ;  /* 0x000000050400720b */ /* 0x008fc80003f0e000 */
[----:B------:R-:W-:Y:S01]  /*33e0*/  FSEL R4, R4, R5, P0 ;  /* 0x0000000504047208 */ /* 0x000fe20000000000 */
[----:B------:R-:W-:-:S03]  /*33f0*/  VIADD R5, R0, 0x200 ;  /* 0x0000020000057836 */ /* 0x000fc60000000000 */
[----:B----4-:R-:W-:-:S04]  /*3400*/  FSETP.GEU.AND P2, PT, R4, R7, PT ;  /* 0x000000070400720b */ /* 0x010fc80003f4e000 */
[----:B------:R-:W-:-:S04]  /*3410*/  FSEL R7, R4, R7, P2 ;  /* 0x0000000704077208 */ /* 0x000fc80001000000 */
[----:B-----5:R-:W-:-:S04]  /*3420*/  FSETP.GEU.AND P3, PT, R7, R8, PT ;  /* 0x000000080700720b */ /* 0x020fc80003f6e000 */
[----:B------:R-:W-:Y:S02]  /*3430*/  FSEL R7, R7, R8, P3 ;  /* 0x0000000807077208 */ /* 0x000fe40001800000 */
        /* <DEDUP_REMOVED lines=11> */
[----:B------:R-:W-:Y:S01]  /*34f0*/  @P1 SEL R8, R5, R8, P0 ;  /* 0x0000000805081207 */ /* 0x000fe20000000000 */
[----:B------:R-:W-:Y:S01]  /*3500*/  IMAD.MOV.U32 R5, RZ, RZ, 0x500 ;  /* 0x00000500ff057424 */ /* 0x000fe200078e00ff */
[----:B------:R-:W-:Y:S02]  /*3510*/  @P1 FSEL R6, R7, R6, P0 ;  /* 0x0000000607061208 */ /* 0x000fe40000000000 */
[----:B------:R-:W-:Y:S01]  /*3520*/  @P1 SEL R9, R4, R9, P0 ;  /* 0x0000000904091207 */ /* 0x000fe20000000000 */
[----:B------:R-:W-:Y:S06]  /*3530*/  BRA.U !UP0, `(.L_x_647) ;  /* 0x0000000508047547 */ /* 0x000fec000b800000 */
[----:B------:R-:W-:Y:S01]  /*3540*/  IMAD.MOV.U32 R10, RZ, RZ, R6 ;  /* 0x000000ffff0a7224 */ /* 0x000fe200078e0006 */
[----:B------:R-:W0:Y:S01]  /*3550*/  LDCU UR4, c[0x0][0x398] ;  /* 0x00007300ff0477ac */ /* 0x000e220008000800 */
[----:B------:R-:W-:Y:S02]  /*3560*/  IMAD.MOV.U32 R21, RZ, RZ, R8 ;  /* 0x000000ffff157224 */ /* 0x000fe400078e0008 */
[----:B------:R-:W-:Y:S01]  /*3570*/  IMAD.MOV.U32 R20, RZ, RZ, R9 ;  /* 0x000000ffff147224 */ /* 0x000fe200078e0009 */
[----:B------:R-:W1:Y:S01]  /*3580*/  LDCU.64 UR6, c[0x0][0x388] ;  /* 0x00007100ff0677ac */ /* 0x000e620008000a00 */
[----:B------:R-:W-:-:S07]  /*3590*/  IMAD.MOV.U32 R7, RZ, RZ, 0x500 ;  /* 0x00000500ff077424 */ /* 0x000fce00078e00ff */
.L_x_648:
[----:B------:R-:W-:-:S05]  /*35a0*/  IMAD.WIDE.U32 R4, R7, 0x4, R2 ;  /* 0x0000000407047825 */ /* 0x000fca00078e0002 */
[----:B------:R-:W2:Y:S04]  /*35b0*/  LDG.E R11, desc[UR8][R4.64] ;  /* 0x00000008040b7981 */ /* 0x000ea8000c1e1900 */
[----:B------:R-:W3:Y:S04]  /*35c0*/  LDG.E R12, desc[UR8][R4.64+0x400] ;  /* 0x00040008040c7981 */ /* 0x000ee8000c1e1900 */
[----:B------:R-:W4:Y:S04]  /*35d0*/  LDG.E R13, desc[UR8][R4.64+0x800] ;  /* 0x00080008040d7981 */ /* 0x000f28000c1e1900 */
[----:B------:R-:W5:Y:S04]  /*35e0*/  LDG.E R14, desc[UR8][R4.64+0xc00] ;  /* 0x000c0008040e7981 */ /* 0x000f68000c1e1900 */
[----:B------:R0:W5:Y:S01]  /*35f0*/  LDG.E R6, desc[UR8][R4.64+0x1000] ;  /* 0x0010000804067981 */ /* 0x000162000c1e1900 */
[----:B-1----:R-:W-:-:S04]  /*3600*/  IADD3 R18, P0, P1, R0, UR6, R7 ;  /* 0x0000000600127c10 */ /* 0x002fc8000f91e007 */
[----:B------:R-:W-:Y:S02]  /*3610*/  IADD3.X R19, PT, PT, RZ, UR7, RZ, P0, P1 ;  /* 0x00000007ff137c10 */ /* 0x000fe400087e24ff */
[C---:B------:R-:W-:Y:S02]  /*3620*/  IADD3 R17, P3, PT, R18.reuse, 0x100, RZ ;  /* 0x0000010012117810 */ /* 0x040fe40007f7e0ff */
[C---:B------:R-:W-:Y:S02]  /*3630*/  IADD3 R15, P5, PT, R18.reuse, 0x300, RZ ;  /* 0x00000300120f7810 */ /* 0x040fe40007fbe0ff */
[----:B------:R-:W-:Y:S01]  /*3640*/  IADD3 R8, P6, PT, R18, 0x400, RZ ;  /* 0x0000040012087810 */ /* 0x000fe20007fde0ff */
[--C-:B------:R-:W-:Y:S02]  /*3650*/  IMAD.X R16, RZ, RZ, R19.reuse, P3 ;  /* 0x000000ffff107224 */ /* 0x100fe400018e0613 */
[--C-:B0-----:R-:W-:Y:S02]  /*3660*/  IMAD.X R4, RZ, RZ, R19.reuse, P5 ;  /* 0x000000ffff047224 */ /* 0x101fe400028e0613 */
        /* <DEDUP_REMOVED lines=23> */
[----:B-----5:R-:W-:Y:S02]  /*37e0*/  FSETP.GEU.AND P1, PT, R13, R14, PT ;  /* 0x0000000e0d00720b */ /* 0x020fe40003f2e000 */
[----:B------:R-:W-:-:S11]  /*37f0*/  @P2 SEL R5, R16, R5, P0 ;  /* 0x0000000510052207 */ /* 0x000fd60000000000 */
[----:B------:R-:W-:-:S04]  /*3800*/  @P1 ISETP.GE.U32.AND P0, PT, R10, R15, PT ;  /* 0x0000000f0a00120c */ /* 0x000fc80003f06070 */
[----:B------:R-:W-:-:S04]  /*3810*/  @P1 ISETP.GE.AND.EX P0, PT, R5, R4, PT, P0 ;  /* 0x000000040500120c */ /* 0x000fc80003f06300 */
[----:B------:R-:W-:-:S04]  /*3820*/  @P1 FSETP.LT.OR P0, PT, R14, R13, !P0 ;  /* 0x0000000d0e00120b */ /* 0x000fc80004701400 */
[----:B------:R-:W-:Y:S02]  /*3830*/  @P1 FSEL R14, R13, R14, P0 ;  /* 0x0000000e0d0e1208 */ /* 0x000fe40000000000 */
[----:B------:R-:W-:Y:S01]  /*3840*/  @P1 SEL R15, R10, R15, P0 ;  /* 0x0000000f0a0f1207 */ /* 0x000fe20000000000 */
[----:B------:R-:W-:Y:S01]  /*3850*/  VIADD R10, R7, 0xa00 ;  /* 0x00000a00070a7836 */ /* 0x000fe20000000000 */
[----:B------:R-:W-:Y:S02]  /*3860*/  FSETP.GEU.AND P2, PT, R14, R6, PT ;  /* 0x000000060e00720b */ /* 0x000fe40003f4e000 */
[----:B------:R-:W-:Y:S01]  /*3870*/  @P1 SEL R4, R5, R4, P0 ;  /* 0x0000000405041207 */ /* 0x000fe20000000000 */
[----:B------:R-:W-:Y:S01]  /*3880*/  VIADD R5, R7, 0x500 ;  /* 0x0000050007057836 */ /* 0x000fe20000000000 */
[----:B------:R-:W-:-:S03]  /*3890*/  ISETP.GT.AND P1, PT, R10, UR4, PT ;  /* 0x000000040a007c0c */ /* 0x000fc6000bf24270 */
[----:B------:R-:W-:-:S06]  /*38a0*/  IMAD.MOV.U32 R7, RZ, RZ, R5 ;  /* 0x000000ffff077224 */ /* 0x000fcc00078e0005 */
        /* <DEDUP_REMOVED lines=10> */
.L_x_647:
        /* <DEDUP_REMOVED lines=14> */
[----:B------:R-:W-:Y:S01]  /*3a30*/  IMAD.IADD R11, R0, 0x1, R5 ;  /* 0x00000001000b7824 */ /* 0x000fe200078e0205 */
[----:B------:R-:W-:-:S04]  /*3a40*/  LEA.HI R4, R13, 0x1, RZ, 0x18 ;  /* 0x000000010d047811 */ /* 0x000fc800078fc0ff */
[----:B------:R-:W-:Y:S01]  /*3a50*/  LOP3.LUT R10, R4, 0x3, RZ, 0xc0, !PT ;  /* 0x00000003040a7812 */ /* 0x000fe200078ec0ff */
[----:B------:R-:W-:-:S04]  /*3a60*/  IMAD.MOV.U32 R4, RZ, RZ, R0 ;  /* 0x000000ffff047224 */ /* 0x000fc800078e0000 */
[----:B------:R-:W-:Y:S02]  /*3a70*/  IMAD.MOV R10, RZ, RZ, -R10 ;  /* 0x000000ffff0a7224 */ /* 0x000fe400078e0a0a */
[C---:B0-----:R-:W-:Y:S01]  /*3a80*/  IMAD.WIDE.U32 R2, R11.reuse, 0x4, R2 ;  /* 0x000000040b027825 */ /* 0x041fe200078e0002 */
[----:B------:R-:W-:-:S05]  /*3a90*/  IADD3 R11, P0, PT, R11, UR6, RZ ;  /* 0x000000060b0b7c10 */ /* 0x000fca000ff1e0ff */
[----:B------:R-:W-:-:S08]  /*3aa0*/  IMAD.X R12, RZ, RZ, UR7, P0 ;  /* 0x00000007ff0c7e24 */ /* 0x000fd000080e06ff */
.L_x_655:
[----:B------:R0:W2:Y:S01]  /*3ab0*/  LDG.E R17, desc[UR8][R2.64] ;  /* 0x0000000802117981 */ /* 0x0000a2000c1e1900 */
[----:B------:R-:W-:Y:S01]  /*3ac0*/  VIADD R10, R10, 0x1 ;  /* 0x000000010a0a7836 */ /* 0x000fe20000000000 */
[----:B------:R-:W-:Y:S01]  /*3ad0*/  BSSY.RECONVERGENT B3, `(.L_x_653) ;  /* 0x0000016000037945 */ /* 0x000fe20003800200 */
[----:B------:R-:W-:Y:S02]  /*3ae0*/  IMAD.MOV.U32 R14, RZ, RZ, R8 ;  /* 0x000000ffff0e7224 */ /* 0x000fe400078e0008 */
[----:B------:R-:W-:Y:S01]  /*3af0*/  IMAD.MOV.U32 R15, RZ, RZ, R9 ;  /* 0x000000ffff0f7224 */ /* 0x000fe200078e0009 */
[----:B------:R-:W-:Y:S01]  /*3b00*/  ISETP.NE.AND P2, PT, R10, RZ, PT ;  /* 0x000000ff0a00720c */ /* 0x000fe20003f45270 */
[----:B------:R-:W-:Y:S02]  /*3b10*/  IMAD.MOV.U32 R16, RZ, RZ, R6 ;  /* 0x000000ffff107224 */ /* 0x000fe400078e0006 */
        /* <DEDUP_REMOVED lines=17> */
.L_x_654:
[----:B------:R-:W-:Y:S05]  /*3c30*/  BSYNC.RECONVERGENT B3 ;  /* 0x0000000000037941 */ /* 0x000fea0003800200 */
.L_x_653:
[----:B------:R-:W-:Y:S01]  /*3c40*/  IADD3 R11, P0, PT, R11, 0x100, RZ ;  /* 0x000001000b0b7810 */ /* 0x000fe20007f1e0ff */
[----:B------:R-:W-:Y:S02]  /*3c50*/  VIADD R4, R4, 0x100 ;  /* 0x0000010004047836 */ /* 0x000fe40000000000 */
[----:B------:R-:W-:Y:S02]  /*3c60*/  IMAD.X R3, RZ, RZ, R3, P3 ;  /* 0x000000ffff037224 */ /* 0x000fe400018e0603 */
[----:B------:R-:W-:Y:S01]  /*3c70*/  IMAD.X R12, RZ, RZ, R12, P0 ;  /* 0x000000ffff0c7224 */ /* 0x000fe200000e060c */
[----:B------:R-:W-:Y:S07]  /*3c80*/  @P2 BRA `(.L_x_655) ;  /* 0xfffffffc00882947 */ /* 0x000fee000383ffff */
.L_x_652:
[----:B------:R-:W-:Y:S05]  /*3c90*/  BSYNC.RECONVERGENT B2 ;  /* 0x0000000000027941 */ /* 0x000fea0003800200 */
.L_x_651:
[----:B------:R-:W-:-:S13]  /*3ca0*/  ISETP.GE.U32.AND P0, PT, R13, 0x300, PT ;  /* 0x000003000d00780c */ /* 0x000fda0003f06070 */
[----:B------:R-:W-:Y:S05]  /*3cb0*/  @!P0 BRA `(.L_x_650) ;  /* 0x0000000400bc8947 */ /* 0x000fea0003800000 */
[----:B------:R-:W0:Y:S01]  /*3cc0*/  LDCU.128 UR12, c[0x0][0x380] ;  /* 0x00007000ff0c77ac */ /* 0x000e220008000c00 */
[----:B------:R-:W1:Y:S01]  /*3cd0*/  LDC.64 R14, c[0x0][0x380] ;  /* 0x0000e000ff0e7b82 */ /* 0x000e620000000a00 */
[C---:B------:R-:W-:Y:S01]  /*3ce0*/  IADD3 R12, P1, PT, R4.reuse, R5, RZ ;  /* 0x00000005040c7210 */ /* 0x040fe20007f3e0ff */
[C---:B------:R-:W-:Y:S02]  /*3cf0*/  IMAD.IADD R10, R4.reuse, 0x1, R5 ;  /* 0x00000001040a7824 */ /* 0x040fe400078e0205 */
[----:B------:R-:W-:Y:S02]  /*3d00*/  VIADD R13, R4, 0x200 ;  /* 0x00000200040d7836 */ /* 0x000fe40000000000 */
[----:B------:R-:W-:Y:S02]  /*3d10*/  IMAD.X R5, RZ, RZ, RZ, P1 ;  /* 0x000000ffff057224 */ /* 0x000fe400008e06ff */
[----:B------:R-:W2:Y:S01]  /*3d20*/  LDC.64 R2, c[0x0][0x388] ;  /* 0x0000e200ff027b82 */ /* 0x000ea20000000a00 */
[----:B0-----:R-:W-:-:S02]  /*3d30*/  LEA R17, P2, R12, UR12, 0x2 ;  /* 0x0000000c0c117c11 */ /* 0x001fc4000f8410ff */
[----:B------:R-:W-:Y:S02]  /*3d40*/  IADD3 R11, P0, PT, R10, UR14, RZ ;  /* 0x0000000e0a0b7c10 */ /* 0x000fe4000ff1e0ff */
[----:B------:R-:W-:Y:S02]  /*3d50*/  IADD3 R17, P1, PT, R17, 0xc00, RZ ;  /* 0x00000c0011117810 */ /* 0x000fe40007f3e0ff */
[----:B------:R-:W-:Y:S01]  /*3d60*/  LEA.HI.X R5, R12, UR13, R5, 0x2, P2 ;  /* 0x0000000d0c057c11 */ /* 0x000fe200090f1405 */
[----:B-1----:R-:W-:-:S04]  /*3d70*/  IMAD.WIDE.U32 R14, R10, 0x4, R14 ;  /* 0x000000040a0e7825 */ /* 0x002fc800078e000e */
[----:B------:R-:W-:Y:S02]  /*3d80*/  IMAD.X R12, RZ, RZ, UR15, P0 ;  /* 0x0000000fff0c7e24 */ /* 0x000fe400080e06ff */
[----:B------:R-:W-:-:S07]  /*3d90*/  IMAD.X R5, RZ, RZ, R5, P1 ;  /* 0x000000ffff057224 */ /* 0x000fce00008e0605 */
.L_x_664:
[----:B------:R-:W3:Y:S01]  /*3da0*/  LDG.E R23, desc[UR8][R14.64] ;  /* 0x000000080e177981 */ /* 0x000ee2000c1e1900 */
[----:B------:R-:W-:-:S05]  /*3db0*/  IMAD.MOV.U32 R4, RZ, RZ, R17 ;  /* 0x000000ffff047224 */ /* 0x000fca00078e0011 */
[----:B------:R0:W5:Y:S04]  /*3dc0*/  LDG.E R25, desc[UR8][R4.64+-0x800] ;  /* 0xfff8000804197981 */ /* 0x000168000c1e1900 */
[----:B------:R0:W5:Y:S04]  /*3dd0*/  LDG.E R16, desc[UR8][R4.64+-0x400] ;  /* 0xfffc000804107981 */ /* 0x000168000c1e1900 */
[----:B------:R0:W5:Y:S01]  /*3de0*/  LDG.E R17, desc[UR8][R4.64] ;  /* 0x0000000804117981 */ /* 0x000162000c1e1900 */
[----:B------:R-:W-:Y:S01]  /*3df0*/  BSSY.RECONVERGENT B2, `(.L_x_656) ;  /* 0x0000012000027945 */ /* 0x000fe20003800200 */
[----:B------:R-:W-:-:S02]  /*3e00*/  IMAD.MOV.U32 R20, RZ, RZ, R11 ;  /* 0x000000ffff147224 */ /* 0x000fc400078e000b */
[----:B------:R-:W-:Y:S02]  /*3e10*/  IMAD.MOV.U32 R21, RZ, RZ, R12 ;  /* 0x000000ffff157224 */ /* 0x000fe400078e000c */
[----:B------:R-:W-:Y:S01]  /*3e20*/  VIADD R19, R10, 0x100 ;  /* 0x000001000a137836 */ /* 0x000fe20000000000 */
[----:B---3--:R-:W-:Y:S01]  /*3e30*/  FSETP.GEU.AND P0, PT, R6, R23, PT ;  /* 0x000000170600720b */ /* 0x008fe20003f0e000 */
        /* <DEDUP_REMOVED lines=13> */
.L_x_657:
[----:B------:R-:W-:Y:S05]  /*3f10*/  BSYNC.RECONVERGENT B2 ;  /* 0x0000000000027941 */ /* 0x000fea0003800200 */
.L_x_656:
[----:B-----5:R-:W-:Y:S01]  /*3f20*/  FSETP.GEU.AND P0, PT, R18, R25, PT ;  /* 0x000000191200720b */ /* 0x020fe20003f0e000 */
[----:B------:R-:W-:Y:S01]  /*3f30*/  BSSY.RECONVERGENT B2, `(.L_x_658) ;  /* 0x0000013000027945 */ /* 0x000fe20003800200 */
[----:B--2---:R-:W-:Y:S01]  /*3f40*/  IADD3 R23, P1, PT, R19, R2, RZ ;  /* 0x0000000213177210 */ /* 0x004fe20007f3e0ff */
[----:B------:R-:W-:Y:S02]  /*3f50*/  VIADD R19, R10, 0x200 ;  /* 0x000002000a137836 */ /* 0x000fe40000000000 */
[----:B------:R-:W-:Y:S02]  /*3f60*/  IMAD.MOV.U32 R9, RZ, RZ, R25 ;  /* 0x000000ffff097224 */ /* 0x000fe400078e0019 */
[----:B------:R-:W-:Y:S02]  /*3f70*/  IMAD.X R22, RZ, RZ, R3, P1 ;  /* 0x000000ffff167224 */ /* 0x000fe400008e0603 */
[----:B------:R-:W-:Y:S02]  /*3f80*/  IMAD.MOV.U32 R8, RZ, RZ, R23 ;  /* 0x000000ffff087224 */ /* 0x000fe400078e0017 */
[----:B------:R-:W-:-:S02]  /*3f90*/  IMAD.MOV.U32 R6, RZ, RZ, R22 ;  /* 0x000000ffff067224 */ /* 0x000fc400078e0016 */
        /* <DEDUP_REMOVED lines=12> */
.L_x_659:
[----:B------:R-:W-:Y:S05]  /*4060*/  BSYNC.RECONVERGENT B2 ;  /* 0x0000000000027941 */ /* 0x000fea0003800200 */
.L_x_658:
[----:B------:R-:W-:Y:S01]  /*4070*/  FSETP.GEU.AND P0, PT, R9, R16, PT ;  /* 0x000000100900720b */ /* 0x000fe20003f0e000 */
[----:B------:R-:W-:Y:S01]  /*4080*/  VIADD R21, R10, 0x300 ;  /* 0x000003000a157836 */ /* 0x000fe20000000000 */
[-C--:B------:R-:W-:Y:S01]  /*4090*/  IADD3 R23, P1, PT, R19, R2.reuse, RZ ;  /* 0x0000000213177210 */ /* 0x080fe20007f3e0ff */
[----:B------:R-:W-:Y:S01]  /*40a0*/  BSSY.RECONVERGENT B2, `(.L_x_660) ;  /* 0x0000012000027945 */ /* 0x000fe20003800200 */
[----:B------:R-:W-:Y:S02]  /*40b0*/  IMAD.MOV.U32 R18, RZ, RZ, R16 ;  /* 0x000000ffff127224 */ /* 0x000fe400078e0010 */
[----:B------:R-:W-:Y:S01]  /*40c0*/  IADD3 R22, P2, PT, R21, R2, RZ ;  /* 0x0000000215167210 */ /* 0x000fe20007f5e0ff */
[----:B------:R-:W-:Y:S02]  /*40d0*/  IMAD.X R21, RZ, RZ, R3, P1 ;  /* 0x000000ffff157224 */ /* 0x000fe400008e0603 */
[----:B------:R-:W-:Y:S02]  /*40e0*/  IMAD.MOV.U32 R19, RZ, RZ, R23 ;  /* 0x000000ffff137224 */ /* 0x000fe400078e0017 */
[----:B------:R-:W-:-:S02]  /*40f0*/  IMAD.MOV.U32 R20, RZ, RZ, R21 ;  /* 0x000000ffff147224 */ /* 0x000fc400078e0015 */
        /* <DEDUP_REMOVED lines=12> */
.L_x_661:
[----:B------:R-:W-:Y:S05]  /*41c0*/  BSYNC.RECONVERGENT B2 ;  /* 0x0000000000027941 */ /* 0x000fea0003800200 */
.L_x_660:
[----:B------:R-:W-:Y:S01]  /*41d0*/  FSETP.GEU.AND P0, PT, R18, R17, PT ;  /* 0x000000111200720b */ /* 0x000fe20003f0e000 */
[----:B------:R-:W-:Y:S01]  /*41e0*/  IMAD.X R21, RZ, RZ, R3, P2 ;  /* 0x000000ffff157224 */ /* 0x000fe200010e0603 */
[----:B------:R-:W-:Y:S01]  /*41f0*/  BSSY.RECONVERGENT B2, `(.L_x_662) ;  /* 0x0000010000027945 */ /* 0x000fe20003800200 */
        /* <DEDUP_REMOVED lines=15> */
.L_x_663:
[----:B------:R-:W-:Y:S05]  /*42f0*/  BSYNC.RECONVERGENT B2 ;  /* 0x0000000000027941 */ /* 0x000fea0003800200 */
.L_x_662:
[C---:B------:R-:W-:Y:S01]  /*4300*/  VIADD R16, R13.reuse, 0x200 ;  /* 0x000002000d107836 */ /* 0x040fe20000000000 */
[----:B------:R-:W-:Y:S01]  /*4310*/  IADD3 R17, P2, PT, R4, 0x1000, RZ ;  /* 0x0000100004117810 */ /* 0x000fe20007f5e0ff */
[----:B------:R-:W-:Y:S01]  /*4320*/  VIADD R13, R13, 0x400 ;  /* 0x000004000d0d7836 */ /* 0x000fe20000000000 */
[----:B------:R-:W-:Y:S01]  /*4330*/  IADD3 R11, P1, PT, R11, 0x400, RZ ;  /* 0x000004000b0b7810 */ /* 0x000fe20007f3e0ff */
[----:B------:R-:W-:Y:S01]  /*4340*/  VIADD R10, R10, 0x400 ;  /* 0x000004000a0a7836 */ /* 0x000fe20000000000 */
[----:B------:R-:W-:Y:S01]  /*4350*/  ISETP.GE.AND P0, PT, R16, R7, PT ;  /* 0x000000071000720c */ /* 0x000fe20003f06270 */
[----:B------:R-:W-:Y:S01]  /*4360*/  IMAD.X R5, RZ, RZ, R5, P2 ;  /* 0x000000ffff057224 */ /* 0x000fe200010e0605 */
[----:B------:R-:W-:Y:S01]  /*4370*/  IADD3 R14, P2, PT, R14, 0x1000, RZ ;  /* 0x000010000e0e7810 */ /* 0x000fe20007f5e0ff */
[----:B------:R-:W-:-:S04]  /*4380*/  IMAD.X R12, RZ, RZ, R12, P1 ;  /* 0x000000ffff0c7224 */ /* 0x000fc800008e060c */
[----:B------:R-:W-:-:S06]  /*4390*/  IMAD.X R15, RZ, RZ, R15, P2 ;  /* 0x000000ffff0f7224 */ /* 0x000fcc00010e060f */
[----:B------:R-:W-:Y:S05]  /*43a0*/  @!P0 BRA `(.L_x_664) ;  /* 0xfffffff8007c8947 */ /* 0x000fea000383ffff */
.L_x_650:
[----:B------:R-:W-:Y:S05]  /*43b0*/  BSYNC.RECONVERGENT B1 ;  /* 0x0000000000017941 */ /* 0x000fea0003800200 */
.L_x_649:
        /* <DEDUP_REMOVED lines=31> */
.L_x_666:
[----:B------:R-:W-:Y:S05]  /*45b0*/  BSYNC.RECONVERGENT B1 ;  /* 0x0000000000017941 */ /* 0x000fea0003800200 */
.L_x_665:
        /* <DEDUP_REMOVED lines=24> */
.L_x_668:
[----:B------:R-:W-:Y:S05]  /*4740*/  BSYNC.RECONVERGENT B1 ;  /* 0x0000000000017941 */ /* 0x000fea0003800200 */
.L_x_667:
[----:B------:R4:W3:Y:S01]  /*4750*/  SHFL.DOWN PT, R8, R3, 0x4, 0x1f ;  /* 0x08801f0003087f89 */ /* 0x0008e200000e0000 */
[----:B------:R-:W-:Y:S01]  /*4760*/  BSSY.RECONVERGENT B1, `(.L_x_669) ;  /* 0x0000017000017945 */ /* 0x000fe20003800200 */
[----:B0-----:R-:W-:Y:S02]  /*4770*/  IMAD.MOV.U32 R2, RZ, RZ, R3 ;  /* 0x000000ffff027224 */ /* 0x001fe400078e0003 */
[----:B-1----:R4:W0:Y:S01]  /*4780*/  SHFL.DOWN PT, R9, R4, 0x4, 0x1f ;  /* 0x08801f0004097f89 */ /* 0x00282200000e0000 */
[----:B--2---:R-:W-:Y:S02]  /*4790*/  IMAD.MOV.U32 R6, RZ, RZ, R4 ;  /* 0x000000ffff067224 */ /* 0x004fe400078e0004 */
[----:B------:R-:W-:Y:S01]  /*47a0*/  IMAD.MOV.U32 R7, RZ, RZ, R5 ;  /* 0x000000ffff077224 */ /* 0x000fe200078e0005 */
[----:B------:R4:W1:Y:S01]  /*47b0*/  SHFL.DOWN PT, R10, R5, 0x4, 0x1f ;  /* 0x08801f00050a7f89 */ /* 0x00086200000e0000 */
[----:B------:R-:W-:Y:S05]  /*47c0*/  @P5 BRA `(.L_x_670) ;  /* 0x0000000000405947 */ /* 0x000fea0003800000 */
[----:B---3--:R-:W-:Y:S01]  /*47d0*/  FSETP.GEU.AND P0, PT, R3, R8, PT ;  /* 0x000000080300720b */ /* 0x008fe20003f0e000 */
        /* <DEDUP_REMOVED lines=15> */
.L_x_670:
[----:B------:R-:W-:Y:S05]  /*48d0*/  BSYNC.RECONVERGENT B1 ;  /* 0x0000000000017941 */ /* 0x000fea0003800200 */
.L_x_669:
        /* <DEDUP_REMOVED lines=24> */
.L_x_672:
[----:B------:R-:W-:Y:S05]  /*4a60*/  BSYNC.RECONVERGENT B1 ;  /* 0x0000000000017941 */ /* 0x000fea0003800200 */
.L_x_671:
[----:B0-----:R0:W0:Y:S01]  /*4a70*/  SHFL.DOWN PT, R2, R3, 0x10, 0x1f ;  /* 0x0a001f0003027f89 */ /* 0x00102200000e0000 */
[----:B------:R-:W-:Y:S01]  /*4a80*/  BSSY.RECONVERGENT B1, `(.L_x_673) ;  /* 0x0000017000017945 */ /* 0x000fe20003800200 */
[----:B----4-:R-:W-:Y:S02]  /*4a90*/  IMAD.MOV.U32 R8, RZ, RZ, R3 ;  /* 0x000000ffff087224 */ /* 0x010fe400078e0003 */
[----:B--2---:R2:W4:Y:S01]  /*4aa0*/  SHFL.DOWN PT, R9, R4, 0x10, 0x1f ;  /* 0x0a001f0004097f89 */ /* 0x00452200000e0000 */
[----:B------:R-:W-:Y:S02]  /*4ab0*/  IMAD.MOV.U32 R7, RZ, RZ, R4 ;  /* 0x000000ffff077224 */ /* 0x000fe400078e0004 */
[----:B------:R-:W-:Y:S01]  /*4ac0*/  IMAD.MOV.U32 R6, RZ, RZ, R5 ;  /* 0x000000ffff067224 */ /* 0x000fe200078e0005 */
[----:B-1----:R2:W1:Y:S01]  /*4ad0*/  SHFL.DOWN PT, R10, R5, 0x10, 0x1f ;  /* 0x0a001f00050a7f89 */ /* 0x00246200000e0000 */
[----:B------:R-:W-:Y:S05]  /*4ae0*/  @P3 BRA `(.L_x_674) ;  /* 0x0000000000403947 */ /* 0x000fea0003800000 */
[----:B0-----:R-:W-:Y:S01]  /*4af0*/  FSETP.GEU.AND P0, PT, R3, R2, PT ;  /* 0x000000020300720b */ /* 0x001fe20003f0e000 */
[----:B------:R-:W-:Y:S02]  /*4b00*/  IMAD.MOV.U32 R8, RZ, RZ, R2 ;  /* 0x000000ffff087224 */ /* 0x000fe400078e0002 */
[----:B----4-:R-:W-:Y:S02]  /*4b10*/  IMAD.MOV.U32 R7, RZ, RZ, R9 ;  /* 0x000000ffff077224 */ /* 0x010fe400078e0009 */
        /* <DEDUP_REMOVED lines=13> */
.L_x_674:
[----:B------:R-:W-:Y:S05]  /*4bf0*/  BSYNC.RECONVERGENT B1 ;  /* 0x0000000000017941 */ /* 0x000fea0003800200 */
.L_x_673:
        /* <DEDUP_REMOVED lines=12> */
.L_x_676:
[----:B------:R-:W-:Y:S05]  /*4cc0*/  BSYNC.RECONVERGENT B1 ;  /* 0x0000000000017941 */ /* 0x000fea0003800200 */
.L_x_675:
[----:B------:R-:W-:Y:S01]  /*4cd0*/  BAR.SYNC.DEFER_BLOCKING 0x0 ;  /* 0x0000000000007b1d */ /* 0x000fe20000010000 */
[----:B------:R-:W-:-:S13]  /*4ce0*/  ISETP.NE.AND P1, PT, R0, RZ, PT ;  /* 0x000000ff0000720c */ /* 0x000fda0003f25270 */
[----:B------:R-:W-:Y:S05]  /*4cf0*/  @P1 BRA `(.L_x_610) ;  /* 0x0000000800341947 */ /* 0x000fea0003800000 */
[----:B0-----:R-:W0:Y:S01]  /*4d00*/  S2R R3, SR_CgaCtaId ;  /* 0x0000000000037919 */ /* 0x001e220000008800 */
[----:B------:R-:W-:Y:S01]  /*4d10*/  MOV R0, 0x400 ;  /* 0x0000040000007802 */ /* 0x000fe20000000f00 */
[----:B------:R-:W-:Y:S03]  /*4d20*/  BSSY.RECONVERGENT B1, `(.L_x_677) ;  /* 0x0000016000017945 */ /* 0x000fe60003800200 */
[----:B0-----:R-:W-:-:S05]  /*4d30*/  LEA R24, R3, R0, 0x18 ;  /* 0x0000000003187211 */ /* 0x001fca00078ec0ff */
[----:B------:R-:W0:Y:S04]  /*4d40*/  LDS R3, [R24+0x18] ;  /* 0x0000180018037984 */ /* 0x000e280000000800 */
[----:B--2---:R-:W2:Y:S04]  /*4d50*/  LDS.64 R4, [R24+0x20] ;  /* 0x0000200018047984 */ /* 0x004ea80000000a00 */
[----:B------:R0:W1:Y:S04]  /*4d60*/  LDS R18, [R24+0x28] ;  /* 0x0000280018127984 */ /* 0x0000680000000800 */
[----:B------:R0:W1:Y:S02]  /*4d70*/  LDS R16, [R24+0x38] ;  /* 0x0000380018107984 */ /* 0x0000640000000800 */
[----:B0-----:R-:W-:Y:S01]  /*4d80*/  FSETP.GEU.AND P0, PT, R8, R3, PT ;  /* 0x000000030800720b */ /* 0x001fe20003f0e000 */
[----:B------:R-:W-:-:S02]  /*4d90*/  IMAD.MOV.U32 R19, RZ, RZ, R3 ;  /* 0x000000ffff137224 */ /* 0x000fc400078e0003 */
[----:B--2---:R-:W-:Y:S02]  /*4da0*/  IMAD.MOV.U32 R21, RZ, RZ, R4 ;  /* 0x000000ffff157224 */ /* 0x004fe400078e0004 */
[----:B------:R-:W-:-:S08]  /*4db0*/  IMAD.MOV.U32 R20, RZ, RZ, R5 ;  /* 0x000000ffff147224 */ /* 0x000fd000078e0005 */
[----:B-1----:R-:W-:Y:S05]  /*4dc0*/  @!P0 BRA `(.L_x_678) ;  /* 0x00000000002c8947 */ /* 0x002fea0003800000 */
        /* <DEDUP_REMOVED lines=11> */
.L_x_678:
[----:B------:R-:W-:Y:S05]  /*4e80*/  BSYNC.RECONVERGENT B1 ;  /* 0x0000000000017941 */ /* 0x000fea0003800200 */
.L_x_677:
        /* <DEDUP_REMOVED lines=8> */
[----:B------:R0:W1:Y:S04]  /*4f10*/  LDS.64 R6, [R24+0x40] ;  /* 0x0000400018067984 */ /* 0x0000680000000a00 */
[----:B----4-:R4:W1:Y:S04]  /*4f20*/  LDS.64 R8, [R24+0x50] ;  /* 0x0000500018087984 */ /* 0x0108680000000a00 */
[----:B---3--:R4:W3:Y:S04]  /*4f30*/  LDS.64 R10, [R24+0x60] ;  /* 0x00006000180a7984 */ /* 0x0088e80000000a00 */
        /* <DEDUP_REMOVED lines=16> */
.L_x_680:
[----:B------:R-:W-:Y:S05]  /*5040*/  BSYNC.RECONVERGENT B1 ;  /* 0x0000000000017941 */ /* 0x000fea0003800200 */
.L_x_679:
        /* <DEDUP_REMOVED lines=17> */
.L_x_682:
[----:B------:R-:W-:Y:S05]  /*5160*/  BSYNC.RECONVERGENT B1 ;  /* 0x0000000000017941 */ /* 0x000fea0003800200 */
.L_x_681:
        /* <DEDUP_REMOVED lines=17> */
.L_x_684:
[----:B------:R-:W-:Y:S05]  /*5280*/  BSYNC.RECONVERGENT B1 ;  /* 0x0000000000017941 */ /* 0x000fea0003800200 */
.L_x_683:
[----:B------:R-:W-:Y:S01]  /*5290*/  FSETP.GEU.AND P0, PT, R6, R15, PT ;  /* 0x0000000f0600720b */ /* 0x000fe20003f0e000 */
[----:B------:R-:W-:Y:S01]  /*52a0*/  BSSY.RECONVERGENT B1, `(.L_x_685) ;  /* 0x0000010000017945 */ /* 0x000fe20003800200 */
[----:B------:R-:W-:Y:S02]  /*52b0*/  IMAD.MOV.U32 R5, RZ, RZ, R15 ;  /* 0x000000ffff057224 */ /* 0x000fe400078e000f */
[----:B---3--:R-:W-:Y:S02]  /*52c0*/  IMAD.MOV.U32 R7, RZ, RZ, R10 ;  /* 0x000000ffff077224 */ /* 0x008fe400078e000a */
        /* <DEDUP_REMOVED lines=13> */
.L_x_686:
[----:B------:R-:W-:Y:S05]  /*53a0*/  BSYNC.RECONVERGENT B1 ;  /* 0x0000000000017941 */ /* 0x000fea0003800200 */
.L_x_685:
        /* <DEDUP_REMOVED lines=17> */
.L_x_688:
[----:B------:R-:W-:Y:S05]  /*54c0*/  BSYNC.RECONVERGENT B1 ;  /* 0x0000000000017941 */ /* 0x000fea0003800200 */
.L_x_687:
        /* <DEDUP_REMOVED lines=16> */
.L_x_610:
[----:B------:R-:W-:Y:S05]  /*55d0*/  BSYNC.RECONVERGENT B0 ;  /* 0x0000000000007941 */ /* 0x000fea0003800200 */
.L_x_577:
[----:B------:R-:W-:Y:S05]  /*55e0*/  @P1 EXIT ;  /* 0x000000000000194d */ /* 0x000fea0003800000 */
[----:B0-234-:R-:W0:Y:S01]  /*55f0*/  LDC.64 R2, c[0x0][0x390] ;  /* 0x0000e400ff027b82 */ /* 0x01de220000000a00 */
[----:B------:R-:W-:-:S04]  /*5600*/  LOP3.LUT R7, R7, R6, RZ, 0x3c, !PT ;  /* 0x0000000607077212 */ /* 0x000fc800078e3cff */
[----:B------:R-:W-:-:S04]  /*5610*/  LOP3.LUT R6, R7, R6, RZ, 0x3c, !PT ;  /* 0x0000000607067212 */ /* 0x000fc800078e3cff */
[----:B------:R-:W-:-:S05]  /*5620*/  LOP3.LUT R7, R7, R6, RZ, 0x3c, !PT ;  /* 0x0000000607077212 */ /* 0x000fca00078e3cff */
[----:B0-----:R-:W-:Y:S04]  /*5630*/  STG.E.64 desc[UR8][R2.64+0x8], R6 ;  /* 0x0000080602007986 */ /* 0x001fe8000c101b08 */
[----:B------:R-:W-:Y:S01]  /*5640*/  STG.E desc[UR8][R2.64], R8 ;  /* 0x0000000802007986 */ /* 0x000fe2000c101908 */
[----:B------:R-:W-:Y:S05]  /*5650*/  EXIT ;  /* 0x000000000000794d */ /* 0x000fea0003800000 */
.L_x_689:
        /* <DEDUP_REMOVED lines=10> */
.L_x_812:


//--------------------- .text._Z13putMaskKernelPK3rgbPKhPS_ii --------------------------
	.section	.text._Z13putMaskKernelPK3rgbPKhPS_ii,"ax",@progbits
	.align	128
        .global         _Z13putMaskKernelPK3rgbPKhPS_ii
        .type           _Z13putMaskKernelPK3rgbPKhPS_ii,@function
        .size           _Z13putMaskKernelPK3rgbPKhPS_ii,(.L_x_813 - _Z13putMaskKernelPK3rgbPKhPS_ii)
        .other          _Z13putMaskKernelPK3rgbPKhPS_ii,@"STO_CUDA_ENTRY STV_DEFAULT"
_Z13putMaskKernelPK3rgbPKhPS_ii:
.text._Z13putMaskKernelPK3rgbPKhPS_ii:
[----:B------:R-:W-:Y:S01]  /*0000*/  LDC R1, c[0x0][0x37c] ;  /* 0x0000df00ff017b82 */ /* 0x000fe20000000800 */
[----:B------:R-:W0:Y:S07]  /*0010*/  S2R R2, SR_TID.Y ;  /* 0x0000000000027919 */ /* 0x000e2e0000002200 */
[----:B------:R-:W1:Y:S01]  /*0020*/  LDC R0, c[0x0][0x360] ;  /* 0x0000d800ff007b82 */ /* 0x000e620000000800 */
[----:B------:R-:W2:Y:S01]  /*0030*/  LDCU.64 UR6, c[0x0][0x398] ;  /* 0x00007300ff0677ac */ /* 0x000ea20008000a00 */
[----:B------:R-:W1:Y:S06]  /*0040*/  S2R R5, SR_TID.X ;  /* 0x0000000000057919 */ /* 0x000e6c0000002100 */
[----:B------:R-:W0:Y:S08]  /*0050*/  S2UR UR5, SR_CTAID.Y ;  /* 0x00000000000579c3 */ /* 0x000e300000002600 */
[----:B------:R-:W0:Y:S08]  /*0060*/  LDC R3, c[0x0][0x364] ;  /* 0x0000d900ff037b82 */ /* 0x000e300000000800 */
[----:B------:R-:W1:Y:S01]  /*0070*/  S2UR UR4, SR_CTAID.X ;  /* 0x00000000000479c3 */ /* 0x000e620000002500 */
[----:B0-----:R-:W-:-:S05]  /*0080*/  IMAD R3, R3, UR5, R2 ;  /* 0x0000000503037c24 */ /* 0x001fca000f8e0202 */
[----:B--2---:R-:W-:Y:S01]  /*0090*/  ISETP.GE.AND P0, PT, R3, UR7, PT ;  /* 0x0000000703007c0c */ /* 0x004fe2000bf06270 */
[----:B-1----:R-:W-:-:S04]  /*00a0*/  IMAD R0, R0, UR4, R5 ;  /* 0x0000000400007c24 */ /* 0x002fc8000f8e0205 */
[----:B------:R-:W-:Y:S01]  /*00b0*/  IMAD R3, R3, UR6, R0 ;  /* 0x0000000603037c24 */ /* 0x000fe2000f8e0200 */
[----:B------:R-:W-:-:S13]  /*00c0*/  ISETP.GE.OR P0, PT, R0, UR6, P0 ;  /* 0x0000000600007c0c */ /* 0x000fda0008706670 */
[----:B------:R-:W-:Y:S05]  /*00d0*/  @P0 EXIT ;  /* 0x000000000000094d */ /* 0x000fea0003800000 */
[----:B------:R-:W0:Y:S01]  /*00e0*/  LDCU.64 UR6, c[0x0][0x388] ;  /* 0x00007100ff0677ac */ /* 0x000e220008000a00 */
[----:B------:R-:W1:Y:S01]  /*00f0*/  LDC.64 R4, c[0x0][0x380] ;  /* 0x0000e000ff047b82 */ /* 0x000e620000000a00 */
[----:B------:R-:W2:Y:S01]  /*0100*/  LDCU.64 UR4, c[0x0][0x358] ;  /* 0x00006b00ff0477ac */ /* 0x000ea20008000a00 */
[----:B0-----:R-:W-:-:S04]  /*0110*/  IADD3 R6, P0, PT, R3, UR6, RZ ;  /* 0x0000000603067c10 */ /* 0x001fc8000ff1e0ff */
[----:B------:R-:W-:-:S05]  /*0120*/  LEA.HI.X.SX32 R7, R3, UR7, 0x1, P0 ;  /* 0x0000000703077c11 */ /* 0x000fca00080f0eff */
[----:B--2---:R-:W2:Y:S01]  /*0130*/  LDG.E.U8 R6, desc[UR4][R6.64] ;  /* 0x0000000406067981 */ /* 0x004ea2000c1e1100 */
[----:B-1----:R-:W-:-:S05]  /*0140*/  IMAD.WIDE R4, R3, 0x3, R4 ;  /* 0x0000000303047825 */ /* 0x002fca00078e0204 */
[----:B------:R-:W3:Y:S04]  /*0150*/  LDG.E.U8 R9, desc[UR4][R4.64] ;  /* 0x0000000404097981 */ /* 0x000ee8000c1e1100 */
[----:B------:R-:W4:Y:S04]  /*0160*/  LDG.E.U8 R11, desc[UR4][R4.64+0x1] ;  /* 0x00000104040b7981 */ /* 0x000f28000c1e1100 */
[----:B------:R-:W5:Y:S01]  /*0170*/  LDG.E.U8 R13, desc[UR4][R4.64+0x2] ;  /* 0x00000204040d7981 */ /* 0x000f62000c1e1100 */
[----:B--2---:R-:W-:Y:S02]  /*0180*/  ISETP.NE.AND P0, PT, R6, RZ, PT ;  /* 0x000000ff0600720c */ /* 0x004fe40003f05270 */
[----:B------:R-:W0:Y:S11]  /*0190*/  LDC.64 R6, c[0x0][0x390] ;  /* 0x0000e400ff067b82 */ /* 0x000e360000000a00 */
[----:B---3--:R-:W1:Y:S01]  /*01a0*/  @P0 I2F.U16 R8, R9 ;  /* 0x0000000900080306 */ /* 0x008e620000101000 */
[----:B------:R-:W-:-:S07]  /*01b0*/  @P0 MOV R15, 0x3f000000 ;  /* 0x3f000000000f0802 */ /* 0x000fce0000000f00 */
[----:B----4-:R-:W2:Y:S01]  /*01c0*/  @P0 I2F.U16 R0, R11 ;  /* 0x0000000b00000306 */ /* 0x010ea20000101000 */
[----:B-1----:R-:W-:-:S07]  /*01d0*/  @P0 FFMA R8, R8, R15, 127.5 ;  /* 0x42ff000008080423 */ /* 0x002fce000000000f */
[----:B-----5:R-:W1:Y:S01]  /*01e0*/  @P0 I2F.U16 R2, R13 ;  /* 0x0000000d00020306 */ /* 0x020e620000101000 */
[----:B------:R-:W-:Y:S01]  /*01f0*/  @P0 FMNMX R8, R8, 255, PT ;  /* 0x437f000008080809 */ /* 0x000fe20003800000 */
[----:B--2---:R-:W-:-:S06]  /*0200*/  @P0 FFMA R0, R0, 0.5, RZ ;  /* 0x3f00000000000823 */ /* 0x004fcc00000000ff */
[----:B------:R-:W2:Y:S01]  /*0210*/  @P0 F2I.U32.TRUNC.NTZ R9, R8 ;  /* 0x0000000800090305 */ /* 0x000ea2000020f000 */
[----:B------:R-:W-:Y:S01]  /*0220*/  @P0 FMNMX R0, R0, 255, PT ;  /* 0x437f000000000809 */ /* 0x000fe20003800000 */
[----:B-1----:R-:W-:-:S06]  /*0230*/  @P0 FFMA R2, R2, 0.5, RZ ;  /* 0x3f00000002020823 */ /* 0x002fcc00000000ff */
[----:B------:R-:W1:Y:S01]  /*0240*/  @P0 F2I.U32.TRUNC.NTZ R11, R0 ;  /* 0x00000000000b0305 */ /* 0x000e62000020f000 */
[----:B------:R-:W-:Y:S01]  /*0250*/  @P0 FMNMX R4, R2, 255, PT ;  /* 0x437f000002040809 */ /* 0x000fe20003800000 */
[----:B0-----:R-:W-:-:S06]  /*0260*/  IMAD.WIDE R2, R3, 0x3, R6 ;  /* 0x0000000303027825 */ /* 0x001fcc00078e0206 */
[----:B------:R-:W0:Y:S01]  /*0270*/  @P0 F2I.U32.TRUNC.NTZ R13, R4 ;  /* 0x00000004000d0305 */ /* 0x000e22000020f000 */
[----:B--2---:R-:W-:Y:S04]  /*0280*/  STG.E.U8 desc[UR4][R2.64], R9 ;  /* 0x0000000902007986 */ /* 0x004fe8000c101104 */
[----:B-1----:R-:W-:Y:S04]  /*0290*/  STG.E.U8 desc[UR4][R2.64+0x1], R11 ;  /* 0x0000010b02007986 */ /* 0x002fe8000c101104 */
[----:B0-----:R-:W-:Y:S01]  /*02a0*/  STG.E.U8 desc[UR4][R2.64+0x2], R13 ;  /* 0x0000020d02007986 */ /* 0x001fe2000c101104 */
[----:B------:R-:W-:Y:S05]  /*02b0*/  EXIT ;  /* 0x000000000000794d */ /* 0x000fea0003800000 */
.L_x_690:
        /* <DEDUP_REMOVED lines=12> */
.L_x_813:


//--------------------- .text._Z28StrongEdgesPropagationKernelPKhPhPbiii --------------------------
	.section	.text._Z28StrongEdgesPropagationKernelPKhPhPbiii,"ax",@progbits
	.align	128
        .global         _Z28StrongEdgesPropagationKernelPKhPhPbiii
        .type           _Z28StrongEdgesPropagationKernelPKhPhPbiii,@function
        .size           _Z28StrongEdgesPropagationKernelPKhPhPbiii,(.L_x_814 - _Z28StrongEdgesPropagationKernelPKhPhPbiii)
        .other          _Z28StrongEdgesPropagationKernelPKhPhPbiii,@"STO_CUDA_ENTRY STV_DEFAULT"
_Z28StrongEdgesPropagationKernelPKhPhPbiii:
.text._Z28StrongEdgesPropagationKernelPKhPhPbiii:
[----:B------:R-:W-:Y:S01]  /*0000*/  LDC R1, c[0x0][0x37c] ;  /* 0x0000df00ff017b82 */ /* 0x000fe20000000800 */
[----:B------:R-:W0:Y:S07]  /*0010*/  S2R R2, SR_TID.Y ;  /* 0x0000000000027919 */ /* 0x000e2e0000002200 */
[----:B------:R-:W1:Y:S01]  /*0020*/  LDC R19, c[0x0][0x360] ;  /* 0x0000d800ff137b82 */ /* 0x000e620000000800 */
[----:B------:R-:W1:Y:S07]  /*0030*/  S2R R0, SR_TID.X ;  /* 0x0000000000007919 */ /* 0x000e6e0000002100 */
[----:B------:R-:W0:Y:S08]  /*0040*/  S2UR UR5, SR_CTAID.Y ;  /* 0x00000000000579c3 */ /* 0x000e300000002600 */
[----:B------:R-:W0:Y:S08]  /*0050*/  LDC R9, c[0x0][0x364] ;  /* 0x0000d900ff097b82 */ /* 0x000e300000000800 */
[----:B------:R-:W1:Y:S08]  /*0060*/  S2UR UR4, SR_CTAID.X ;  /* 0x00000000000479c3 */ /* 0x000e700000002500 */
[----:B------:R-:W2:Y:S01]  /*0070*/  LDC.64 R4, c[0x0][0x398] ;  /* 0x0000e600ff047b82 */ /* 0x000ea20000000a00 */
[----:B0-----:R-:W-:-:S02]  /*0080*/  IMAD R9, R9, UR5, R2 ;  /* 0x0000000509097c24 */ /* 0x001fc4000f8e0202 */
[----:B-1----:R-:W-:-:S03]  /*0090*/  IMAD R19, R19, UR4, R0 ;  /* 0x0000000413137c24 */ /* 0x002fc6000f8e0200 */
[----:B--2---:R-:W-:-:S04]  /*00a0*/  ISETP.GE.AND P0, PT, R9, R5, PT ;  /* 0x000000050900720c */ /* 0x004fc80003f06270 */
[----:B------:R-:W-:-:S13]  /*00b0*/  ISETP.GE.OR P0, PT, R19, R4, P0 ;  /* 0x000000041300720c */ /* 0x000fda0000706670 */
[----:B------:R-:W-:Y:S05]  /*00c0*/  @P0 EXIT ;  /* 0x000000000000094d */ /* 0x000fea0003800000 */
[----:B------:R-:W0:Y:S01]  /*00d0*/  LDCU.64 UR6, c[0x0][0x390] ;  /* 0x00007200ff0677ac */ /* 0x000e220008000a00 */
[----:B------:R-:W-:Y:S01]  /*00e0*/  IMAD R21, R9, R4, RZ ;  /* 0x0000000409157224 */ /* 0x000fe200078e02ff */
[----:B------:R-:W1:Y:S03]  /*00f0*/  LDCU.64 UR4, c[0x0][0x358] ;  /* 0x00006b00ff0477ac */ /* 0x000e660008000a00 */
[----:B------:R-:W-:-:S05]  /*0100*/  IMAD.IADD R7, R19, 0x1, R21 ;  /* 0x0000000113077824 */ /* 0x000fca00078e0215 */
[----:B------:R-:W-:Y:S02]  /*0110*/  SHF.R.S32.HI R0, RZ, 0x1f, R7 ;  /* 0x0000001fff007819 */ /* 0x000fe40000011407 */
[----:B0-----:R-:W-:-:S04]  /*0120*/  IADD3 R2, P0, PT, R7, UR6, RZ ;  /* 0x0000000607027c10 */ /* 0x001fc8000ff1e0ff */
[----:B------:R-:W-:-:S05]  /*0130*/  IADD3.X R3, PT, PT, R0, UR7, RZ, P0, !PT ;  /* 0x0000000700037c10 */ /* 0x000fca00087fe4ff */
[----:B-1----:R-:W2:Y:S02]  /*0140*/  LDG.E.U8 R0, desc[UR4][R2.64] ;  /* 0x0000000402007981 */ /* 0x002ea4000c1e1100 */
[----:B--2---:R-:W-:-:S13]  /*0150*/  ISETP.NE.AND P0, PT, R0, RZ, PT ;  /* 0x000000ff0000720c */ /* 0x004fda0003f05270 */
[----:B------:R-:W-:Y:S05]  /*0160*/  @!P0 EXIT ;  /* 0x000000000000894d */ /* 0x000fea0003800000 */
[----:B------:R-:W-:Y:S01]  /*0170*/  IMAD.IADD R21, R21, 0x1, -R4 ;  /* 0x0000000115157824 */ /* 0x000fe200078e0a04 */
[----:B------:R-:W0:Y:S01]  /*0180*/  LDCU.128 UR8, c[0x0][0x380] ;  /* 0x00007000ff0877ac */ /* 0x000e220008000c00 */
[----:B------:R-:W-:Y:S01]  /*0190*/  SHF.R.S32.HI R20, RZ, 0x1f, R19 ;  /* 0x0000001fff147819 */ /* 0x000fe20000011413 */
[----:B------:R-:W-:Y:S01]  /*01a0*/  VIADD R18, R9, 0xffffffff ;  /* 0xffffffff09127836 */ /* 0x000fe20000000000 */
[CC--:B------:R-:W-:Y:S01]  /*01b0*/  ISETP.GT.AND P0, PT, R19.reuse, R4.reuse, PT ;  /* 0x000000041300720c */ /* 0x0c0fe20003f04270 */
[C---:B------:R-:W-:Y:S01]  /*01c0*/  VIADD R11, R19.reuse, 0x1 ;  /* 0x00000001130b7836 */ /* 0x040fe20000000000 */
[----:B------:R-:W-:Y:S01]  /*01d0*/  IADD3 R14, P2, PT, R19, R21, RZ ;  /* 0x00000015130e7210 */ /* 0x000fe20007f5e0ff */
[----:B------:R-:W-:Y:S01]  /*01e0*/  IMAD R22, R9, R4, RZ ;  /* 0x0000000409167224 */ /* 0x000fe200078e02ff */
[----:B------:R-:W-:Y:S01]  /*01f0*/  ISETP.GT.AND P0, PT, R19, RZ, !P0 ;  /* 0x000000ff1300720c */ /* 0x000fe20004704270 */
[----:B------:R-:W-:Y:S01]  /*0200*/  BSSY.RECONVERGENT B0, `(.L_x_691) ;  /* 0x000001a000007945 */ /* 0x000fe20003800200 */
[----:B------:R-:W-:-:S02]  /*0210*/  LEA.HI.X.SX32 R0, R21, R20, 0x1, P2 ;  /* 0x0000001415007211 */ /* 0x000fc400010f0eff */
[----:B------:R-:W-:Y:S02]  /*0220*/  IADD3 R12, P6, PT, R14, UR6, RZ ;  /* 0x000000060e0c7c10 */ /* 0x000fe4000ffde0ff */
[----:B------:R-:W-:Y:S02]  /*0230*/  ISETP.GE.AND P1, PT, R11, R4, PT ;  /* 0x000000040b00720c */ /* 0x000fe40003f26270 */
[----:B------:R-:W-:Y:S02]  /*0240*/  IADD3.X R13, PT, PT, R0, UR7, RZ, P6, !PT ;  /* 0x00000007000d7c10 */ /* 0x000fe4000b7fe4ff */
[-C--:B------:R-:W-:Y:S02]  /*0250*/  ISETP.GE.U32.OR P6, PT, R18, R5.reuse, !P0 ;  /* 0x000000051200720c */ /* 0x080fe400047c6470 */
[----:B0-----:R-:W-:Y:S02]  /*0260*/  IADD3 R10, P5, PT, R14, UR10, RZ ;  /* 0x0000000a0e0a7c10 */ /* 0x001fe4000ffbe0ff */
[----:B------:R-:W-:-:S02]  /*0270*/  ISETP.GE.U32.AND P2, PT, R18, R5, PT ;  /* 0x000000051200720c */ /* 0x000fc40003f46070 */
[----:B------:R-:W-:Y:S02]  /*0280*/  IADD3.X R11, PT, PT, R0, UR11, RZ, P5, !PT ;  /* 0x0000000b000b7c10 */ /* 0x000fe4000affe4ff */
[----:B------:R-:W-:Y:S02]  /*0290*/  IADD3 R14, P5, PT, R14, UR8, RZ ;  /* 0x000000080e0e7c10 */ /* 0x000fe4000ffbe0ff */
[----:B------:R-:W-:Y:S02]  /*02a0*/  ISETP.GE.AND P3, PT, R19, RZ, PT ;  /* 0x000000ff1300720c */ /* 0x000fe40003f66270 */
[----:B------:R-:W-:Y:S01]  /*02b0*/  IADD3.X R15, PT, PT, R0, UR9, RZ, P5, !PT ;  /* 0x00000009000f7c10 */ /* 0x000fe2000affe4ff */
[----:B------:R-:W-:Y:S01]  /*02c0*/  VIADD R0, R9, 0x1 ;  /* 0x0000000109007836 */ /* 0x000fe20000000000 */
[C---:B------:R-:W-:Y:S02]  /*02d0*/  IADD3 R6, P4, PT, R19.reuse, R22, RZ ;  /* 0x0000001613067210 */ /* 0x040fe40007f9e0ff */
[----:B------:R-:W-:Y:S01]  /*02e0*/  ISETP.LT.OR P2, PT, R19, RZ, P2 ;  /* 0x000000ff1300720c */ /* 0x000fe20001741670 */
[----:B------:R-:W-:-:S12]  /*02f0*/  @P6 BRA `(.L_x_692) ;  /* 0x0000000000286947 */ /* 0x000fd80003800000 */
[----:B------:R-:W2:Y:S01]  /*0300*/  LDG.E.U8 R8, desc[UR4][R14.64+-0x1] ;  /* 0xffffff040e087981 */ /* 0x000ea2000c1e1100 */
[----:B------:R-:W2:Y:S02]  /*0310*/  LDCU UR12, c[0x0][0x3a0] ;  /* 0x00007400ff0c77ac */ /* 0x000ea40008000800 */
[----:B--2---:R-:W-:-:S13]  /*0320*/  ISETP.GE.AND P5, PT, R8, UR12, PT ;  /* 0x0000000c08007c0c */ /* 0x004fda000bfa6270 */
[----:B------:R-:W-:Y:S05]  /*0330*/  @!P5 BRA `(.L_x_692) ;  /* 0x000000000018d947 */ /* 0x000fea0003800000 */
[----:B------:R-:W2:Y:S01]  /*0340*/  LDG.E.U8 R8, desc[UR4][R12.64+-0x1] ;  /* 0xffffff040c087981 */ /* 0x000ea2000c1e1100 */
[----:B------:R-:W-:Y:S01]  /*0350*/  IMAD.MOV.U32 R9, RZ, RZ, 0xff ;  /* 0x000000ffff097424 */ /* 0x000fe200078e00ff */
[----:B--2---:R-:W-:Y:S01]  /*0360*/  ISETP.NE.AND P5, PT, R8, RZ, PT ;  /* 0x000000ff0800720c */ /* 0x004fe20003fa5270 */
[----:B------:R-:W-:-:S12]  /*0370*/  IMAD.MOV.U32 R8, RZ, RZ, 0x1 ;  /* 0x00000001ff087424 */ /* 0x000fd800078e00ff */
[----:B------:R0:W-:Y:S04]  /*0380*/  @!P5 STG.E.U8 desc[UR4][R12.64+-0x1], R8 ;  /* 0xffffff080c00d986 */ /* 0x0001e8000c101104 */
[----:B------:R0:W-:Y:S02]  /*0390*/  @!P5 STG.E.U8 desc[UR4][R10.64+-0x1], R9 ;  /* 0xffffff090a00d986 */ /* 0x0001e4000c101104 */
.L_x_692:
[----:B------:R-:W-:Y:S05]  /*03a0*/  BSYNC.RECONVERGENT B0 ;  /* 0x0000000000007941 */ /* 0x000fea0003800200 */
.L_x_691:
[----:B------:R-:W-:Y:S04]  /*03b0*/  BSSY.RECONVERGENT B0, `(.L_x_693) ;  /* 0x0000014000007945 */ /* 0x000fe80003800200 */
[----:B------:R-:W-:Y:S05]  /*03c0*/  @P2 BRA `(.L_x_694) ;  /* 0x0000000000482947 */ /* 0x000fea0003800000 */
[----:B------:R-:W-:Y:S01]  /*03d0*/  IMAD.IADD R16, R19, 0x1, R21 ;  /* 0x0000000113107824 */ /* 0x000fe200078e0215 */
[----:B------:R-:W1:Y:S04]  /*03e0*/  LDCU UR12, c[0x0][0x3a0] ;  /* 0x00007400ff0c77ac */ /* 0x000e680008000800 */
[----:B------:R-:W-:Y:S02]  /*03f0*/  SHF.R.S32.HI R17, RZ, 0x1f, R16 ;  /* 0x0000001fff117819 */ /* 0x000fe40000011410 */
[----:B0-----:R-:W-:-:S04]  /*0400*/  IADD3 R8, P2, PT, R16, UR8, RZ ;  /* 0x0000000810087c10 */ /* 0x001fc8000ff5e0ff */
[----:B------:R-:W-:-:S05]  /*0410*/  IADD3.X R9, PT, PT, R17, UR9, RZ, P2, !PT ;  /* 0x0000000911097c10 */ /* 0x000fca00097fe4ff */
[----:B------:R-:W1:Y:S02]  /*0420*/  LDG.E.U8 R8, desc[UR4][R8.64] ;  /* 0x0000000408087981 */ /* 0x000e64000c1e1100 */
[----:B-1----:R-:W-:-:S13]  /*0430*/  ISETP.GE.AND P2, PT, R8, UR12, PT ;  /* 0x0000000c08007c0c */ /* 0x002fda000bf46270 */
[----:B------:R-:W-:Y:S05]  /*0440*/  @!P2 BRA `(.L_x_694) ;  /* 0x000000000028a947 */ /* 0x000fea0003800000 */
[----:B------:R-:W-:-:S04]  /*0450*/  IADD3 R8, P2, PT, R16, UR6, RZ ;  /* 0x0000000610087c10 */ /* 0x000fc8000ff5e0ff */
[----:B------:R-:W-:-:S05]  /*0460*/  IADD3.X R9, PT, PT, R17, UR7, RZ, P2, !PT ;  /* 0x0000000711097c10 */ /* 0x000fca00097fe4ff */
[----:B------:R-:W2:Y:S01]  /*0470*/  LDG.E.U8 R23, desc[UR4][R8.64] ;  /* 0x0000000408177981 */ /* 0x000ea2000c1e1100 */
[----:B------:R-:W-:Y:S01]  /*0480*/  IMAD.MOV.U32 R24, RZ, RZ, 0xff ;  /* 0x000000ffff187424 */ /* 0x000fe200078e00ff */
[----:B--2---:R-:W-:Y:S01]  /*0490*/  ISETP.NE.AND P2, PT, R23, RZ, PT ;  /* 0x000000ff1700720c */ /* 0x004fe20003f45270 */
[----:B------:R-:W-:-:S12]  /*04a0*/  IMAD.MOV.U32 R23, RZ, RZ, 0x1 ;  /* 0x00000001ff177424 */ /* 0x000fd800078e00ff */
[----:B------:R-:W-:Y:S01]  /*04b0*/  @!P2 IADD3 R16, P5, PT, R16, UR10, RZ ;  /* 0x0000000a1010ac10 */ /* 0x000fe2000ffbe0ff */
[----:B------:R1:W-:Y:S03]  /*04c0*/  @!P2 STG.E.U8 desc[UR4][R8.64], R23 ;  /* 0x000000170800a986 */ /* 0x0003e6000c101104 */
[----:B------:R-:W-:-:S05]  /*04d0*/  @!P2 IADD3.X R17, PT, PT, R17, UR11, RZ, P5, !PT ;  /* 0x0000000b1111ac10 */ /* 0x000fca000affe4ff */
[----:B------:R1:W-:Y:S04]  /*04e0*/  @!P2 STG.E.U8 desc[UR4][R16.64], R24 ;  /* 0x000000181000a986 */ /* 0x0003e8000c101104 */
.L_x_694:
[----:B------:R-:W-:Y:S05]  /*04f0*/  BSYNC.RECONVERGENT B0 ;  /* 0x0000000000007941 */ /* 0x000fea0003800200 */
.L_x_693:
[C---:B------:R-:W-:Y:S01]  /*0500*/  ISETP.GT.AND P1, PT, R19.reuse, -0x2, !P1 ;  /* 0xfffffffe1300780c */ /* 0x040fe20004f24270 */
[----:B01----:R-:W-:Y:S01]  /*0510*/  IMAD R9, R4, 0x2, R21 ;  /* 0x0000000204097824 */ /* 0x003fe200078e0215 */
[----:B------:R-:W-:Y:S01]  /*0520*/  LEA.HI.X.SX32 R22, R22, R20, 0x1, P4 ;  /* 0x0000001416167211 */ /* 0x000fe200020f0eff */
[----:B------:R-:W-:Y:S01]  /*0530*/  BSSY.RECONVERGENT B0, `(.L_x_695) ;  /* 0x0000015000007945 */ /* 0x000fe20003800200 */
[----:B------:R-:W-:Y:S02]  /*0540*/  ISETP.GE.U32.OR P6, PT, R18, R5, !P1 ;  /* 0x000000051200720c */ /* 0x000fe40004fc6470 */
[----:B------:R-:W-:Y:S02]  /*0550*/  IADD3 R21, P5, PT, R19, R9, RZ ;  /* 0x0000000913157210 */ /* 0x000fe40007fbe0ff */
[----:B------:R-:W-:Y:S02]  /*0560*/  IADD3 R8, P4, PT, R6, UR10, RZ ;  /* 0x0000000a06087c10 */ /* 0x000fe4000ff9e0ff */
[----:B------:R-:W-:-:S02]  /*0570*/  ISETP.GE.U32.AND P2, PT, R0, R5, PT ;  /* 0x000000050000720c */ /* 0x000fc40003f46070 */
[----:B------:R-:W-:Y:S02]  /*0580*/  LEA.HI.X.SX32 R20, R9, R20, 0x1, P5 ;  /* 0x0000001409147211 */ /* 0x000fe400028f0eff */
[----:B------:R-:W-:Y:S02]  /*0590*/  IADD3.X R9, PT, PT, R22, UR11, RZ, P4, !PT ;  /* 0x0000000b16097c10 */ /* 0x000fe4000a7fe4ff */
[----:B------:R-:W-:Y:S02]  /*05a0*/  ISETP.LT.OR P2, PT, R19, RZ, P2 ;  /* 0x000000ff1300720c */ /* 0x000fe40001741670 */
[C---:B------:R-:W-:Y:S02]  /*05b0*/  IADD3 R16, P4, PT, R6.reuse, UR6, RZ ;  /* 0x0000000606107c10 */ /* 0x040fe4000ff9e0ff */
[----:B------:R-:W-:Y:S01]  /*05c0*/  IADD3 R18, P5, PT, R6, UR8, RZ ;  /* 0x0000000806127c10 */ /* 0x000fe2000ffbe0ff */
        /* <DEDUP_REMOVED lines=11> */
.L_x_696:
[----:B------:R-:W-:Y:S05]  /*0680*/  BSYNC.RECONVERGENT B0 ;  /* 0x0000000000007941 */ /* 0x000fea0003800200 */
.L_x_695:
[C---:B0-----:R-:W-:Y:S01]  /*0690*/  IADD3 R12, P6, PT, R21.reuse, UR6, RZ ;  /* 0x00000006150c7c10 */ /* 0x041fe2000ffde0ff */
[----:B------:R-:W-:Y:S01]  /*06a0*/  BSSY.RECONVERGENT B0, `(.L_x_697) ;  /* 0x0000015000007945 */ /* 0x000fe20003800200 */
[----:B------:R-:W-:Y:S02]  /*06b0*/  IADD3.X R17, PT, PT, R22, UR7, RZ, P4, !PT ;  /* 0x0000000716117c10 */ /* 0x000fe4000a7fe4ff */
[C---:B------:R-:W-:Y:S02]  /*06c0*/  IADD3 R10, P4, PT, R21.reuse, UR10, RZ ;  /* 0x0000000a150a7c10 */ /* 0x040fe4000ff9e0ff */
[----:B------:R-:W-:Y:S02]  /*06d0*/  IADD3.X R13, PT, PT, R20, UR7, RZ, P6, !PT ;  /* 0x00000007140d7c10 */ /* 0x000fe4000b7fe4ff */
[----:B------:R-:W-:Y:S02]  /*06e0*/  IADD3 R14, P6, PT, R21, UR8, RZ ;  /* 0x00000008150e7c10 */ /* 0x000fe4000ffde0ff */
[----:B------:R-:W-:-:S02]  /*06f0*/  IADD3.X R19, PT, PT, R22, UR9, RZ, P5, !PT ;  /* 0x0000000916137c10 */ /* 0x000fc4000affe4ff */
[----:B------:R-:W-:Y:S02]  /*0700*/  IADD3.X R11, PT, PT, R20, UR11, RZ, P4, !PT ;  /* 0x0000000b140b7c10 */ /* 0x000fe4000a7fe4ff */
[CC--:B------:R-:W-:Y:S02]  /*0710*/  ISETP.GE.U32.OR P5, PT, R0.reuse, R5.reuse, !P0 ;  /* 0x000000050000720c */ /* 0x0c0fe400047a6470 */
[----:B------:R-:W-:Y:S02]  /*0720*/  ISETP.GE.U32.OR P4, PT, R0, R5, !P1 ;  /* 0x000000050000720c */ /* 0x000fe40004f86470 */
[----:B------:R-:W-:Y:S01]  /*0730*/  IADD3.X R15, PT, PT, R20, UR9, RZ, P6, !PT ;  /* 0x00000009140f7c10 */ /* 0x000fe2000b7fe4ff */
[----:B------:R-:W-:Y:S10]  /*0740*/  @!P0 BRA `(.L_x_698) ;  /* 0x0000000000288947 */ /* 0x000ff40003800000 */
        /* <DEDUP_REMOVED lines=10> */
.L_x_698:
[----:B------:R-:W-:Y:S05]  /*07f0*/  BSYNC.RECONVERGENT B0 ;  /* 0x0000000000007941 */ /* 0x000fea0003800200 */
.L_x_697:
[----:B------:R-:W-:Y:S04]  /*0800*/  BSSY.RECONVERGENT B0, `(.L_x_699) ;  /* 0x0000011000007945 */ /* 0x000fe80003800200 */
[----:B------:R-:W-:Y:S05]  /*0810*/  @!P3 BRA `(.L_x_700) ;  /* 0x00000000003cb947 */ /* 0x000fea0003800000 */
[----:B------:R-:W-:Y:S01]  /*0820*/  SHF.R.S32.HI R6, RZ, 0x1f, R7 ;  /* 0x0000001fff067819 */ /* 0x000fe20000011407 */
[----:B------:R-:W1:Y:S01]  /*0830*/  LDCU UR12, c[0x0][0x3a0] ;  /* 0x00007400ff0c77ac */ /* 0x000e620008000800 */
[----:B------:R-:W-:-:S04]  /*0840*/  IADD3 R20, P0, PT, R7, UR8, RZ ;  /* 0x0000000807147c10 */ /* 0x000fc8000ff1e0ff */
[----:B------:R-:W-:-:S05]  /*0850*/  IADD3.X R21, PT, PT, R6, UR9, RZ, P0, !PT ;  /* 0x0000000906157c10 */ /* 0x000fca00087fe4ff */
[----:B------:R-:W1:Y:S02]  /*0860*/  LDG.E.U8 R20, desc[UR4][R20.64] ;  /* 0x0000000414147981 */ /* 0x000e64000c1e1100 */
[----:B-1----:R-:W-:-:S13]  /*0870*/  ISETP.GE.AND P0, PT, R20, UR12, PT ;  /* 0x0000000c14007c0c */ /* 0x002fda000bf06270 */
[----:B------:R-:W-:Y:S05]  /*0880*/  @!P0 BRA `(.L_x_700) ;  /* 0x0000000000208947 */ /* 0x000fea0003800000 */
[----:B0-----:R-:W2:Y:S01]  /*0890*/  LDG.E.U8 R0, desc[UR4][R2.64] ;  /* 0x0000000402007981 */ /* 0x001ea2000c1e1100 */
[----:B------:R-:W-:Y:S01]  /*08a0*/  IMAD.MOV.U32 R5, RZ, RZ, 0xff ;  /* 0x000000ffff057424 */ /* 0x000fe200078e00ff */
[----:B--2---:R-:W-:Y:S01]  /*08b0*/  ISETP.NE.AND P0, PT, R0, RZ, PT ;  /* 0x000000ff0000720c */ /* 0x004fe20003f05270 */
[----:B------:R-:W-:-:S12]  /*08c0*/  IMAD.MOV.U32 R0, RZ, RZ, 0x1 ;  /* 0x00000001ff007424 */ /* 0x000fd800078e00ff */
[----:B------:R-:W-:Y:S01]  /*08d0*/  @!P0 IADD3 R20, P3, PT, R7, UR10, RZ ;  /* 0x0000000a07148c10 */ /* 0x000fe2000ff7e0ff */
[----:B------:R1:W-:Y:S03]  /*08e0*/  @!P0 STG.E.U8 desc[UR4][R2.64], R0 ;  /* 0x0000000002008986 */ /* 0x0003e6000c101104 */
[----:B------:R-:W-:-:S05]  /*08f0*/  @!P0 IADD3.X R21, PT, PT, R6, UR11, RZ, P3, !PT ;  /* 0x0000000b06158c10 */ /* 0x000fca0009ffe4ff */
[----:B------:R1:W-:Y:S04]  /*0900*/  @!P0 STG.E.U8 desc[UR4][R20.64], R5 ;  /* 0x0000000514008986 */ /* 0x0003e8000c101104 */
.L_x_700:
[----:B------:R-:W-:Y:S05]  /*0910*/  BSYNC.RECONVERGENT B0 ;  /* 0x0000000000007941 */ /* 0x000fea0003800200 */
.L_x_699:
[----:B------:R-:W-:Y:S04]  /*0920*/  BSSY.RECONVERGENT B0, `(.L_x_701) ;  /* 0x000000c000007945 */ /* 0x000fe80003800200 */
[----:B------:R-:W-:Y:S05]  /*0930*/  @!P1 BRA `(.L_x_702) ;  /* 0x0000000000289947 */ /* 0x000fea0003800000 */
[----:B------:R-:W2:Y:S01]  /*0940*/  LDG.E.U8 R18, desc[UR4][R18.64+0x1] ;  /* 0x0000010412127981 */ /* 0x000ea2000c1e1100 */
[----:B------:R-:W2:Y:S02]  /*0950*/  LDCU UR12, c[0x0][0x3a0] ;  /* 0x00007400ff0c77ac */ /* 0x000ea40008000800 */
[----:B--2---:R-:W-:-:S13]  /*0960*/  ISETP.GE.AND P0, PT, R18, UR12, PT ;  /* 0x0000000c12007c0c */ /* 0x004fda000bf06270 */
[----:B------:R-:W-:Y:S05]  /*0970*/  @!P0 BRA `(.L_x_702) ;  /* 0x0000000000188947 */ /* 0x000fea0003800000 */
[----:B01----:R-:W2:Y:S01]  /*0980*/  LDG.E.U8 R0, desc[UR4][R16.64+0x1] ;  /* 0x0000010410007981 */ /* 0x003ea2000c1e1100 */
[----:B------:R-:W-:Y:S01]  /*0990*/  IMAD.MOV.U32 R5, RZ, RZ, 0xff ;  /* 0x000000ffff057424 */ /* 0x000fe200078e00ff */
[----:B--2---:R-:W-:Y:S01]  /*09a0*/  ISETP.NE.AND P0, PT, R0, RZ, PT ;  /* 0x000000ff0000720c */ /* 0x004fe20003f05270 */
[----:B------:R-:W-:-:S12]  /*09b0*/  IMAD.MOV.U32 R0, RZ, RZ, 0x1 ;  /* 0x00000001ff007424 */ /* 0x000fd800078e00ff */
[----:B------:R2:W-:Y:S04]  /*09c0*/  @!P0 STG.E.U8 desc[UR4][R16.64+0x1], R0 ;  /* 0x0000010010008986 */ /* 0x0005e8000c101104 */
[----:B------:R2:W-:Y:S02]  /*09d0*/  @!P0 STG.E.U8 desc[UR4][R8.64+0x1], R5 ;  /* 0x0000010508008986 */ /* 0x0005e4000c101104 */
.L_x_702:
[----:B------:R-:W-:Y:S05]  /*09e0*/  BSYNC.RECONVERGENT B0 ;  /* 0x0000000000007941 */ /* 0x000fea0003800200 */
.L_x_701:
[----:B------:R-:W-:Y:S04]  /*09f0*/  BSSY.RECONVERGENT B0, `(.L_x_703) ;  /* 0x000000c000007945 */ /* 0x000fe80003800200 */
[----:B------:R-:W-:Y:S05]  /*0a00*/  @P5 BRA `(.L_x_704) ;  /* 0x0000000000285947 */ /* 0x000fea0003800000 */
[----:B012---:R-:W2:Y:S01]  /*0a10*/  LDG.E.U8 R0, desc[UR4][R14.64+-0x1] ;  /* 0xffffff040e007981 */ /* 0x007ea2000c1e1100 */
[----:B------:R-:W2:Y:S02]  /*0a20*/  LDCU UR6, c[0x0][0x3a0] ;  /* 0x00007400ff0677ac */ /* 0x000ea40008000800 */
[----:B--2---:R-:W-:-:S13]  /*0a30*/  ISETP.GE.AND P0, PT, R0, UR6, PT ;  /* 0x0000000600007c0c */ /* 0x004fda000bf06270 */
[----:B------:R-:W-:Y:S05]  /*0a40*/  @!P0 BRA `(.L_x_704) ;  /* 0x0000000000188947 */ /* 0x000fea0003800000 */
[----:B------:R-:W2:Y:S01]  /*0a50*/  LDG.E.U8 R0, desc[UR4][R12.64+-0x1] ;  /* 0xffffff040c007981 */ /* 0x000ea2000c1e1100 */
[----:B------:R-:W-:Y:S02]  /*0a60*/  IMAD.MOV.U32 R6, RZ, RZ, 0x1 ;  /* 0x00000001ff067424 */ /* 0x000fe400078e00ff */
[----:B------:R-:W-:Y:S01]  /*0a70*/  IMAD.MOV.U32 R5, RZ, RZ, 0xff ;  /* 0x000000ffff057424 */ /* 0x000fe200078e00ff */
[----:B--2---:R-:W-:-:S13]  /*0a80*/  ISETP.NE.AND P0, PT, R0, RZ, PT ;  /* 0x000000ff0000720c */ /* 0x004fda0003f05270 */
[----:B------:R3:W-:Y:S04]  /*0a90*/  @!P0 STG.E.U8 desc[UR4][R12.64+-0x1], R6 ;  /* 0xffffff060c008986 */ /* 0x0007e8000c101104 */
[----:B------:R3:W-:Y:S02]  /*0aa0*/  @!P0 STG.E.U8 desc[UR4][R10.64+-0x1], R5 ;  /* 0xffffff050a008986 */ /* 0x0007e4000c101104 */
.L_x_704:
[----:B------:R-:W-:Y:S05]  /*0ab0*/  BSYNC.RECONVERGENT B0 ;  /* 0x0000000000007941 */ /* 0x000fea0003800200 */
.L_x_703:
[----:B------:R-:W-:Y:S04]  /*0ac0*/  BSSY.RECONVERGENT B0, `(.L_x_705) ;  /* 0x0000014000007945 */ /* 0x000fe80003800200 */
[----:B------:R-:W-:Y:S05]  /*0ad0*/  @P2 BRA `(.L_x_706) ;  /* 0x0000000000482947 */ /* 0x000fea0003800000 */
[----:B0123--:R-:W-:Y:S01]  /*0ae0*/  IMAD.IADD R5, R7, 0x1, R4 ;  /* 0x0000000107057824 */ /* 0x00ffe200078e0204 */
[----:B------:R-:W0:Y:S04]  /*0af0*/  LDCU UR6, c[0x0][0x3a0] ;  /* 0x00007400ff0677ac */ /* 0x000e280008000800 */
[----:B------:R-:W-:Y:S02]  /*0b00*/  SHF.R.S32.HI R8, RZ, 0x1f, R5 ;  /* 0x0000001fff087819 */ /* 0x000fe40000011405 */
[----:B------:R-:W-:-:S04]  /*0b10*/  IADD3 R6, P0, PT, R5, UR8, RZ ;  /* 0x0000000805067c10 */ /* 0x000fc8000ff1e0ff */
[----:B------:R-:W-:-:S05]  /*0b20*/  IADD3.X R7, PT, PT, R8, UR9, RZ, P0, !PT ;  /* 0x0000000908077c10 */ /* 0x000fca00087fe4ff */
[----:B------:R-:W0:Y:S02]  /*0b30*/  LDG.E.U8 R6, desc[UR4][R6.64] ;  /* 0x0000000406067981 */ /* 0x000e24000c1e1100 */
[----:B0-----:R-:W-:-:S13]  /*0b40*/  ISETP.GE.AND P0, PT, R6, UR6, PT ;  /* 0x0000000606007c0c */ /* 0x001fda000bf06270 */
[----:B------:R-:W-:Y:S05]  /*0b50*/  @!P0 BRA `(.L_x_706) ;  /* 0x0000000000288947 */ /* 0x000fea0003800000 */
[----:B------:R-:W-:-:S04]  /*0b60*/  IADD3 R2, P0, PT, R2, R4, RZ ;  /* 0x0000000402027210 */ /* 0x000fc80007f1e0ff */
[----:B------:R-:W-:-:S05]  /*0b70*/  LEA.HI.X.SX32 R3, R4, R3, 0x1, P0 ;  /* 0x0000000304037211 */ /* 0x000fca00000f0eff */
        /* <DEDUP_REMOVED lines=8> */
.L_x_706:
[----:B------:R-:W-:Y:S05]  /*0c00*/  BSYNC.RECONVERGENT B0 ;  /* 0x0000000000007941 */ /* 0x000fea0003800200 */
.L_x_705:
[----:B------:R-:W-:Y:S05]  /*0c10*/  @P4 EXIT ;  /* 0x000000000000494d */ /* 0x000fea0003800000 */
[----:B------:R-:W5:Y:S01]  /*0c20*/  LDG.E.U8 R14, desc[UR4][R14.64+0x1] ;  /* 0x000001040e0e7981 */ /* 0x000f62000c1e1100 */
[----:B------:R-:W5:Y:S02]  /*0c30*/  LDCU UR6, c[0x0][0x3a0] ;  /* 0x00007400ff0677ac */ /* 0x000f640008000800 */
[----:B-----5:R-:W-:-:S13]  /*0c40*/  ISETP.GE.AND P0, PT, R14, UR6, PT ;  /* 0x000000060e007c0c */ /* 0x020fda000bf06270 */
[----:B------:R-:W-:Y:S05]  /*0c50*/  @!P0 EXIT ;  /* 0x000000000000894d */ /* 0x000fea0003800000 */
[----:B012-4-:R-:W2:Y:S02]  /*0c60*/  LDG.E.U8 R0, desc[UR4][R12.64+0x1] ;  /* 0x000001040c007981 */ /* 0x017ea4000c1e1100 */
[----:B--2---:R-:W-:-:S13]  /*0c70*/  ISETP.NE.AND P0, PT, R0, RZ, PT ;  /* 0x000000ff0000720c */ /* 0x004fda0003f05270 */
[----:B------:R-:W-:Y:S05]  /*0c80*/  @P0 EXIT ;  /* 0x000000000000094d */ /* 0x000fea0003800000 */
[----:B---3--:R-:W-:Y:S02]  /*0c90*/  IMAD.MOV.U32 R6, RZ, RZ, 0x1 ;  /* 0x00000001ff067424 */ /* 0x008fe400078e00ff */
[----:B------:R-:W-:-:S03]  /*0ca0*/  IMAD.MOV.U32 R5, RZ, RZ, 0xff ;  /* 0x000000ffff057424 */ /* 0x000fc600078e00ff */
[----:B------:R-:W-:Y:S04]  /*0cb0*/  STG.E.U8 desc[UR4][R12.64+0x1], R6 ;  /* 0x000001060c007986 */ /* 0x000fe8000c101104 */
[----:B------:R-:W-:Y:S01]  /*0cc0*/  STG.E.U8 desc[UR4][R10.64+0x1], R5 ;  /* 0x000001050a007986 */ /* 0x000fe2000c101104 */
[----:B------:R-:W-:Y:S05]  /*0cd0*/  EXIT ;  /* 0x000000000000794d */ /* 0x000fea0003800000 */
.L_x_707:
        /* <DEDUP_REMOVED lines=10> */
.L_x_814:


//--------------------- .text._Z25hysteresisThresholdKernelPKhPhPbiiii --------------------------
	.section	.text._Z25hysteresisThresholdKernelPKhPhPbiiii,"ax",@progbits
	.align	128
        .global         _Z25hysteresisThresholdKernelPKhPhPbiiii
        .type           _Z25hysteresisThresholdKernelPKhPhPbiiii,@function
        .size           _Z25hysteresisThresholdKernelPKhPhPbiiii,(.L_x_815 - _Z25hysteresisThresholdKernelPKhPhPbiiii)
        .other          _Z25hysteresisThresholdKernelPKhPhPbiiii,@"STO_CUDA_ENTRY STV_DEFAULT"
_Z25hysteresisThresholdKernelPKhPhPbiiii:
.text._Z25hysteresisThresholdKernelPKhPhPbiiii:
        /* <DEDUP_REMOVED lines=10> */
[----:B-1----:R-:W-:-:S05]  /*00a0*/  IMAD R0, R0, UR4, R5 ;  /* 0x0000000400007c24 */ /* 0x002fca000f8e0205 */
[----:B------:R-:W-:Y:S01]  /*00b0*/  ISETP.GE.OR P0, PT, R0, UR6, P0 ;  /* 0x0000000600007c0c */ /* 0x000fe20008706670 */
[----:B------:R-:W-:-:S12]  /*00c0*/  IMAD R0, R3, UR6, R0 ;  /* 0x0000000603007c24 */ /* 0x000fd8000f8e0200 */
[----:B------:R-:W-:Y:S05]  /*00d0*/  @P0 EXIT ;  /* 0x000000000000094d */ /* 0x000fea0003800000 */
[----:B------:R-:W0:Y:S01]  /*00e0*/  LDCU.64 UR6, c[0x0][0x380] ;  /* 0x00007000ff0677ac */ /* 0x000e220008000a00 */
[----:B------:R-:W-:Y:S01]  /*00f0*/  SHF.R.S32.HI R5, RZ, 0x1f, R0 ;  /* 0x0000001fff057819 */ /* 0x000fe20000011400 */
[----:B------:R-:W1:Y:S01]  /*0100*/  LDCU.64 UR4, c[0x0][0x358] ;  /* 0x00006b00ff0477ac */ /* 0x000e620008000a00 */
[----:B0-----:R-:W-:Y:S01]  /*0110*/  IADD3 R2, P0, PT, R0, UR6, RZ ;  /* 0x0000000600027c10 */ /* 0x001fe2000ff1e0ff */
[----:B------:R-:W0:Y:S03]  /*0120*/  LDCU UR6, c[0x0][0x3a4] ;  /* 0x00007480ff0677ac */ /* 0x000e260008000800 */
[----:B------:R-:W-:-:S05]  /*0130*/  IADD3.X R3, PT, PT, R5, UR7, RZ, P0, !PT ;  /* 0x0000000705037c10 */ /* 0x000fca00087fe4ff */
[----:B-1----:R-:W0:Y:S02]  /*0140*/  LDG.E.U8 R2, desc[UR4][R2.64] ;  /* 0x0000000402027981 */ /* 0x002e24000c1e1100 */
[----:B0-----:R-:W-:-:S13]  /*0150*/  ISETP.GT.AND P0, PT, R2, UR6, PT ;  /* 0x0000000602007c0c */ /* 0x001fda000bf04270 */
[----:B------:R-:W-:Y:S05]  /*0160*/  @!P0 BRA `(.L_x_708) ;  /* 0x00000000002c8947 */ /* 0x000fea0003800000 */
[----:B------:R-:W0:Y:S01]  /*0170*/  LDCU.64 UR6, c[0x0][0x390] ;  /* 0x00007200ff0677ac */ /* 0x000e220008000a00 */
[----:B------:R-:W-:Y:S01]  /*0180*/  IMAD.MOV.U32 R6, RZ, RZ, 0xff ;  /* 0x000000ffff067424 */ /* 0x000fe200078e00ff */
[----:B------:R-:W1:Y:S01]  /*0190*/  LDCU.64 UR8, c[0x0][0x388] ;  /* 0x00007100ff0877ac */ /* 0x000e620008000a00 */
[C---:B0-----:R-:W-:Y:S02]  /*01a0*/  IADD3 R2, P0, PT, R0.reuse, UR6, RZ ;  /* 0x0000000600027c10 */ /* 0x041fe4000ff1e0ff */
[----:B-1----:R-:W-:Y:S01]  /*01b0*/  IADD3 R4, P1, PT, R0, UR8, RZ ;  /* 0x0000000800047c10 */ /* 0x002fe2000ff3e0ff */
[----:B------:R-:W-:Y:S01]  /*01c0*/  IMAD.MOV.U32 R0, RZ, RZ, 0x1 ;  /* 0x00000001ff007424 */ /* 0x000fe200078e00ff */
[C---:B------:R-:W-:Y:S02]  /*01d0*/  IADD3.X R3, PT, PT, R5.reuse, UR7, RZ, P0, !PT ;  /* 0x0000000705037c10 */ /* 0x040fe400087fe4ff */
[----:B------:R-:W-:-:S03]  /*01e0*/  IADD3.X R5, PT, PT, R5, UR9, RZ, P1, !PT ;  /* 0x0000000905057c10 */ /* 0x000fc60008ffe4ff */
[----:B------:R-:W-:Y:S04]  /*01f0*/  STG.E.U8 desc[UR4][R2.64], R0 ;  /* 0x0000000002007986 */ /* 0x000fe8000c101104 */
[----:B------:R-:W-:Y:S01]  /*0200*/  STG.E.U8 desc[UR4][R4.64], R6 ;  /* 0x0000000604007986 */ /* 0x000fe2000c101104 */
[----:B------:R-:W-:Y:S05]  /*0210*/  EXIT ;  /* 0x000000000000794d */ /* 0x000fea0003800000 */
.L_x_708:
[----:B------:R-:W0:Y:S02]  /*0220*/  LDCU.64 UR6, c[0x0][0x388] ;  /* 0x00007100ff0677ac */ /* 0x000e240008000a00 */
[----:B0-----:R-:W-:-:S04]  /*0230*/  IADD3 R2, P0, PT, R0, UR6, RZ ;  /* 0x0000000600027c10 */ /* 0x001fc8000ff1e0ff */
[----:B------:R-:W-:-:S05]  /*0240*/  IADD3.X R3, PT, PT, R5, UR7, RZ, P0, !PT ;  /* 0x0000000705037c10 */ /* 0x000fca00087fe4ff */
[----:B------:R-:W-:Y:S01]  /*0250*/  STG.E.U8 desc[UR4][R2.64], RZ ;  /* 0x000000ff02007986 */ /* 0x000fe2000c101104 */
[----:B------:R-:W-:Y:S05]  /*0260*/  EXIT ;  /* 0x000000000000794d */ /* 0x000fea0003800000 */
.L_x_709:
        /* <DEDUP_REMOVED lines=9> */
.L_x_815:


//--------------------- .text._Z12dilateKernelPKhPhiii --------------------------
	.section	.text._Z12dilateKernelPKhPhiii,"ax",@progbits
	.align	128
        .global         _Z12dilateKernelPKhPhiii
        .type           _Z12dilateKernelPKhPhiii,@function
        .size           _Z12dilateKernelPKhPhiii,(.L_x_816 - _Z12dilateKernelPKhPhiii)
        .other          _Z12dilateKernelPKhPhiii,@"STO_CUDA_ENTRY STV_DEFAULT"
_Z12dilateKernelPKhPhiii:
.text._Z12dilateKernelPKhPhiii:
        /* <DEDUP_REMOVED lines=11> */
[----:B------:R-:W-:-:S13]  /*00b0*/  ISETP.GE.OR P0, PT, R10, UR12, P0 ;  /* 0x0000000c0a007c0c */ /* 0x000fda0008706670 */
[----:B------:R-:W-:Y:S05]  /*00c0*/  @P0 EXIT ;  /* 0x000000000000094d */ /* 0x000fea0003800000 */
[----:B------:R-:W0:Y:S01]  /*00d0*/  LDCU UR7, c[0x0][0x398] ;  /* 0x00007300ff0777ac */ /* 0x000e220008000800 */
[----:B------:R-:W-:Y:S01]  /*00e0*/  PRMT R3, RZ, 0x7610, R3 ;  /* 0x00007610ff037816 */ /* 0x000fe20000000003 */
[----:B------:R-:W1:Y:S01]  /*00f0*/  LDCU.64 UR10, c[0x0][0x358] ;  /* 0x00006b00ff0a77ac */ /* 0x000e620008000a00 */
[----:B0-----:R-:W-:-:S09]  /*0100*/  UISETP.GE.AND UP0, UPT, UR7, URZ, UPT ;  /* 0x000000ff0700728c */ /* 0x001fd2000bf06270 */
[----:B-1----:R-:W-:Y:S05]  /*0110*/  BRA.U !UP0, `(.L_x_710) ;  /* 0x0000000908d47547 */ /* 0x002fea000b800000 */
[----:B------:R-:W-:Y:S02]  /*0120*/  USHF.L.U32 UR4, UR7, 0x1, URZ ;  /* 0x0000000107047899 */ /* 0x000fe400080006ff */
[----:B------:R-:W-:Y:S01]  /*0130*/  VIADD R9, R10, -UR7 ;  /* 0x800000070a097c36 */ /* 0x000fe20008000000 */
[----:B------:R-:W-:Y:S01]  /*0140*/  UIADD3 UR8, UPT, UPT, -UR7, URZ, URZ ;  /* 0x000000ff07087290 */ /* 0x000fe2000fffe1ff */
[----:B------:R-:W-:Y:S01]  /*0150*/  PRMT R3, RZ, 0x7610, R3 ;  /* 0x00007610ff037816 */ /* 0x000fe20000000003 */
[----:B------:R-:W-:Y:S02]  /*0160*/  ULOP3.LUT UR6, UR4, 0xfffffff8, URZ, 0xc0, !UPT ;  /* 0xfffffff804067892 */ /* 0x000fe4000f8ec0ff */
[----:B------:R-:W-:Y:S02]  /*0170*/  ULOP3.LUT UR4, UR4, 0x6, URZ, 0xc0, !UPT ;  /* 0x0000000604047892 */ /* 0x000fe4000f8ec0ff */
[----:B------:R-:W-:Y:S02]  /*0180*/  UIADD3 UR5, UPT, UPT, -UR7, 0x3, URZ ;  /* 0x0000000307057890 */ /* 0x000fe4000fffe1ff */
[----:B------:R-:W-:-:S02]  /*0190*/  UISETP.GE.U32.AND UP1, UPT, UR4, 0x3, UPT ;  /* 0x000000030400788c */ /* 0x000fc4000bf26070 */
[----:B------:R-:W-:Y:S01]  /*01a0*/  UIADD3 UR9, UPT, UPT, -UR6, URZ, URZ ;  /* 0x000000ff06097290 */ /* 0x000fe2000fffe1ff */
[----:B------:R-:W-:-:S11]  /*01b0*/  UMOV UR4, UR8 ;  /* 0x0000000800047c82 */ /* 0x000fd60008000000 */
.L_x_717:
[----:B------:R-:W0:Y:S01]  /*01c0*/  LDCU UR7, c[0x0][0x398] ;  /* 0x00007300ff0777ac */ /* 0x000e220008000800 */
[----:B------:R-:W-:Y:S01]  /*01d0*/  VIADD R12, R7, UR4 ;  /* 0x00000004070c7c36 */ /* 0x000fe20008000000 */
[----:B------:R-:W1:Y:S01]  /*01e0*/  LDCU UR12, c[0x0][0x394] ;  /* 0x00007280ff0c77ac */ /* 0x000e620008000800 */
[----:B------:R-:W-:Y:S01]  /*01f0*/  UMOV UR6, UR4 ;  /* 0x0000000400067c82 */ /* 0x000fe20008000000 */
[----:B------:R-:W-:Y:S02]  /*0200*/  UIADD3 UR4, UPT, UPT, UR4, 0x1, URZ ;  /* 0x0000000104047890 */ /* 0x000fe4000fffe0ff */
[----:B0-----:R-:W-:Y:S02]  /*0210*/  UISETP.GE.U32.AND UP2, UPT, UR7, 0x4, UPT ;  /* 0x000000040700788c */ /* 0x001fe4000bf46070 */
[----:B------:R-:W-:Y:S01]  /*0220*/  UISETP.NE.AND UP0, UPT, UR6, UR7, UPT ;  /* 0x000000070600728c */ /* 0x000fe2000bf05270 */
[----:B-1----:R-:W-:Y:S02]  /*0230*/  ISETP.GE.AND P0, PT, R12, UR12, PT ;  /* 0x0000000c0c007c0c */ /* 0x002fe4000bf06270 */
[----:B------:R-:W-:-:S02]  /*0240*/  UMOV UR6, UR8 ;  /* 0x0000000800067c82 */ /* 0x000fc40008000000 */
[----:B------:R-:W-:Y:S02]  /*0250*/  ISETP.GT.AND P0, PT, R12, -0x1, !P0 ;  /* 0xffffffff0c00780c */ /* 0x000fe40004704270 */
[----:B------:R-:W-:Y:S11]  /*0260*/  BRA.U !UP2, `(.L_x_711) ;  /* 0x000000050a3c7547 */ /* 0x000ff6000b800000 */
[----:B------:R-:W0:Y:S01]  /*0270*/  LDCU UR6, c[0x0][0x390] ;  /* 0x00007200ff0677ac */ /* 0x000e220008000800 */
[--C-:B------:R-:W-:Y:S01]  /*0280*/  IMAD.MOV.U32 R11, RZ, RZ, R9.reuse ;  /* 0x000000ffff0b7224 */ /* 0x100fe200078e0009 */
[----:B------:R-:W1:Y:S01]  /*0290*/  LDCU UR14, c[0x0][0x390] ;  /* 0x00007200ff0e77ac */ /* 0x000e620008000800 */
[----:B------:R-:W2:Y:S01]  /*02a0*/  LDCU.64 UR12, c[0x0][0x380] ;  /* 0x00007000ff0c77ac */ /* 0x000ea20008000a00 */
[----:B------:R-:W-:Y:S01]  /*02b0*/  UMOV UR7, UR5 ;  /* 0x0000000500077c82 */ /* 0x000fe20008000000 */
[----:B0-----:R-:W-:Y:S01]  /*02c0*/  IMAD R15, R12, UR6, R9 ;  /* 0x000000060c0f7c24 */ /* 0x001fe2000f8e0209 */
[----:B------:R-:W-:-:S06]  /*02d0*/  UMOV UR6, UR9 ;  /* 0x0000000900067c82 */ /* 0x000fcc0008000000 */
.L_x_712:
[C---:B-1----:R-:W-:Y:S01]  /*02e0*/  ISETP.GE.AND P6, PT, R11.reuse, UR14, PT ;  /* 0x0000000e0b007c0c */ /* 0x042fe2000bfc6270 */
[----:B------:R-:W-:Y:S01]  /*02f0*/  VIADD R0, R11, 0x1 ;  /* 0x000000010b007836 */ /* 0x000fe20000000000 */
[----:B--2---:R-:W-:Y:S02]  /*0300*/  IADD3 R4, P1, PT, R15, UR12, RZ ;  /* 0x0000000c0f047c10 */ /* 0x004fe4000ff3e0ff */
[----:B------:R-:W-:Y:S02]  /*0310*/  ISETP.GT.AND P6, PT, R11, -0x1, !P6 ;  /* 0xffffffff0b00780c */ /* 0x000fe400077c4270 */
[----:B------:R-:W-:Y:S02]  /*0320*/  ISETP.GE.AND P5, PT, R0, UR14, PT ;  /* 0x0000000e00007c0c */ /* 0x000fe4000bfa6270 */
[----:B------:R-:W-:Y:S02]  /*0330*/  PLOP3.LUT P6, PT, P6, P0, PT, 0x80, 0x8 ;  /* 0x000000000008781c */ /* 0x000fe400037c1070 */
[----:B------:R-:W-:-:S02]  /*0340*/  LEA.HI.X.SX32 R5, R15, UR13, 0x1, P1 ;  /* 0x0000000d0f057c11 */ /* 0x000fc400088f0eff */
[----:B------:R-:W-:-:S04]  /*0350*/  ISETP.GT.AND P5, PT, R0, -0x1, !P5 ;  /* 0xffffffff0000780c */ /* 0x000fc80006fa4270 */
[----:B------:R-:W-:-:S05]  /*0360*/  PLOP3.LUT P5, PT, P5, P0, PT, 0x80, 0x8 ;  /* 0x000000000008781c */ /* 0x000fca0002fa1070 */
[----:B------:R-:W2:Y:S08]  /*0370*/  @P6 LDG.E.U8 R6, desc[UR10][R4.64] ;  /* 0x0000000a04066981 */ /* 0x000eb0000c1e1100 */
[----:B------:R-:W3:Y:S01]  /*0380*/  @P5 LDG.E.U8 R8, desc[UR10][R4.64+0x1] ;  /* 0x0000010a04085981 */ /* 0x000ee2000c1e1100 */
[----:B------:R-:W-:-:S05]  /*0390*/  VIADD R0, R11, 0x2 ;  /* 0x000000020b007836 */ /* 0x000fca0000000000 */
[----:B------:R-:W-:-:S04]  /*03a0*/  ISETP.GE.AND P1, PT, R0, UR14, PT ;  /* 0x0000000e00007c0c */ /* 0x000fc8000bf26270 */
[----:B------:R-:W-:Y:S01]  /*03b0*/  ISETP.GT.AND P1, PT, R0, -0x1, !P1 ;  /* 0xffffffff0000780c */ /* 0x000fe20004f24270 */
[----:B------:R-:W-:-:S03]  /*03c0*/  VIADD R0, R11, 0x3 ;  /* 0x000000030b007836 */ /* 0x000fc60000000000 */
[----:B------:R-:W-:Y:S02]  /*03d0*/  PLOP3.LUT P1, PT, P1, P0, PT, 0x80, 0x8 ;  /* 0x000000000008781c */ /* 0x000fe40000f21070 */
[----:B------:R-:W-:-:S04]  /*03e0*/  ISETP.GE.AND P4, PT, R0, UR14, PT ;  /* 0x0000000e00007c0c */ /* 0x000fc8000bf86270 */
[----:B------:R-:W-:Y:S01]  /*03f0*/  ISETP.GT.AND P4, PT, R0, -0x1, !P4 ;  /* 0xffffffff0000780c */ /* 0x000fe20006784270 */
[----:B------:R-:W-:-:S03]  /*0400*/  VIADD R0, R11, 0x4 ;  /* 0x000000040b007836 */ /* 0x000fc60000000000 */
[----:B------:R-:W-:-:S03]  /*0410*/  PLOP3.LUT P4, PT, P4, P0, PT, 0x80, 0x8 ;  /* 0x000000000008781c */ /* 0x000fc60002781070 */
[----:B------:R-:W4:Y:S01]  /*0420*/  @P1 LDG.E.U8 R2, desc[UR10][R4.64+0x2] ;  /* 0x0000020a04021981 */ /* 0x000f22000c1e1100 */
[----:B------:R-:W-:Y:S01]  /*0430*/  ISETP.GE.AND P3, PT, R0, UR14, PT ;  /* 0x0000000e00007c0c */ /* 0x000fe2000bf66270 */
[----:B------:R-:W-:-:S03]  /*0440*/  VIADD R13, R11, 0x5 ;  /* 0x000000050b0d7836 */ /* 0x000fc60000000000 */
[----:B------:R-:W-:-:S04]  /*0450*/  ISETP.GT.AND P3, PT, R0, -0x1, !P3 ;  /* 0xffffffff0000780c */ /* 0x000fc80005f64270 */
[----:B------:R-:W-:Y:S01]  /*0460*/  PLOP3.LUT P3, PT, P3, P0, PT, 0x80, 0x8 ;  /* 0x000000000008781c */ /* 0x000fe20001f61070 */
[----:B------:R-:W5:Y:S01]  /*0470*/  @P4 LDG.E.U8 R0, desc[UR10][R4.64+0x3] ;  /* 0x0000030a04004981 */ /* 0x000f62000c1e1100 */
[----:B------:R-:W-:Y:S02]  /*0480*/  ISETP.GE.AND P2, PT, R13, UR14, PT ;  /* 0x0000000e0d007c0c */ /* 0x000fe4000bf46270 */
[----:B------:R-:W-:Y:S02]  /*0490*/  @P6 LOP3.LUT R14, R3, 0xff, RZ, 0xc0, !PT ;  /* 0x000000ff030e6812 */ /* 0x000fe400078ec0ff */
[----:B------:R-:W-:Y:S01]  /*04a0*/  ISETP.GT.AND P2, PT, R13, -0x1, !P2 ;  /* 0xffffffff0d00780c */ /* 0x000fe20005744270 */
[----:B------:R-:W-:-:S03]  /*04b0*/  VIADD R13, R11, 0x6 ;  /* 0x000000060b0d7836 */ /* 0x000fc60000000000 */
[----:B------:R-:W-:Y:S02]  /*04c0*/  PLOP3.LUT P2, PT, P2, P0, PT, 0x80, 0x8 ;  /* 0x000000000008781c */ /* 0x000fe40001741070 */
[----:B--2---:R-:W-:Y:S02]  /*04d0*/  @P6 VIMNMX.U16x2 R14, PT, PT, R6, R14, !PT ;  /* 0x0000000e060e6248 */ /* 0x004fe40007fe0200 */
[----:B------:R-:W2:Y:S02]  /*04e0*/  @P3 LDG.E.U8 R6, desc[UR10][R4.64+0x4] ;  /* 0x0000040a04063981 */ /* 0x000ea4000c1e1100 */
[----:B------:R-:W-:Y:S02]  /*04f0*/  @P6 PRMT R3, R14, 0x7610, R3 ;  /* 0x000076100e036816 */ /* 0x000fe40000000003 */
[----:B------:R-:W-:Y:S02]  /*0500*/  ISETP.GE.AND P6, PT, R13, UR14, PT ;  /* 0x0000000e0d007c0c */ /* 0x000fe4000bfc6270 */
[----:B------:R-:W-:-:S02]  /*0510*/  @P5 LOP3.LUT R14, R3, 0xff, RZ, 0xc0, !PT ;  /* 0x000000ff030e5812 */ /* 0x000fc400078ec0ff */
[----:B------:R-:W-:Y:S01]  /*0520*/  ISETP.GT.AND P6, PT, R13, -0x1, !P6 ;  /* 0xffffffff0d00780c */ /* 0x000fe200077c4270 */
[----:B------:R-:W-:Y:S01]  /*0530*/  VIADD R13, R11, 0x7 ;  /* 0x000000070b0d7836 */ /* 0x000fe20000000000 */
[----:B---3--:R-:W-:Y:S02]  /*0540*/  @P5 VIMNMX.U16x2 R14, PT, PT, R8, R14, !PT ;  /* 0x0000000e080e5248 */ /* 0x008fe40007fe0200 */
[----:B------:R-:W-:Y:S01]  /*0550*/  PLOP3.LUT P6, PT, P6, P0, PT, 0x80, 0x8 ;  /* 0x000000000008781c */ /* 0x000fe200037c1070 */
[----:B------:R-:W3:Y:S01]  /*0560*/  @P2 LDG.E.U8 R8, desc[UR10][R4.64+0x5] ;  /* 0x0000050a04082981 */ /* 0x000ee2000c1e1100 */
[----:B------:R-:W-:Y:S02]  /*0570*/  @P5 PRMT R3, R14, 0x7610, R3 ;  /* 0x000076100e035816 */ /* 0x000fe40000000003 */
[----:B------:R-:W-:-:S04]  /*0580*/  ISETP.GE.AND P5, PT, R13, UR14, PT ;  /* 0x0000000e0d007c0c */ /* 0x000fc8000bfa6270 */
[----:B------:R-:W-:-:S04]  /*0590*/  ISETP.GT.AND P5, PT, R13, -0x1, !P5 ;  /* 0xffffffff0d00780c */ /* 0x000fc80006fa4270 */
[----:B------:R-:W-:Y:S01]  /*05a0*/  PLOP3.LUT P5, PT, P5, P0, PT, 0x80, 0x8 ;  /* 0x000000000008781c */ /* 0x000fe20002fa1070 */
[----:B------:R-:W3:-:S12]  /*05b0*/  @P6 LDG.E.U8 R14, desc[UR10][R4.64+0x6] ;  /* 0x0000060a040e6981 */ /* 0x000ed8000c1e1100 */
[----:B------:R-:W3:Y:S01]  /*05c0*/  @P5 LDG.E.U8 R16, desc[UR10][R4.64+0x7] ;  /* 0x0000070a04105981 */ /* 0x000ee2000c1e1100 */
[----:B------:R-:W-:Y:S01]  /*05d0*/  @P1 LOP3.LUT R18, R3, 0xff, RZ, 0xc0, !PT ;  /* 0x000000ff03121812 */ /* 0x000fe200078ec0ff */
[----:B------:R-:W-:Y:S01]  /*05e0*/  UIADD3 UR6, UPT, UPT, UR6, 0x8, URZ ;  /* 0x0000000806067890 */ /* 0x000fe2000fffe0ff */
[----:B------:R-:W-:Y:S01]  /*05f0*/  VIADD R15, R15, 0x8 ;  /* 0x000000080f0f7836 */ /* 0x000fe20000000000 */
[----:B------:R-:W-:Y:S01]  /*0600*/  UIADD3 UR7, UPT, UPT, UR7, 0x8, URZ ;  /* 0x0000000807077890 */ /* 0x000fe2000fffe0ff */
[----:B----4-:R-:W-:Y:S01]  /*0610*/  @P1 VIMNMX.U16x2 R2, PT, PT, R2, R18, !PT ;  /* 0x0000001202021248 */ /* 0x010fe20007fe0200 */
[----:B------:R-:W-:Y:S01]  /*0620*/  UISETP.NE.AND UP2, UPT, UR6, URZ, UPT ;  /* 0x000000ff0600728c */ /* 0x000fe2000bf45270 */
[----:B------:R-:W-:Y:S02]  /*0630*/  VIADD R11, R11, 0x8 ;  /* 0x000000080b0b7836 */ /* 0x000fe40000000000 */
[----:B------:R-:W-:-:S04]  /*0640*/  @P1 PRMT R3, R2, 0x7610, R3 ;  /* 0x0000761002031816 */ /* 0x000fc80000000003 */
[----:B------:R-:W-:-:S04]  /*0650*/  @P4 LOP3.LUT R2, R3, 0xff, RZ, 0xc0, !PT ;  /* 0x000000ff03024812 */ /* 0x000fc800078ec0ff */
[----:B-----5:R-:W-:-:S04]  /*0660*/  @P4 VIMNMX.U16x2 R0, PT, PT, R0, R2, !PT ;  /* 0x0000000200004248 */ /* 0x020fc80007fe0200 */
[----:B------:R-:W-:-:S04]  /*0670*/  @P4 PRMT R3, R0, 0x7610, R3 ;  /* 0x0000761000034816 */ /* 0x000fc80000000003 */
[----:B------:R-:W-:-:S04]  /*0680*/  @P3 LOP3.LUT R0, R3, 0xff, RZ, 0xc0, !PT ;  /* 0x000000ff03003812 */ /* 0x000fc800078ec0ff */
[----:B--2---:R-:W-:-:S04]  /*0690*/  @P3 VIMNMX.U16x2 R0, PT, PT, R6, R0, !PT ;  /* 0x0000000006003248 */ /* 0x004fc80007fe0200 */
[----:B------:R-:W-:-:S04]  /*06a0*/  @P3 PRMT R3, R0, 0x7610, R3 ;  /* 0x0000761000033816 */ /* 0x000fc80000000003 */
[----:B------:R-:W-:-:S04]  /*06b0*/  @P2 LOP3.LUT R0, R3, 0xff, RZ, 0xc0, !PT ;  /* 0x000000ff03002812 */ /* 0x000fc800078ec0ff */
[----:B---3--:R-:W-:-:S04]  /*06c0*/  @P2 VIMNMX.U16x2 R0, PT, PT, R8, R0, !PT ;  /* 0x0000000008002248 */ /* 0x008fc80007fe0200 */
[----:B------:R-:W-:-:S04]  /*06d0*/  @P2 PRMT R3, R0, 0x7610, R3 ;  /* 0x0000761000032816 */ /* 0x000fc80000000003 */
[----:B------:R-:W-:-:S04]  /*06e0*/  @P6 LOP3.LUT R0, R3, 0xff, RZ, 0xc0, !PT ;  /* 0x000000ff03006812 */ /* 0x000fc800078ec0ff */
[----:B------:R-:W-:-:S04]  /*06f0*/  @P6 VIMNMX.U16x2 R0, PT, PT, R14, R0, !PT ;  /* 0x000000000e006248 */ /* 0x000fc80007fe0200 */
[----:B------:R-:W-:-:S04]  /*0700*/  @P6 PRMT R3, R0, 0x7610, R3 ;  /* 0x0000761000036816 */ /* 0x000fc80000000003 */
[----:B------:R-:W-:-:S04]  /*0710*/  @P5 LOP3.LUT R0, R3, 0xff, RZ, 0xc0, !PT ;  /* 0x000000ff03005812 */ /* 0x000fc800078ec0ff */
[----:B------:R-:W-:-:S04]  /*0720*/  @P5 VIMNMX.U16x2 R0, PT, PT, R16, R0, !PT ;  /* 0x0000000010005248 */ /* 0x000fc80007fe0200 */
[----:B------:R-:W-:Y:S01]  /*0730*/  @P5 PRMT R3, R0, 0x7610, R3 ;  /* 0x0000761000035816 */ /* 0x000fe20000000003 */
[----:B------:R-:W-:Y:S06]  /*0740*/  BRA.U UP2, `(.L_x_712) ;  /* 0xfffffff902e47547 */ /* 0x000fec000b83ffff */
[----:B------:R-:W-:-:S12]  /*0750*/  UIADD3 UR6, UPT, UPT, UR7, -0x3, URZ ;  /* 0xfffffffd07067890 */ /* 0x000fd8000fffe0ff */
.L_x_711:
[----:B------:R-:W0:Y:S01]  /*0760*/  LDCU UR7, c[0x0][0x398] ;  /* 0x00007300ff0777ac */ /* 0x000e220008000800 */
[----:B------:R-:W1:Y:S01]  /*0770*/  LDCU UR12, c[0x0][0x390] ;  /* 0x00007200ff0c77ac */ /* 0x000e620008000800 */
[----:B0-----:R-:W-:Y:S01]  /*0780*/  ULOP3.LUT UP2, URZ, UR7, 0x1, URZ, 0xc0, !UPT ;  /* 0x0000000107ff7892 */ /* 0x001fe2000f84c0ff */
[----:B-1----:R-:W-:Y:S10]  /*0790*/  BRA.U !UP1, `(.L_x_713) ;  /* 0x0000000109987547 */ /* 0x002ff4000b800000 */
[----:B------:R-:W0:Y:S01]  /*07a0*/  LDCU UR7, c[0x0][0x390] ;  /* 0x00007200ff0777ac */ /* 0x000e220008000800 */
[----:B------:R-:W-:Y:S01]  /*07b0*/  VIADD R5, R10, UR6 ;  /* 0x000000060a057c36 */ /* 0x000fe20008000000 */
[----:B------:R-:W1:Y:S03]  /*07c0*/  LDCU.64 UR14, c[0x0][0x380] ;  /* 0x00007000ff0e77ac */ /* 0x000e660008000a00 */
[C---:B------:R-:W-:Y:S01]  /*07d0*/  VIADD R2, R5.reuse, 0x1 ;  /* 0x0000000105027836 */ /* 0x040fe20000000000 */
[----:B0-----:R-:W-:Y:S01]  /*07e0*/  ISETP.GE.AND P1, PT, R5, UR7, PT ;  /* 0x0000000705007c0c */ /* 0x001fe2000bf26270 */
[----:B------:R-:W-:-:S03]  /*07f0*/  IMAD R0, R12, UR7, R5 ;  /* 0x000000070c007c24 */ /* 0x000fc6000f8e0205 */
[----:B------:R-:W-:Y:S02]  /*0800*/  ISETP.GE.AND P2, PT, R2, UR7, PT ;  /* 0x0000000702007c0c */ /* 0x000fe4000bf46270 */
[C---:B------:R-:W-:Y:S02]  /*0810*/  ISETP.GT.AND P1, PT, R5.reuse, -0x1, !P1 ;  /* 0xffffffff0500780c */ /* 0x040fe40004f24270 */
[C---:B-1----:R-:W-:Y:S02]  /*0820*/  IADD3 R14, P3, PT, R0.reuse, UR14, RZ ;  /* 0x0000000e000e7c10 */ /* 0x042fe4000ff7e0ff */
[----:B------:R-:W-:Y:S02]  /*0830*/  PLOP3.LUT P1, PT, P1, P0, PT, 0x80, 0x8 ;  /* 0x000000000008781c */ /* 0x000fe40000f21070 */
[----:B------:R-:W-:Y:S01]  /*0840*/  LEA.HI.X.SX32 R15, R0, UR15, 0x1, P3 ;  /* 0x0000000f000f7c11 */ /* 0x000fe200098f0eff */
[----:B------:R-:W-:Y:S01]  /*0850*/  VIADD R0, R5, 0x2 ;  /* 0x0000000205007836 */ /* 0x000fe20000000000 */
[----:B------:R-:W-:-:S04]  /*0860*/  ISETP.GT.AND P2, PT, R2, -0x1, !P2 ;  /* 0xffffffff0200780c */ /* 0x000fc80005744270 */
[----:B------:R-:W-:Y:S02]  /*0870*/  PLOP3.LUT P2, PT, P2, P0, PT, 0x80, 0x8 ;  /* 0x000000000008781c */ /* 0x000fe40001741070 */
[----:B------:R-:W-:-:S03]  /*0880*/  ISETP.GE.AND P3, PT, R0, UR7, PT ;  /* 0x0000000700007c0c */ /* 0x000fc6000bf66270 */
[----:B------:R-:W2:Y:S01]  /*0890*/  @P1 LDG.E.U8 R6, desc[UR10][R14.64] ;  /* 0x0000000a0e061981 */ /* 0x000ea2000c1e1100 */
[----:B------:R-:W-:Y:S01]  /*08a0*/  ISETP.GT.AND P3, PT, R0, -0x1, !P3 ;  /* 0xffffffff0000780c */ /* 0x000fe20005f64270 */
[----:B------:R-:W-:-:S03]  /*08b0*/  VIADD R0, R5, 0x3 ;  /* 0x0000000305007836 */ /* 0x000fc60000000000 */
[----:B------:R-:W-:-:S03]  /*08c0*/  PLOP3.LUT P3, PT, P3, P0, PT, 0x80, 0x8 ;  /* 0x000000000008781c */ /* 0x000fc60001f61070 */
[----:B------:R-:W3:Y:S01]  /*08d0*/  @P2 LDG.E.U8 R2, desc[UR10][R14.64+0x1] ;  /* 0x0000010a0e022981 */ /* 0x000ee2000c1e1100 */
[----:B------:R-:W-:-:S04]  /*08e0*/  ISETP.GE.AND P4, PT, R0, UR7, PT ;  /* 0x0000000700007c0c */ /* 0x000fc8000bf86270 */
[----:B------:R-:W-:-:S04]  /*08f0*/  ISETP.GT.AND P4, PT, R0, -0x1, !P4 ;  /* 0xffffffff0000780c */ /* 0x000fc80006784270 */
[----:B------:R-:W-:Y:S01]  /*0900*/  PLOP3.LUT P4, PT, P4, P0, PT, 0x80, 0x8 ;  /* 0x000000000008781c */ /* 0x000fe20002781070 */
[----:B------:R-:W4:-:S12]  /*0910*/  @P3 LDG.E.U8 R0, desc[UR10][R14.64+0x2] ;  /* 0x0000020a0e003981 */ /* 0x000f18000c1e1100 */
[----:B------:R-:W5:Y:S01]  /*0920*/  @P4 LDG.E.U8 R4, desc[UR10][R14.64+0x3] ;  /* 0x0000030a0e044981 */ /* 0x000f62000c1e1100 */
[----:B------:R-:W-:Y:S01]  /*0930*/  @P1 LOP3.LUT R8, R3, 0xff, RZ, 0xc0, !PT ;  /* 0x000000ff03081812 */ /* 0x000fe200078ec0ff */
[----:B------:R-:W-:-:S03]  /*0940*/  UIADD3 UR6, UPT, UPT, UR6, 0x4, URZ ;  /* 0x0000000406067890 */ /* 0x000fc6000fffe0ff */
[----:B--2---:R-:W-:-:S04]  /*0950*/  @P1 VIMNMX.U16x2 R6, PT, PT, R6, R8, !PT ;  /* 0x0000000806061248 */ /* 0x004fc80007fe0200 */
[----:B------:R-:W-:-:S04]  /*0960*/  @P1 PRMT R3, R6, 0x7610, R3 ;  /* 0x0000761006031816 */ /* 0x000fc80000000003 */
[----:B------:R-:W-:-:S04]  /*0970*/  @P2 LOP3.LUT R6, R3, 0xff, RZ, 0xc0, !PT ;  /* 0x000000ff03062812 */ /* 0x000fc800078ec0ff */
[----:B---3--:R-:W-:-:S04]  /*0980*/  @P2 VIMNMX.U16x2 R2, PT, PT, R2, R6, !PT ;  /* 0x0000000602022248 */ /* 0x008fc80007fe0200 */
[----:B------:R-:W-:-:S04]  /*0990*/  @P2 PRMT R3, R2, 0x7610, R3 ;  /* 0x0000761002032816 */ /* 0x000fc80000000003 */
[----:B------:R-:W-:-:S04]  /*09a0*/  @P3 LOP3.LUT R2, R3, 0xff, RZ, 0xc0, !PT ;  /* 0x000000ff03023812 */ /* 0x000fc800078ec0ff */
[----:B----4-:R-:W-:-:S04]  /*09b0*/  @P3 VIMNMX.U16x2 R0, PT, PT, R0, R2, !PT ;  /* 0x0000000200003248 */ /* 0x010fc80007fe0200 */
[----:B------:R-:W-:-:S04]  /*09c0*/  @P3 PRMT R3, R0, 0x7610, R3 ;  /* 0x0000761000033816 */ /* 0x000fc80000000003 */
[----:B------:R-:W-:-:S04]  /*09d0*/  @P4 LOP3.LUT R0, R3, 0xff, RZ, 0xc0, !PT ;  /* 0x000000ff03004812 */ /* 0x000fc800078ec0ff */
[----:B-----5:R-:W-:-:S04]  /*09e0*/  @P4 VIMNMX.U16x2 R0, PT, PT, R4, R0, !PT ;  /* 0x0000000004004248 */ /* 0x020fc80007fe0200 */
[----:B------:R-:W-:-:S07]  /*09f0*/  @P4 PRMT R3, R0, 0x7610, R3 ;  /* 0x0000761000034816 */ /* 0x000fce0000000003 */
.L_x_713:
[----:B------:R-:W-:Y:S05]  /*0a00*/  BRA.U !UP2, `(.L_x_714) ;  /* 0x000000010a587547 */ /* 0x000fea000b800000 */
[----:B------:R-:W0:Y:S01]  /*0a10*/  LDCU UR7, c[0x0][0x390] ;  /* 0x00007200ff0777ac */ /* 0x000e220008000800 */
[----:B------:R-:W-:Y:S01]  /*0a20*/  VIADD R5, R10, UR6 ;  /* 0x000000060a057c36 */ /* 0x000fe20008000000 */
[----:B------:R-:W1:Y:S03]  /*0a30*/  LDCU.64 UR14, c[0x0][0x380] ;  /* 0x00007000ff0e77ac */ /* 0x000e660008000a00 */
[C---:B------:R-:W-:Y:S01]  /*0a40*/  VIADD R0, R5.reuse, 0x1 ;  /* 0x0000000105007836 */ /* 0x040fe20000000000 */
[----:B0-----:R-:W-:Y:S01]  /*0a50*/  ISETP.GE.AND P1, PT, R5, UR7, PT ;  /* 0x0000000705007c0c */ /* 0x001fe2000bf26270 */
[----:B------:R-:W-:-:S03]  /*0a60*/  IMAD R2, R12, UR7, R5 ;  /* 0x000000070c027c24 */ /* 0x000fc6000f8e0205 */
[----:B------:R-:W-:Y:S02]  /*0a70*/  ISETP.GE.AND P2, PT, R0, UR7, PT ;  /* 0x0000000700007c0c */ /* 0x000fe4000bf46270 */
[----:B------:R-:W-:Y:S02]  /*0a80*/  ISETP.GT.AND P1, PT, R5, -0x1, !P1 ;  /* 0xffffffff0500780c */ /* 0x000fe40004f24270 */
[----:B-1----:R-:W-:Y:S02]  /*0a90*/  IADD3 R4, P3, PT, R2, UR14, RZ ;  /* 0x0000000e02047c10 */ /* 0x002fe4000ff7e0ff */
[----:B------:R-:W-:Y:S02]  /*0aa0*/  PLOP3.LUT P1, PT, P1, P0, PT, 0x80, 0x8 ;  /* 0x000000000008781c */ /* 0x000fe40000f21070 */
[----:B------:R-:W-:Y:S02]  /*0ab0*/  ISETP.GT.AND P2, PT, R0, -0x1, !P2 ;  /* 0xffffffff0000780c */ /* 0x000fe40005744270 */
[----:B------:R-:W-:-:S02]  /*0ac0*/  LEA.HI.X.SX32 R5, R2, UR15, 0x1, P3 ;  /* 0x0000000f02057c11 */ /* 0x000fc400098f0eff */
[----:B------:R-:W-:-:S07]  /*0ad0*/  PLOP3.LUT P2, PT, P2, P0, PT, 0x80, 0x8 ;  /* 0x000000000008781c */ /* 0x000fce0001741070 */
[----:B------:R-:W2:Y:S06]  /*0ae0*/  @P1 LDG.E.U8 R0, desc[UR10][R4.64] ;  /* 0x0000000a04001981 */ /* 0x000eac000c1e1100 */
[----:B------:R-:W3:Y:S01]  /*0af0*/  @P2 LDG.E.U8 R2, desc[UR10][R4.64+0x1] ;  /* 0x0000010a04022981 */ /* 0x000ee2000c1e1100 */
[----:B------:R-:W-:Y:S01]  /*0b00*/  @P1 LOP3.LUT R6, R3, 0xff, RZ, 0xc0, !PT ;  /* 0x000000ff03061812 */ /* 0x000fe200078ec0ff */
[----:B------:R-:W-:-:S03]  /*0b10*/  UIADD3 UR6, UPT, UPT, UR6, 0x2, URZ ;  /* 0x0000000206067890 */ /* 0x000fc6000fffe0ff */
[----:B--2---:R-:W-:-:S04]  /*0b20*/  @P1 VIMNMX.U16x2 R0, PT, PT, R0, R6, !PT ;  /* 0x0000000600001248 */ /* 0x004fc80007fe0200 */
[----:B------:R-:W-:-:S04]  /*0b30*/  @P1 PRMT R3, R0, 0x7610, R3 ;  /* 0x0000761000031816 */ /* 0x000fc80000000003 */
[----:B------:R-:W-:-:S04]  /*0b40*/  @P2 LOP3.LUT R0, R3, 0xff, RZ, 0xc0, !PT ;  /* 0x000000ff03002812 */ /* 0x000fc800078ec0ff */
[----:B---3--:R-:W-:-:S04]  /*0b50*/  @P2 VIMNMX.U16x2 R0, PT, PT, R2, R0, !PT ;  /* 0x0000000002002248 */ /* 0x008fc80007fe0200 */
[----:B------:R-:W-:-:S07]  /*0b60*/  @P2 PRMT R3, R0, 0x7610, R3 ;  /* 0x0000761000032816 */ /* 0x000fce0000000003 */
.L_x_714:
[----:B------:R-:W-:Y:S01]  /*0b70*/  VIADD R5, R10, UR6 ;  /* 0x000000060a057c36 */ /* 0x000fe20008000000 */
[----:B------:R-:W-:Y:S04]  /*0b80*/  BSSY.RECONVERGENT B0, `(.L_x_715) ;  /* 0x000000d000007945 */ /* 0x000fe80003800200 */
[----:B------:R-:W-:-:S04]  /*0b90*/  ISETP.GE.AND P1, PT, R5, UR12, PT ;  /* 0x0000000c05007c0c */ /* 0x000fc8000bf26270 */
[----:B------:R-:W-:-:S04]  /*0ba0*/  ISETP.GT.AND P1, PT, R5, -0x1, !P1 ;  /* 0xffffffff0500780c */ /* 0x000fc80004f24270 */
[----:B------:R-:W-:-:S13]  /*0bb0*/  PLOP3.LUT P1, PT, P1, P0, PT, 0x80, 0x8 ;  /* 0x000000000008781c */ /* 0x000fda0000f21070 */
[----:B------:R-:W-:Y:S05]  /*0bc0*/  @!P1 BRA `(.L_x_716) ;  /* 0x0000000000209947 */ /* 0x000fea0003800000 */
[----:B------:R-:W0:Y:S01]  /*0bd0*/  LDCU.64 UR6, c[0x0][0x380] ;  /* 0x00007000ff0677ac */ /* 0x000e220008000a00 */
[----:B------:R-:W-:-:S05]  /*0be0*/  IMAD R12, R12, UR12, R5 ;  /* 0x0000000c0c0c7c24 */ /* 0x000fca000f8e0205 */
[----:B0-----:R-:W-:-:S04]  /*0bf0*/  IADD3 R4, P0, PT, R12, UR6, RZ ;  /* 0x000000060c047c10 */ /* 0x001fc8000ff1e0ff */
[----:B------:R-:W-:-:S05]  /*0c00*/  LEA.HI.X.SX32 R5, R12, UR7, 0x1, P0 ;  /* 0x000000070c057c11 */ /* 0x000fca00080f0eff */
[----:B------:R-:W2:Y:S01]  /*0c10*/  LDG.E.U8 R4, desc[UR10][R4.64] ;  /* 0x0000000a04047981 */ /* 0x000ea2000c1e1100 */
[----:B------:R-:W-:-:S04]  /*0c20*/  LOP3.LUT R0, R3, 0xff, RZ, 0xc0, !PT ;  /* 0x000000ff03007812 */ /* 0x000fc800078ec0ff */
[----:B--2---:R-:W-:-:S04]  /*0c30*/  VIMNMX.U16x2 R0, PT, PT, R4, R0, !PT ;  /* 0x0000000004007248 */ /* 0x004fc80007fe0200 */
[----:B------:R-:W-:-:S07]  /*0c40*/  PRMT R3, R0, 0x7610, R3 ;  /* 0x0000761000037816 */ /* 0x000fce0000000003 */
.L_x_716:
[----:B------:R-:W-:Y:S05]  /*0c50*/  BSYNC.RECONVERGENT B0 ;  /* 0x0000000000007941 */ /* 0x000fea0003800200 */
.L_x_715:
[----:B------:R-:W-:Y:S05]  /*0c60*/  BRA.U UP0, `(.L_x_717) ;  /* 0xfffffff500547547 */ /* 0x000fea000b83ffff */
.L_x_710:
[----:B------:R-:W0:Y:S01]  /*0c70*/  LDCU.64 UR6, c[0x0][0x388] ;  /* 0x00007100ff0677ac */ /* 0x000e220008000a00 */
[----:B------:R-:W-:-:S05]  /*0c80*/  IMAD R7, R7, UR12, R10 ;  /* 0x0000000c07077c24 */ /* 0x000fca000f8e020a */
[----:B0-----:R-:W-:-:S04]  /*0c90*/  IADD3 R4, P0, PT, R7, UR6, RZ ;  /* 0x0000000607047c10 */ /* 0x001fc8000ff1e0ff */
[----:B------:R-:W-:-:S05]  /*0ca0*/  LEA.HI.X.SX32 R5, R7, UR7, 0x1, P0 ;  /* 0x0000000707057c11 */ /* 0x000fca00080f0eff */
[----:B------:R-:W-:Y:S01]  /*0cb0*/  STG.E.U8 desc[UR10][R4.64], R3 ;  /* 0x0000000304007986 */ /* 0x000fe2000c10110a */
[----:B------:R-:W-:Y:S05]  /*0cc0*/  EXIT ;  /* 0x000000000000794d */ /* 0x000fea0003800000 */
.L_x_718:
        /* <DEDUP_REMOVED lines=11> */
.L_x_816:


//--------------------- .text._Z11erodeKernelPKhPhiii --------------------------
	.section	.text._Z11erodeKernelPKhPhiii,"ax",@progbits
	.align	128
        .global         _Z11erodeKernelPKhPhiii
        .type           _Z11erodeKernelPKhPhiii,@function
        .size           _Z11erodeKernelPKhPhiii,(.L_x_817 - _Z11erodeKernelPKhPhiii)
        .other          _Z11erodeKernelPKhPhiii,@"STO_CUDA_ENTRY STV_DEFAULT"
_Z11erodeKernelPKhPhiii:
.text._Z11erodeKernelPKhPhiii:
        /* <DEDUP_REMOVED lines=14> */
[----:B------:R-:W-:Y:S01]  /*00e0*/  IMAD.MOV.U32 R3, RZ, RZ, 0xff ;  /* 0x000000ffff037424 */ /* 0x000fe200078e00ff */
[----:B------:R-:W1:Y:S01]  /*00f0*/  LDCU.64 UR10, c[0x0][0x358] ;  /* 0x00006b00ff0a77ac */ /* 0x000e620008000a00 */
[----:B0-----:R-:W-:-:S09]  /*0100*/  UISETP.GE.AND UP0, UPT, UR7, URZ, UPT ;  /* 0x000000ff0700728c */ /* 0x001fd2000bf06270 */
[----:B-1----:R-:W-:Y:S05]  /*0110*/  BRA.U !UP0, `(.L_x_719) ;  /* 0x0000000908d47547 */ /* 0x002fea000b800000 */
[----:B------:R-:W-:Y:S01]  /*0120*/  USHF.L.U32 UR4, UR7, 0x1, URZ ;  /* 0x0000000107047899 */ /* 0x000fe200080006ff */
[----:B------:R-:W-:Y:S01]  /*0130*/  IMAD.MOV.U32 R3, RZ, RZ, 0xff ;  /* 0x000000ffff037424 */ /* 0x000fe200078e00ff */
[----:B------:R-:W-:Y:S02]  /*0140*/  UIADD3 UR8, UPT, UPT, -UR7, URZ, URZ ;  /* 0x000000ff07087290 */ /* 0x000fe4000fffe1ff */
[----:B------:R-:W-:Y:S01]  /*0150*/  VIADD R9, R10, -UR7 ;  /* 0x800000070a097c36 */ /* 0x000fe20008000000 */
[----:B------:R-:W-:Y:S02]  /*0160*/  ULOP3.LUT UR6, UR4, 0xfffffff8, URZ, 0xc0, !UPT ;  /* 0xfffffff804067892 */ /* 0x000fe4000f8ec0ff */
[----:B------:R-:W-:Y:S02]  /*0170*/  ULOP3.LUT UR4, UR4, 0x6, URZ, 0xc0, !UPT ;  /* 0x0000000604047892 */ /* 0x000fe4000f8ec0ff */
[----:B------:R-:W-:Y:S02]  /*0180*/  UIADD3 UR5, UPT, UPT, -UR7, 0x3, URZ ;  /* 0x0000000307057890 */ /* 0x000fe4000fffe1ff */
[----:B------:R-:W-:-:S02]  /*0190*/  UISETP.GE.U32.AND UP1, UPT, UR4, 0x3, UPT ;  /* 0x000000030400788c */ /* 0x000fc4000bf26070 */
[----:B------:R-:W-:Y:S01]  /*01a0*/  UIADD3 UR9, UPT, UPT, -UR6, URZ, URZ ;  /* 0x000000ff06097290 */ /* 0x000fe2000fffe1ff */
[----:B------:R-:W-:-:S11]  /*01b0*/  UMOV UR4, UR8 ;  /* 0x0000000800047c82 */ /* 0x000fd60008000000 */
.L_x_726:
        /* <DEDUP_REMOVED lines=18> */
.L_x_721:
        /* <DEDUP_REMOVED lines=31> */
[----:B--2---:R-:W-:Y:S02]  /*04d0*/  @P6 VIMNMX.U16x2 R14, PT, PT, R6, R14, PT ;  /* 0x0000000e060e6248 */ /* 0x004fe40003fe0200 */
[----:B------:R-:W2:Y:S02]  /*04e0*/  @P3 LDG.E.U8 R6, desc[UR10][R4.64+0x4] ;  /* 0x0000040a04063981 */ /* 0x000ea4000c1e1100 */
[----:B------:R-:W-:Y:S02]  /*04f0*/  @P6 PRMT R3, R14, 0x7610, R3 ;  /* 0x000076100e036816 */ /* 0x000fe40000000003 */
[----:B------:R-:W-:Y:S02]  /*0500*/  ISETP.GE.AND P6, PT, R13, UR14, PT ;  /* 0x0000000e0d007c0c */ /* 0x000fe4000bfc6270 */
[----:B------:R-:W-:-:S02]  /*0510*/  @P5 LOP3.LUT R14, R3, 0xff, RZ, 0xc0, !PT ;  /* 0x000000ff030e5812 */ /* 0x000fc400078ec0ff */
[----:B------:R-:W-:Y:S01]  /*0520*/  ISETP.GT.AND P6, PT, R13, -0x1, !P6 ;  /* 0xffffffff0d00780c */ /* 0x000fe200077c4270 */
[----:B------:R-:W-:Y:S01]  /*0530*/  VIADD R13, R11, 0x7 ;  /* 0x000000070b0d7836 */ /* 0x000fe20000000000 */
[----:B---3--:R-:W-:Y:S02]  /*0540*/  @P5 VIMNMX.U16x2 R14, PT, PT, R8, R14, PT ;  /* 0x0000000e080e5248 */ /* 0x008fe40003fe0200 */
        /* <DEDUP_REMOVED lines=12> */
[----:B----4-:R-:W-:Y:S01]  /*0610*/  @P1 VIMNMX.U16x2 R2, PT, PT, R2, R18, PT ;  /* 0x0000001202021248 */ /* 0x010fe20003fe0200 */
[----:B------:R-:W-:Y:S01]  /*0620*/  UISETP.NE.AND UP2, UPT, UR6, URZ, UPT ;  /* 0x000000ff0600728c */ /* 0x000fe2000bf45270 */
[----:B------:R-:W-:Y:S02]  /*0630*/  VIADD R11, R11, 0x8 ;  /* 0x000000080b0b7836 */ /* 0x000fe40000000000 */
[----:B------:R-:W-:-:S04]  /*0640*/  @P1 PRMT R3, R2, 0x7610, R3 ;  /* 0x0000761002031816 */ /* 0x000fc80000000003 */
[----:B------:R-:W-:-:S04]  /*0650*/  @P4 LOP3.LUT R2, R3, 0xff, RZ, 0xc0, !PT ;  /* 0x000000ff03024812 */ /* 0x000fc800078ec0ff */
[----:B-----5:R-:W-:-:S04]  /*0660*/  @P4 VIMNMX.U16x2 R0, PT, PT, R0, R2, PT ;  /* 0x0000000200004248 */ /* 0x020fc80003fe0200 */
[----:B------:R-:W-:-:S04]  /*0670*/  @P4 PRMT R3, R0, 0x7610, R3 ;  /* 0x0000761000034816 */ /* 0x000fc80000000003 */
[----:B------:R-:W-:-:S04]  /*0680*/  @P3 LOP3.LUT R0, R3, 0xff, RZ, 0xc0, !PT ;  /* 0x000000ff03003812 */ /* 0x000fc800078ec0ff */
[----:B--2---:R-:W-:-:S04]  /*0690*/  @P3 VIMNMX.U16x2 R0, PT, PT, R6, R0, PT ;  /* 0x0000000006003248 */ /* 0x004fc80003fe0200 */
[----:B------:R-:W-:-:S04]  /*06a0*/  @P3 PRMT R3, R0, 0x7610, R3 ;  /* 0x0000761000033816 */ /* 0x000fc80000000003 */
[----:B------:R-:W-:-:S04]  /*06b0*/  @P2 LOP3.LUT R0, R3, 0xff, RZ, 0xc0, !PT ;  /* 0x000000ff03002812 */ /* 0x000fc800078ec0ff */
[----:B---3--:R-:W-:-:S04]  /*06c0*/  @P2 VIMNMX.U16x2 R0, PT, PT, R8, R0, PT ;  /* 0x0000000008002248 */ /* 0x008fc80003fe0200 */
[----:B------:R-:W-:-:S04]  /*06d0*/  @P2 PRMT R3, R0, 0x7610, R3 ;  /* 0x0000761000032816 */ /* 0x000fc80000000003 */
[----:B------:R-:W-:-:S04]  /*06e0*/  @P6 LOP3.LUT R0, R3, 0xff, RZ, 0xc0, !PT ;  /* 0x000000ff03006812 */ /* 0x000fc800078ec0ff */
[----:B------:R-:W-:-:S04]  /*06f0*/  @P6 VIMNMX.U16x2 R0, PT, PT, R14, R0, PT ;  /* 0x000000000e006248 */ /* 0x000fc80003fe0200 */
[----:B------:R-:W-:-:S04]  /*0700*/  @P6 PRMT R3, R0, 0x7610, R3 ;  /* 0x0000761000036816 */ /* 0x000fc80000000003 */
[----:B------:R-:W-:-:S04]  /*0710*/  @P5 LOP3.LUT R0, R3, 0xff, RZ, 0xc0, !PT ;  /* 0x000000ff03005812 */ /* 0x000fc800078ec0ff */
[----:B------:R-:W-:-:S04]  /*0720*/  @P5 VIMNMX.U16x2 R0, PT, PT, R16, R0, PT ;  /* 0x0000000010005248 */ /* 0x000fc80003fe0200 */
[----:B------:R-:W-:Y:S01]  /*0730*/  @P5 PRMT R3, R0, 0x7610, R3 ;  /* 0x0000761000035816 */ /* 0x000fe20000000003 */
[----:B------:R-:W-:Y:S06]  /*0740*/  BRA.U UP2, `(.L_x_721) ;  /* 0xfffffff902e47547 */ /* 0x000fec000b83ffff */
[----:B------:R-:W-:-:S12]  /*0750*/  UIADD3 UR6, UPT, UPT, UR7, -0x3, URZ ;  /* 0xfffffffd07067890 */ /* 0x000fd8000fffe0ff */
.L_x_720:
        /* <DEDUP_REMOVED lines=31> */
[----:B--2---:R-:W-:-:S04]  /*0950*/  @P1 VIMNMX.U16x2 R6, PT, PT, R6, R8, PT ;  /* 0x0000000806061248 */ /* 0x004fc80003fe0200 */
[----:B------:R-:W-:-:S04]  /*0960*/  @P1 PRMT R3, R6, 0x7610, R3 ;  /* 0x0000761006031816 */ /* 0x000fc80000000003 */
[----:B------:R-:W-:-:S04]  /*0970*/  @P2 LOP3.LUT R6, R3, 0xff, RZ, 0xc0, !PT ;  /* 0x000000ff03062812 */ /* 0x000fc800078ec0ff */
[----:B---3--:R-:W-:-:S04]  /*0980*/  @P2 VIMNMX.U16x2 R2, PT, PT, R2, R6, PT ;  /* 0x0000000602022248 */ /* 0x008fc80003fe0200 */
[----:B------:R-:W-:-:S04]  /*0990*/  @P2 PRMT R3, R2, 0x7610, R3 ;  /* 0x0000761002032816 */ /* 0x000fc80000000003 */
[----:B------:R-:W-:-:S04]  /*09a0*/  @P3 LOP3.LUT R2, R3, 0xff, RZ, 0xc0, !PT ;  /* 0x000000ff03023812 */ /* 0x000fc800078ec0ff */
[----:B----4-:R-:W-:-:S04]  /*09b0*/  @P3 VIMNMX.U16x2 R0, PT, PT, R0, R2, PT ;  /* 0x0000000200003248 */ /* 0x010fc80003fe0200 */
[----:B------:R-:W-:-:S04]  /*09c0*/  @P3 PRMT R3, R0, 0x7610, R3 ;  /* 0x0000761000033816 */ /* 0x000fc80000000003 */
[----:B------:R-:W-:-:S04]  /*09d0*/  @P4 LOP3.LUT R0, R3, 0xff, RZ, 0xc0, !PT ;  /* 0x000000ff03004812 */ /* 0x000fc800078ec0ff */
[----:B-----5:R-:W-:-:S04]  /*09e0*/  @P4 VIMNMX.U16x2 R0, PT, PT, R4, R0, PT ;  /* 0x0000000004004248 */ /* 0x020fc80003fe0200 */
[----:B------:R-:W-:-:S07]  /*09f0*/  @P4 PRMT R3, R0, 0x7610, R3 ;  /* 0x0000761000034816 */ /* 0x000fce0000000003 */
.L_x_722:
        /* <DEDUP_REMOVED lines=18> */
[----:B--2---:R-:W-:-:S04]  /*0b20*/  @P1 VIMNMX.U16x2 R0, PT, PT, R0, R6, PT ;  /* 0x0000000600001248 */ /* 0x004fc80003fe0200 */
[----:B------:R-:W-:-:S04]  /*0b30*/  @P1 PRMT R3, R0, 0x7610, R3 ;  /* 0x0000761000031816 */ /* 0x000fc80000000003 */
[----:B------:R-:W-:-:S04]  /*0b40*/  @P2 LOP3.LUT R0, R3, 0xff, RZ, 0xc0, !PT ;  /* 0x000000ff03002812 */ /* 0x000fc800078ec0ff */
[----:B---3--:R-:W-:-:S04]  /*0b50*/  @P2 VIMNMX.U16x2 R0, PT, PT, R2, R0, PT ;  /* 0x0000000002002248 */ /* 0x008fc80003fe0200 */
[----:B------:R-:W-:-:S07]  /*0b60*/  @P2 PRMT R3, R0, 0x7610, R3 ;  /* 0x0000761000032816 */ /* 0x000fce0000000003 */
.L_x_723:
        /* <DEDUP_REMOVED lines=12> */
[----:B--2---:R-:W-:-:S04]  /*0c30*/  VIMNMX.U16x2 R0, PT, PT, R4, R0, PT ;  /* 0x0000000004007248 */ /* 0x004fc80003fe0200 */
[----:B------:R-:W-:-:S07]  /*0c40*/  PRMT R3, R0, 0x7610, R3 ;  /* 0x0000761000037816 */ /* 0x000fce0000000003 */
.L_x_725:
[----:B------:R-:W-:Y:S05]  /*0c50*/  BSYNC.RECONVERGENT B0 ;  /* 0x0000000000007941 */ /* 0x000fea0003800200 */
.L_x_724:
[----:B------:R-:W-:Y:S05]  /*0c60*/  BRA.U UP0, `(.L_x_726) ;  /* 0xfffffff500547547 */ /* 0x000fea000b83ffff */
.L_x_719:
[----:B------:R-:W0:Y:S01]  /*0c70*/  LDCU.64 UR6, c[0x0][0x388] ;  /* 0x00007100ff0677ac */ /* 0x000e220008000a00 */
[----:B------:R-:W-:-:S05]  /*0c80*/  IMAD R7, R7, UR12, R10 ;  /* 0x0000000c07077c24 */ /* 0x000fca000f8e020a */
[----:B0-----:R-:W-:-:S04]  /*0c90*/  IADD3 R4, P0, PT, R7, UR6, RZ ;  /* 0x0000000607047c10 */ /* 0x001fc8000ff1e0ff */
[----:B------:R-:W-:-:S05]  /*0ca0*/  LEA.HI.X.SX32 R5, R7, UR7, 0x1, P0 ;  /* 0x0000000707057c11 */ /* 0x000fca00080f0eff */
[----:B------:R-:W-:Y:S01]  /*0cb0*/  STG.E.U8 desc[UR10][R4.64], R3 ;  /* 0x0000000304007986 */ /* 0x000fe2000c10110a */
[----:B------:R-:W-:Y:S05]  /*0cc0*/  EXIT ;  /* 0x000000000000794d */ /* 0x000fea0003800000 */
.L_x_727:
        /* <DEDUP_REMOVED lines=11> */
.L_x_817:


//--------------------- .text._Z23normalizeResidualKernelPKfPhfii --------------------------
	.section	.text._Z23normalizeResidualKernelPKfPhfii,"ax",@progbits
	.align	128
        .global         _Z23normalizeResidualKernelPKfPhfii
        .type           _Z23normalizeResidualKernelPKfPhfii,@function
        .size           _Z23normalizeResidualKernelPKfPhfii,(.L_x_801 - _Z23normalizeResidualKernelPKfPhfii)
        .other          _Z23normalizeResidualKernelPKfPhfii,@"STO_CUDA_ENTRY STV_DEFAULT"
_Z23normalizeResidualKernelPKfPhfii:
.text._Z23normalizeResidualKernelPKfPhfii:
[----:B------:R-:W-:Y:S01]  /*0000*/  LDC R1, c[0x0][0x37c] ;  /* 0x0000df00ff017b82 */ /* 0x000fe20000000800 */
[----:B------:R-:W0:Y:S07]  /*0010*/  S2R R0, SR_TID.Y ;  /* 0x0000000000007919 */ /* 0x000e2e0000002200 */
[----:B------:R-:W1:Y:S01]  /*0020*/  LDC R2, c[0x0][0x360] ;  /* 0x0000d800ff027b82 */ /* 0x000e620000000800 */
[----:B------:R-:W2:Y:S01]  /*0030*/  LDCU UR7, c[0x0][0x398] ;  /* 0x00007300ff0777ac */ /* 0x000ea20008000800 */
[----:B------:R-:W1:Y:S01]  /*0040*/  S2R R5, SR_TID.X ;  /* 0x0000000000057919 */ /* 0x000e620000002100 */
[----:B------:R-:W3:Y:S05]  /*0050*/  LDCU UR6, c[0x0][0x394] ;  /* 0x00007280ff0677ac */ /* 0x000eea0008000800 */
[----:B------:R-:W0:Y:S08]  /*0060*/  S2UR UR5, SR_CTAID.Y ;  /* 0x00000000000579c3 */ /* 0x000e300000002600 */
[----:B------:R-:W0:Y:S08]  /*0070*/  LDC R3, c[0x0][0x364] ;  /* 0x0000d900ff037b82 */ /* 0x000e300000000800 */
[----:B------:R-:W1:Y:S01]  /*0080*/  S2UR UR4, SR_CTAID.X ;  /* 0x00000000000479c3 */ /* 0x000e620000002500 */
[----:B0-----:R-:W-:-:S05]  /*0090*/  IMAD R3, R3, UR5, R0 ;  /* 0x0000000503037c24 */ /* 0x001fca000f8e0200 */
[----:B--2---:R-:W-:Y:S01]  /*00a0*/  ISETP.GE.AND P0, PT, R3, UR7, PT ;  /* 0x0000000703007c0c */ /* 0x004fe2000bf06270 */
[----:B-1----:R-:W-:-:S05]  /*00b0*/  IMAD R2, R2, UR4, R5 ;  /* 0x0000000402027c24 */ /* 0x002fca000f8e0205 */
[----:B---3--:R-:W-:Y:S01]  /*00c0*/  ISETP.GE.OR P0, PT, R2, UR6, P0 ;  /* 0x0000000602007c0c */ /* 0x008fe20008706670 */
[----:B------:R-:W-:-:S12]  /*00d0*/  IMAD R2, R3, UR6, R2 ;  /* 0x0000000603027c24 */ /* 0x000fd8000f8e0202 */
[----:B------:R-:W-:Y:S05]  /*00e0*/  @P0 EXIT ;  /* 0x000000000000094d */ /* 0x000fea0003800000 */
[----:B------:R-:W0:Y:S01]  /*00f0*/  LDC.64 R4, c[0x0][0x380] ;  /* 0x0000e000ff047b82 */ /* 0x000e220000000a00 */
[----:B------:R-:W1:Y:S07]  /*0100*/  LDCU.64 UR4, c[0x0][0x358] ;  /* 0x00006b00ff0477ac */ /* 0x000e6e0008000a00 */
[----:B------:R-:W2:Y:S01]  /*0110*/  LDC R9, c[0x0][0x390] ;  /* 0x0000e400ff097b82 */ /* 0x000ea20000000800 */
[----:B0-----:R-:W-:-:S05]  /*0120*/  IMAD.WIDE R4, R2, 0x4, R4 ;  /* 0x0000000402047825 */ /* 0x001fca00078e0204 */
[----:B-1----:R-:W3:Y:S01]  /*0130*/  LDG.E R0, desc[UR4][R4.64] ;  /* 0x0000000404007981 */ /* 0x002ee2000c1e1900 */
[----:B------:R-:W-:Y:S01]  /*0140*/  BSSY.RECONVERGENT B0, `(.L_x_728) ;  /* 0x000000c000007945 */ /* 0x000fe20003800200 */
[----:B--2---:R-:W0:Y:S02]  /*0150*/  MUFU.RCP R3, R9 ;  /* 0x0000000900037308 */ /* 0x004e240000001000 */
[----:B0-----:R-:W-:-:S04]  /*0160*/  FFMA R6, R3, -R9, 1 ;  /* 0x3f80000003067423 */ /* 0x001fc80000000809 */
[----:B------:R-:W-:Y:S02]  /*0170*/  FFMA R3, R3, R6, R3 ;  /* 0x0000000603037223 */ /* 0x000fe40000000003 */
[----:B---3--:R-:W0:Y:S02]  /*0180*/  FCHK P0, R0, R9 ;  /* 0x0000000900007302 */ /* 0x008e240000000000 */
[----:B------:R-:W-:-:S04]  /*0190*/  FFMA R6, R0, R3, RZ ;  /* 0x0000000300067223 */ /* 0x000fc800000000ff */
[----:B------:R-:W-:-:S04]  /*01a0*/  FFMA R7, R6, -R9, R0 ;  /* 0x8000000906077223 */ /* 0x000fc80000000000 */
[----:B------:R-:W-:Y:S01]  /*01b0*/  FFMA R3, R3, R7, R6 ;  /* 0x0000000703037223 */ /* 0x000fe20000000006 */
[----:B0-----:R-:W-:Y:S06]  /*01c0*/  @!P0 BRA `(.L_x_729) ;  /* 0x00000000000c8947 */ /* 0x001fec0003800000 */
[----:B------:R-:W-:-:S07]  /*01d0*/  MOV R4, 0x1f0 ;  /* 0x000001f000047802 */ /* 0x000fce0000000f00 */
[----:B------:R-:W-:Y:S05]  /*01e0*/  CALL.REL.NOINC `($__internal_0_$__cuda_sm3x_div_rn_noftz_f32_slowpath) ;  /* 0x0000000000247944 */ /* 0x000fea0003c00000 */
[----:B------:R-:W-:-:S07]  /*01f0*/  IMAD.MOV.U32 R3, RZ, RZ, R0 ;  /* 0x000000ffff037224 */ /* 0x000fce00078e0000 */
.L_x_729:
[----:B------:R-:W-:Y:S05]  /*0200*/  BSYNC.RECONVERGENT B0 ;  /* 0x0000000000007941 */ /* 0x000fea0003800200 */
.L_x_728:
[----:B------:R-:W0:Y:S01]  /*0210*/  LDCU.64 UR6, c[0x0][0x388] ;  /* 0x00007100ff0677ac */ /* 0x000e220008000a00 */
[----:B------:R-:W-:-:S06]  /*0220*/  FMUL R3, R3, 255 ;  /* 0x437f000003037820 */ /* 0x000fcc0000400000 */
[----:B------:R-:W1:Y:S01]  /*0230*/  F2I.U32.TRUNC.NTZ R3, R3 ;  /* 0x0000000300037305 */ /* 0x000e62000020f000 */
[----:B0-----:R-:W-:-:S04]  /*0240*/  IADD3 R4, P0, PT, R2, UR6, RZ ;  /* 0x0000000602047c10 */ /* 0x001fc8000ff1e0ff */
[----:B------:R-:W-:-:S05]  /*0250*/  LEA.HI.X.SX32 R5, R2, UR7, 0x1, P0 ;  /* 0x0000000702057c11 */ /* 0x000fca00080f0eff */
[----:B-1----:R-:W-:Y:S01]  /*0260*/  STG.E.U8 desc[UR4][R4.64], R3 ;  /* 0x0000000304007986 */ /* 0x002fe2000c101104 */
[----:B------:R-:W-:Y:S05]  /*0270*/  EXIT ;  /* 0x000000000000794d */ /* 0x000fea0003800000 */
        .weak           $__internal_0_$__cuda_sm3x_div_rn_noftz_f32_slowpath
        .type           $__internal_0_$__cuda_sm3x_div_rn_noftz_f32_slowpath,@function
        .size           $__internal_0_$__cuda_sm3x_div_rn_noftz_f32_slowpath,(.L_x_801 - $__internal_0_$__cuda_sm3x_div_rn_noftz_f32_slowpath)
$__internal_0_$__cuda_sm3x_div_rn_noftz_f32_slowpath:
[----:B------:R-:W0:Y:S01]  /*0280*/  LDC R3, c[0x0][0x390] ;  /* 0x0000e400ff037b82 */ /* 0x000e220000000800 */
[--C-:B------:R-:W-:Y:S01]  /*0290*/  SHF.R.U32.HI R5, RZ, 0x17, R0.reuse ;  /* 0x00000017ff057819 */ /* 0x100fe20000011600 */
[----:B------:R-:W1:Y:S01]  /*02a0*/  LDCU UR6, c[0x0][0x390] ;  /* 0x00007200ff0677ac */ /* 0x000e620008000800 */
[----:B------:R-:W-:Y:S01]  /*02b0*/  BSSY.RECONVERGENT B1, `(.L_x_730) ;  /* 0x0000064000017945 */ /* 0x000fe20003800200 */
[----:B------:R-:W-:Y:S01]  /*02c0*/  IMAD.MOV.U32 R7, RZ, RZ, R0 ;  /* 0x000000ffff077224 */ /* 0x000fe200078e0000 */
[----:B------:R-:W-:-:S05]  /*02d0*/  LOP3.LUT R5, R5, 0xff, RZ, 0xc0, !PT ;  /* 0x000000ff05057812 */ /* 0x000fca00078ec0ff */
[----:B------:R-:W-:Y:S02]  /*02e0*/  VIADD R10, R5, 0xffffffff ;  /* 0xffffffff050a7836 */ /* 0x000fe40000000000 */
[----:B-1----:R-:W-:Y:S01]  /*02f0*/  IMAD.U32 R8, RZ, RZ, UR6 ;  /* 0x00000006ff087e24 */ /* 0x002fe2000f8e00ff */
[----:B0-----:R-:W-:-:S04]  /*0300*/  SHF.R.U32.HI R6, RZ, 0x17, R3 ;  /* 0x00000017ff067819 */ /* 0x001fc80000011603 */
[----:B------:R-:W-:-:S05]  /*0310*/  LOP3.LUT R6, R6, 0xff, RZ, 0xc0, !PT ;  /* 0x000000ff06067812 */ /* 0x000fca00078ec0ff */
[----:B------:R-:W-:-:S05]  /*0320*/  VIADD R11, R6, 0xffffffff ;  /* 0xffffffff060b7836 */ /* 0x000fca0000000000 */
[----:B------:R-:W-:-:S04]  /*0330*/  ISETP.GT.U32.AND P0, PT, R11, 0xfd, PT ;  /* 0x000000fd0b00780c */ /* 0x000fc80003f04070 */
[----:B------:R-:W-:-:S13]  /*0340*/  ISETP.GT.U32.OR P0, PT, R10, 0xfd, P0 ;  /* 0x000000fd0a00780c */ /* 0x000fda0000704470 */
[----:B------:R-:W-:Y:S01]  /*0350*/  @!P0 IMAD.MOV.U32 R9, RZ, RZ, RZ ;  /* 0x000000ffff098224 */ /* 0x000fe200078e00ff */
[----:B------:R-:W-:Y:S06]  /*0360*/  @!P0 BRA `(.L_x_731) ;  /* 0x00000000005c8947 */ /* 0x000fec0003800000 */
[----:B------:R-:W-:Y:S02]  /*0370*/  FSETP.GTU.FTZ.AND P1, PT, |R3|, +INF , PT ;  /* 0x7f8000000300780b */ /* 0x000fe40003f3c200 */
[----:B------:R-:W-:-:S04]  /*0380*/  FSETP.GTU.FTZ.AND P0, PT, |R0|, +INF , PT ;  /* 0x7f8000000000780b */ /* 0x000fc80003f1c200 */
[----:B------:R-:W-:-:S13]  /*0390*/  PLOP3.LUT P0, PT, P0, P1, PT, 0xf8, 0x8f ;  /* 0x00000000008f781c */ /* 0x000fda0000703f70 */
[----:B------:R-:W-:Y:S05]  /*03a0*/  @P0 BRA `(.L_x_732) ;  /* 0x00000004004c0947 */ /* 0x000fea0003800000 */
[----:B------:R-:W-:-:S13]  /*03b0*/  LOP3.LUT P0, RZ, R8, 0x7fffffff, R7, 0xc8, !PT ;  /* 0x7fffffff08ff7812 */ /* 0x000fda000780c807 */
[----:B------:R-:W-:Y:S05]  /*03c0*/  @!P0 BRA `(.L_x_733) ;  /* 0x00000004003c8947 */ /* 0x000fea0003800000 */
[C---:B------:R-:W-:Y:S02]  /*03d0*/  FSETP.NEU.FTZ.AND P2, PT, |R0|.reuse, +INF , PT ;  /* 0x7f8000000000780b */ /* 0x040fe40003f5d200 */
[----:B------:R-:W-:Y:S02]  /*03e0*/  FSETP.NEU.FTZ.AND P1, PT, |R3|, +INF , PT ;  /* 0x7f8000000300780b */ /* 0x000fe40003f3d200 */
[----:B------:R-:W-:-:S11]  /*03f0*/  FSETP.NEU.FTZ.AND P0, PT, |R0|, +INF , PT ;  /* 0x7f8000000000780b */ /* 0x000fd60003f1d200 */
[----:B------:R-:W-:Y:S05]  /*0400*/  @!P1 BRA !P2, `(.L_x_733) ;  /* 0x00000004002c9947 */ /* 0x000fea0005000000 */
[----:B------:R-:W-:-:S04]  /*0410*/  LOP3.LUT P2, RZ, R7, 0x7fffffff, RZ, 0xc0, !PT ;  /* 0x7fffffff07ff7812 */ /* 0x000fc8000784c0ff */
[----:B------:R-:W-:-:S13]  /*0420*/  PLOP3.LUT P1, PT, P1, P2, PT, 0x2f, 0xf2 ;  /* 0x0000000000f2781c */ /* 0x000fda0000f24577 */
[----:B------:R-:W-:Y:S05]  /*0430*/  @P1 BRA `(.L_x_734) ;  /* 0x0000000400181947 */ /* 0x000fea0003800000 */
[----:B------:R-:W-:-:S04]  /*0440*/  LOP3.LUT P1, RZ, R8, 0x7fffffff, RZ, 0xc0, !PT ;  /* 0x7fffffff08ff7812 */ /* 0x000fc8000782c0ff */
[----:B------:R-:W-:-:S13]  /*0450*/  PLOP3.LUT P0, PT, P0, P1, PT, 0x2f, 0xf2 ;  /* 0x0000000000f2781c */ /* 0x000fda0000702577 */
[----:B------:R-:W-:Y:S05]  /*0460*/  @P0 BRA `(.L_x_735) ;  /* 0x0000000400000947 */ /* 0x000fea0003800000 */
[----:B------:R-:W-:Y:S02]  /*0470*/  ISETP.GE.AND P0, PT, R10, RZ, PT ;  /* 0x000000ff0a00720c */ /* 0x000fe40003f06270 */
[----:B------:R-:W-:-:S11]  /*0480*/  ISETP.GE.AND P1, PT, R11, RZ, PT ;  /* 0x000000ff0b00720c */ /* 0x000fd60003f26270 */
[----:B------:R-:W-:Y:S02]  /*0490*/  @P0 IMAD.MOV.U32 R9, RZ, RZ, RZ ;  /* 0x000000ffff090224 */ /* 0x000fe400078e00ff */
[----:B------:R-:W-:Y:S01]  /*04a0*/  @!P0 FFMA R7, R0, 1.84467440737095516160e+19, RZ ;  /* 0x5f80000000078823 */ /* 0x000fe200000000ff */
[----:B------:R-:W-:Y:S02]  /*04b0*/  @!P0 IMAD.MOV.U32 R9, RZ, RZ, -0x40 ;  /* 0xffffffc0ff098424 */ /* 0x000fe400078e00ff */
[----:B------:R-:W-:Y:S02]  /*04c0*/  @!P1 FFMA R8, R3, 1.84467440737095516160e+19, RZ ;  /* 0x5f80000003089823 */ /* 0x000fe400000000ff */
[----:B------:R-:W-:-:S07]  /*04d0*/  @!P1 VIADD R9, R9, 0x40 ;  /* 0x0000004009099836 */ /* 0x000fce0000000000 */
.L_x_731:
[----:B------:R-:W-:Y:S01]  /*04e0*/  LEA R3, R6, 0xc0800000, 0x17 ;  /* 0xc080000006037811 */ /* 0x000fe200078eb8ff */
[----:B------:R-:W-:Y:S01]  /*04f0*/  VIADD R5, R5, 0xffffff81 ;  /* 0xffffff8105057836 */ /* 0x000fe20000000000 */
[----:B------:R-:W-:Y:S03]  /*0500*/  BSSY.RECONVERGENT B2, `(.L_x_736) ;  /* 0x0000035000027945 */ /* 0x000fe60003800200 */
[----:B------:R-:W-:Y:S01]  /*0510*/  IMAD.IADD R3, R8, 0x1, -R3 ;  /* 0x0000000108037824 */ /* 0x000fe200078e0a03 */
[C---:B------:R-:W-:Y:S01]  /*0520*/  IADD3 R6, PT, PT, R5.reuse, 0x7f, -R6 ;  /* 0x0000007f05067810 */ /* 0x040fe20007ffe806 */
[----:B------:R-:W-:Y:S02]  /*0530*/  IMAD R0, R5, -0x800000, R7 ;  /* 0xff80000005007824 */ /* 0x000fe400078e0207 */
[----:B------:R-:W0:Y:S01]  /*0540*/  MUFU.RCP R8, R3 ;  /* 0x0000000300087308 */ /* 0x000e220000001000 */
[----:B------:R-:W-:Y:S01]  /*0550*/  FADD.FTZ R11, -R3, -RZ ;  /* 0x800000ff030b7221 */ /* 0x000fe20000010100 */
[----:B------:R-:W-:-:S03]  /*0560*/  IMAD.IADD R6, R6, 0x1, R9 ;  /* 0x0000000106067824 */ /* 0x000fc600078e0209 */
[----:B0-----:R-:W-:-:S04]  /*0570*/  FFMA R13, R8, R11, 1 ;  /* 0x3f800000080d7423 */ /* 0x001fc8000000000b */
[----:B------:R-:W-:-:S04]  /*0580*/  FFMA R10, R8, R13, R8 ;  /* 0x0000000d080a7223 */ /* 0x000fc80000000008 */
[----:B------:R-:W-:-:S04]  /*0590*/  FFMA R7, R0, R10, RZ ;  /* 0x0000000a00077223 */ /* 0x000fc800000000ff */
[----:B------:R-:W-:-:S04]  /*05a0*/  FFMA R8, R11, R7, R0 ;  /* 0x000000070b087223 */ /* 0x000fc80000000000 */
[----:B------:R-:W-:-:S04]  /*05b0*/  FFMA R7, R10, R8, R7 ;  /* 0x000000080a077223 */ /* 0x000fc80000000007 */
[----:B------:R-:W-:-:S04]  /*05c0*/  FFMA R8, R11, R7, R0 ;  /* 0x000000070b087223 */ /* 0x000fc80000000000 */
[----:B------:R-:W-:-:S05]  /*05d0*/  FFMA R0, R10, R8, R7 ;  /* 0x000000080a007223 */ /* 0x000fca0000000007 */
[----:B------:R-:W-:-:S04]  /*05e0*/  SHF.R.U32.HI R3, RZ, 0x17, R0 ;  /* 0x00000017ff037819 */ /* 0x000fc80000011600 */
[----:B------:R-:W-:-:S05]  /*05f0*/  LOP3.LUT R3, R3, 0xff, RZ, 0xc0, !PT ;  /* 0x000000ff03037812 */ /* 0x000fca00078ec0ff */
[----:B------:R-:W-:-:S04]  /*0600*/  IMAD.IADD R9, R3, 0x1, R6 ;  /* 0x0000000103097824 */ /* 0x000fc800078e0206 */
[----:B------:R-:W-:-:S05]  /*0610*/  VIADD R3, R9, 0xffffffff ;  /* 0xffffffff09037836 */ /* 0x000fca0000000000 */
[----:B------:R-:W-:-:S13]  /*0620*/  ISETP.GE.U32.AND P0, PT, R3, 0xfe, PT ;  /* 0x000000fe0300780c */ /* 0x000fda0003f06070 */
[----:B------:R-:W-:Y:S05]  /*0630*/  @!P0 BRA `(.L_x_737) ;  /* 0x0000000000808947 */ /* 0x000fea0003800000 */
[----:B------:R-:W-:-:S13]  /*0640*/  ISETP.GT.AND P0, PT, R9, 0xfe, PT ;  /* 0x000000fe0900780c */ /* 0x000fda0003f04270 */
[----:B------:R-:W-:Y:S05]  /*0650*/  @P0 BRA `(.L_x_738) ;  /* 0x00000000006c0947 */ /* 0x000fea0003800000 */
[----:B------:R-:W-:-:S13]  /*0660*/  ISETP.GE.AND P0, PT, R9, 0x1, PT ;  /* 0x000000010900780c */ /* 0x000fda0003f06270 */
[----:B------:R-:W-:Y:S05]  /*0670*/  @P0 BRA `(.L_x_739) ;  /* 0x0000000000740947 */ /* 0x000fea0003800000 */
[----:B------:R-:W-:Y:S02]  /*0680*/  ISETP.GE.AND P0, PT, R9, -0x18, PT ;  /* 0xffffffe80900780c */ /* 0x000fe40003f06270 */
[----:B------:R-:W-:-:S11]  /*0690*/  LOP3.LUT R0, R0, 0x80000000, RZ, 0xc0, !PT ;  /* 0x8000000000007812 */ /* 0x000fd600078ec0ff */
[----:B------:R-:W-:Y:S05]  /*06a0*/  @!P0 BRA `(.L_x_739) ;  /* 0x0000000000688947 */ /* 0x000fea0003800000 */
[CCC-:B------:R-:W-:Y:S01]  /*06b0*/  FFMA.RZ R3, R10.reuse, R8.reuse, R7.reuse ;  /* 0x000000080a037223 */ /* 0x1c0fe2000000c007 */
[CCC-:B------:R-:W-:Y:S01]  /*06c0*/  FFMA.RM R6, R10.reuse, R8.reuse, R7.reuse ;  /* 0x000000080a067223 */ /* 0x1c0fe20000004007 */
[C---:B------:R-:W-:Y:S02]  /*06d0*/  ISETP.NE.AND P2, PT, R9.reuse, RZ, PT ;  /* 0x000000ff0900720c */ /* 0x040fe40003f45270 */
[----:B------:R-:W-:Y:S02]  /*06e0*/  ISETP.NE.AND P1, PT, R9, RZ, PT ;  /* 0x000000ff0900720c */ /* 0x000fe40003f25270 */
[----:B------:R-:W-:Y:S01]  /*06f0*/  LOP3.LUT R5, R3, 0x7fffff, RZ, 0xc0, !PT ;  /* 0x007fffff03057812 */ /* 0x000fe200078ec0ff */
[----:B------:R-:W-:Y:S01]  /*0700*/  FFMA.RP R3, R10, R8, R7 ;  /* 0x000000080a037223 */ /* 0x000fe20000008007 */
[----:B------:R-:W-:Y:S02]  /*0710*/  VIADD R8, R9, 0x20 ;  /* 0x0000002009087836 */ /* 0x000fe40000000000 */
[----:B------:R-:W-:Y:S01]  /*0720*/  LOP3.LUT R5, R5, 0x800000, RZ, 0xfc, !PT ;  /* 0x0080000005057812 */ /* 0x000fe200078efcff */
[----:B------:R-:W-:Y:S01]  /*0730*/  IMAD.MOV R7, RZ, RZ, -R9 ;  /* 0x000000ffff077224 */ /* 0x000fe200078e0a09 */
[----:B------:R-:W-:-:S02]  /*0740*/  FSETP.NEU.FTZ.AND P0, PT, R3, R6, PT ;  /* 0x000000060300720b */ /* 0x000fc40003f1d000 */
[----:B------:R-:W-:Y:S02]  /*0750*/  SHF.L.U32 R8, R5, R8, RZ ;  /* 0x0000000805087219 */ /* 0x000fe400000006ff */
[----:B------:R-:W-:Y:S02]  /*0760*/  SEL R6, R7, RZ, P2 ;  /* 0x000000ff07067207 */ /* 0x000fe40001000000 */
[----:B------:R-:W-:Y:S02]  /*0770*/  ISETP.NE.AND P1, PT, R8, RZ, P1 ;  /* 0x000000ff0800720c */ /* 0x000fe40000f25270 */
[----:B------:R-:W-:Y:S02]  /*0780*/  SHF.R.U32.HI R6, RZ, R6, R5 ;  /* 0x00000006ff067219 */ /* 0x000fe40000011605 */
[----:B------:R-:W-:Y:S02]  /*0790*/  PLOP3.LUT P0, PT, P0, P1, PT, 0xf8, 0x8f ;  /* 0x00000000008f781c */ /* 0x000fe40000703f70 */
[----:B------:R-:W-:-:S02]  /*07a0*/  SHF.R.U32.HI R8, RZ, 0x1, R6 ;  /* 0x00000001ff087819 */ /* 0x000fc40000011606 */
[----:B------:R-:W-:-:S04]  /*07b0*/  SEL R3, RZ, 0x1, !P0 ;  /* 0x00000001ff037807 */ /* 0x000fc80004000000 */
[----:B------:R-:W-:-:S04]  /*07c0*/  LOP3.LUT R3, R3, 0x1, R8, 0xf8, !PT ;  /* 0x0000000103037812 */ /* 0x000fc800078ef808 */
[----:B------:R-:W-:-:S05]  /*07d0*/  LOP3.LUT R3, R3, R6, RZ, 0xc0, !PT ;  /* 0x0000000603037212 */ /* 0x000fca00078ec0ff */
[----:B------:R-:W-:-:S05]  /*07e0*/  IMAD.IADD R3, R8, 0x1, R3 ;  /* 0x0000000108037824 */ /* 0x000fca00078e0203 */
[----:B------:R-:W-:Y:S01]  /*07f0*/  LOP3.LUT R0, R3, R0, RZ, 0xfc, !PT ;  /* 0x0000000003007212 */ /* 0x000fe200078efcff */
[----:B------:R-:W-:Y:S06]  /*0800*/  BRA `(.L_x_739) ;  /* 0x0000000000107947 */ /* 0x000fec0003800000 */
.L_x_738:
[----:B------:R-:W-:-:S04]  /*0810*/  LOP3.LUT R0, R0, 0x80000000, RZ, 0xc0, !PT ;  /* 0x8000000000007812 */ /* 0x000fc800078ec0ff */
[----:B------:R-:W-:Y:S01]  /*0820*/  LOP3.LUT R0, R0, 0x7f800000, RZ, 0xfc, !PT ;  /* 0x7f80000000007812 */ /* 0x000fe200078efcff */
[----:B------:R-:W-:Y:S06]  /*0830*/  BRA `(.L_x_739) ;  /* 0x0000000000047947 */ /* 0x000fec0003800000 */
.L_x_737:
[----:B------:R-:W-:-:S07]  /*0840*/  IMAD R0, R6, 0x800000, R0 ;  /* 0x0080000006007824 */ /* 0x000fce00078e0200 */
.L_x_739:
[----:B------:R-:W-:Y:S05]  /*0850*/  BSYNC.RECONVERGENT B2 ;  /* 0x0000000000027941 */ /* 0x000fea0003800200 */
.L_x_736:
[----:B------:R-:W-:Y:S05]  /*0860*/  BRA `(.L_x_740) ;  /* 0x0000000000207947 */ /* 0x000fea0003800000 */
.L_x_735:
[----:B------:R-:W-:-:S04]  /*0870*/  LOP3.LUT R0, R8, 0x80000000, R7, 0x48, !PT ;  /* 0x8000000008007812 */ /* 0x000fc800078e4807 */
[----:B------:R-:W-:Y:S01]  /*0880*/  LOP3.LUT R0, R0, 0x7f800000, RZ, 0xfc, !PT ;  /* 0x7f80000000007812 */ /* 0x000fe200078efcff */
[----:B------:R-:W-:Y:S06]  /*0890*/  BRA `(.L_x_740) ;  /* 0x0000000000147947 */ /* 0x000fec0003800000 */
.L_x_734:
[----:B------:R-:W-:Y:S01]  /*08a0*/  LOP3.LUT R0, R8, 0x80000000, R7, 0x48, !PT ;  /* 0x8000000008007812 */ /* 0x000fe200078e4807 */
[----:B------:R-:W-:Y:S06]  /*08b0*/  BRA `(.L_x_740) ;  /* 0x00000000000c7947 */ /* 0x000fec0003800000 */
.L_x_733:
[----:B------:R-:W0:Y:S01]  /*08c0*/  MUFU.RSQ R0, -QNAN ;  /* 0xffc0000000007908 */ /* 0x000e220000001400 */
[----:B------:R-:W-:Y:S05]  /*08d0*/  BRA `(.L_x_740) ;  /* 0x0000000000047947 */ /* 0x000fea0003800000 */
.L_x_732:
[----:B------:R-:W-:-:S07]  /*08e0*/  FADD.FTZ R0, R0, R3 ;  /* 0x0000000300007221 */ /* 0x000fce0000010000 */
.L_x_740:
[----:B------:R-:W-:Y:S05]  /*08f0*/  BSYNC.RECONVERGENT B1 ;  /* 0x0000000000017941 */ /* 0x000fea0003800200 */
.L_x_730:
[----:B------:R-:W-:-:S04]  /*0900*/  IMAD.MOV.U32 R5, RZ, RZ, 0x0 ;  /* 0x00000000ff057424 */ /* 0x000fc800078e00ff */
[----:B0-----:R-:W-:Y:S05]  /*0910*/  RET.REL.NODEC R4 `(_Z23normalizeResidualKernelPKfPhfii) ;  /* 0xfffffff404b87950 */ /* 0x001fea0003c3ffff */
.L_x_741:
        /* <DEDUP_REMOVED lines=14> */
.L_x_801:


//--------------------- .text._Z21ComputeResidualKernelPK3labS1_Pfii --------------------------
	.section	.text._Z21ComputeResidualKernelPK3labS1_Pfii,"ax",@progbits
	.align	128
        .global         _Z21ComputeResidualKernelPK3labS1_Pfii
        .type           _Z21ComputeResidualKernelPK3labS1_Pfii,@function
        .size           _Z21ComputeResidualKernelPK3labS1_Pfii,(.L_x_802 - _Z21ComputeResidualKernelPK3labS1_Pfii)
        .other          _Z21ComputeResidualKernelPK3labS1_Pfii,@"STO_CUDA_ENTRY STV_DEFAULT"
_Z21ComputeResidualKernelPK3labS1_Pfii:
.text._Z21ComputeResidualKernelPK3labS1_Pfii:
        /* <DEDUP_REMOVED lines=14> */
[----:B------:R-:W0:Y:S01]  /*00e0*/  LDC.64 R4, c[0x0][0x380] ;  /* 0x0000e000ff047b82 */ /* 0x000e220000000a00 */
[----:B------:R-:W1:Y:S07]  /*00f0*/  LDCU.64 UR4, c[0x0][0x358] ;  /* 0x00006b00ff0477ac */ /* 0x000e6e0008000a00 */
[----:B------:R-:W2:Y:S01]  /*0100*/  LDC.64 R6, c[0x0][0x388] ;  /* 0x0000e200ff067b82 */ /* 0x000ea20000000a00 */
[----:B0-----:R-:W-:-:S05]  /*0110*/  IMAD.WIDE R4, R2, 0xc, R4 ;  /* 0x0000000c02047825 */ /* 0x001fca00078e0204 */
[----:B-1----:R-:W3:Y:S01]  /*0120*/  LDG.E R8, desc[UR4][R4.64+0x4] ;  /* 0x0000040404087981 */ /* 0x002ee2000c1e1900 */
[----:B--2---:R-:W-:-:S03]  /*0130*/  IMAD.WIDE R6, R2, 0xc, R6 ;  /* 0x0000000c02067825 */ /* 0x004fc600078e0206 */
[----:B------:R-:W2:Y:S04]  /*0140*/  LDG.E R0, desc[UR4][R4.64] ;  /* 0x0000000404007981 */ /* 0x000ea8000c1e1900 */
[----:B------:R-:W3:Y:S04]  /*0150*/  LDG.E R9, desc[UR4][R6.64+0x4] ;  /* 0x0000040406097981 */ /* 0x000ee8000c1e1900 */
[----:B------:R-:W2:Y:S04]  /*0160*/  LDG.E R3, desc[UR4][R6.64] ;  /* 0x0000000406037981 */ /* 0x000ea8000c1e1900 */
[----:B------:R-:W4:Y:S04]  /*0170*/  LDG.E R10, desc[UR4][R4.64+0x8] ;  /* 0x00000804040a7981 */ /* 0x000f28000c1e1900 */
[----:B------:R-:W4:Y:S01]  /*0180*/  LDG.E R11, desc[UR4][R6.64+0x8] ;  /* 0x00000804060b7981 */ /* 0x000f22000c1e1900 */
[----:B------:R-:W-:Y:S01]  /*0190*/  BSSY.RECONVERGENT B0, `(.L_x_742) ;  /* 0x0000013000007945 */ /* 0x000fe20003800200 */
[----:B---3--:R-:W-:Y:S01]  /*01a0*/  FADD R8, R8, -R9 ;  /* 0x8000000908087221 */ /* 0x008fe20000000000 */
[----:B--2---:R-:W-:-:S03]  /*01b0*/  FADD R0, R0, -R3 ;  /* 0x8000000300007221 */ /* 0x004fc60000000000 */
[----:B------:R-:W-:-:S04]  /*01c0*/  FMUL R3, R8, R8 ;  /* 0x0000000808037220 */ /* 0x000fc80000400000 */
[----:B------:R-:W-:Y:S01]  /*01d0*/  FFMA R3, R0, R0, R3 ;  /* 0x0000000000037223 */ /* 0x000fe20000000003 */
[----:B----4-:R-:W-:-:S04]  /*01e0*/  FADD R10, R10, -R11 ;  /* 0x8000000b0a0a7221 */ /* 0x010fc80000000000 */
[----:B------:R-:W-:-:S05]  /*01f0*/  FFMA R0, R10, R10, R3 ;  /* 0x0000000a0a007223 */ /* 0x000fca0000000003 */
[----:B------:R-:W-:Y:S01]  /*0200*/  IADD3 R8, PT, PT, R0, -0xd000000, RZ ;  /* 0xf300000000087810 */ /* 0x000fe20007ffe0ff */
[----:B------:R0:W1:Y:S03]  /*0210*/  MUFU.RSQ R3, R0 ;  /* 0x0000000000037308 */ /* 0x0000660000001400 */
[----:B------:R-:W-:-:S13]  /*0220*/  ISETP.GT.U32.AND P0, PT, R8, 0x727fffff, PT ;  /* 0x727fffff0800780c */ /* 0x000fda0003f04070 */
[----:B0-----:R-:W-:Y:S05]  /*0230*/  @!P0 BRA `(.L_x_743) ;  /* 0x0000000000108947 */ /* 0x001fea0003800000 */
[----:B------:R-:W-:-:S07]  /*0240*/  MOV R8, 0x260 ;  /* 0x0000026000087802 */ /* 0x000fce0000000f00 */
[----:B-1----:R-:W-:Y:S05]  /*0250*/  CALL.REL.NOINC `($__internal_1_$__cuda_sm20_sqrt_rn_f32_slowpath) ;  /* 0x00000000002c7944 */ /* 0x002fea0003c00000 */
[----:B------:R-:W-:Y:S01]  /*0260*/  MOV R7, R3 ;  /* 0x0000000300077202 */ /* 0x000fe20000000f00 */
[----:B------:R-:W-:Y:S06]  /*0270*/  BRA `(.L_x_744) ;  /* 0x0000000000107947 */ /* 0x000fec0003800000 */
.L_x_743:
[----:B-1----:R-:W-:Y:S01]  /*0280*/  FMUL.FTZ R7, R0, R3 ;  /* 0x0000000300077220 */ /* 0x002fe20000410000 */
[----:B------:R-:W-:-:S03]  /*0290*/  FMUL.FTZ R3, R3, 0.5 ;  /* 0x3f00000003037820 */ /* 0x000fc60000410000 */
[----:B------:R-:W-:-:S04]  /*02a0*/  FFMA R0, -R7, R7, R0 ;  /* 0x0000000707007223 */ /* 0x000fc80000000100 */
[----:B------:R-:W-:-:S07]  /*02b0*/  FFMA R7, R0, R3, R7 ;  /* 0x0000000300077223 */ /* 0x000fce0000000007 */
.L_x_744:
[----:B------:R-:W-:Y:S05]  /*02c0*/  BSYNC.RECONVERGENT B0 ;  /* 0x0000000000007941 */ /* 0x000fea0003800200 */
.L_x_742:
[----:B------:R-:W0:Y:S02]  /*02d0*/  LDC.64 R4, c[0x0][0x390] ;  /* 0x0000e400ff047b82 */ /* 0x000e240000000a00 */
[----:B0-----:R-:W-:-:S05]  /*02e0*/  IMAD.WIDE R2, R2, 0x4, R4 ;  /* 0x0000000402027825 */ /* 0x001fca00078e0204 */
[----:B------:R-:W-:Y:S01]  /*02f0*/  STG.E desc[UR4][R2.64], R7 ;  /* 0x0000000702007986 */ /* 0x000fe2000c101904 */
[----:B------:R-:W-:Y:S05]  /*0300*/  EXIT ;  /* 0x000000000000794d */ /* 0x000fea0003800000 */
        .weak           $__internal_1_$__cuda_sm20_sqrt_rn_f32_slowpath
        .type           $__internal_1_$__cuda_sm20_sqrt_rn_f32_slowpath,@function
        .size           $__internal_1_$__cuda_sm20_sqrt_rn_f32_slowpath,(.L_x_802 - $__internal_1_$__cuda_sm20_sqrt_rn_f32_slowpath)
$__internal_1_$__cuda_sm20_sqrt_rn_f32_slowpath:
[----:B------:R-:W-:-:S13]  /*0310*/  LOP3.LUT P0, RZ, R0, 0x7fffffff, RZ, 0xc0, !PT ;  /* 0x7fffffff00ff7812 */ /* 0x000fda000780c0ff */
[----:B------:R-:W-:Y:S01]  /*0320*/  @!P0 MOV R3, R0 ;  /* 0x0000000000038202 */ /* 0x000fe20000000f00 */
[----:B------:R-:W-:Y:S06]  /*0330*/  @!P0 BRA `(.L_x_745) ;  /* 0x0000000000408947 */ /* 0x000fec0003800000 */
[----:B------:R-:W-:-:S13]  /*0340*/  FSETP.GEU.FTZ.AND P0, PT, R0, RZ, PT ;  /* 0x000000ff0000720b */ /* 0x000fda0003f1e000 */
[----:B------:R-:W-:Y:S01]  /*0350*/  @!P0 MOV R3, 0x7fffffff ;  /* 0x7fffffff00038802 */ /* 0x000fe20000000f00 */
[----:B------:R-:W-:Y:S06]  /*0360*/  @!P0 BRA `(.L_x_745) ;  /* 0x0000000000348947 */ /* 0x000fec0003800000 */
[----:B------:R-:W-:-:S13]  /*0370*/  FSETP.GTU.FTZ.AND P0, PT, |R0|, +INF , PT ;  /* 0x7f8000000000780b */ /* 0x000fda0003f1c200 */
[----:B------:R-:W-:Y:S01]  /*0380*/  @P0 FADD.FTZ R3, R0, 1 ;  /* 0x3f80000000030421 */ /* 0x000fe20000010000 */
[----:B------:R-:W-:Y:S06]  /*0390*/  @P0 BRA `(.L_x_745) ;  /* 0x0000000000280947 */ /* 0x000fec0003800000 */
[----:B------:R-:W-:-:S13]  /*03a0*/  FSETP.NEU.FTZ.AND P0, PT, |R0|, +INF , PT ;  /* 0x7f8000000000780b */ /* 0x000fda0003f1d200 */
[----:B------:R-:W-:-:S04]  /*03b0*/  @P0 FFMA R4, R0, 1.84467440737095516160e+19, RZ ;  /* 0x5f80000000040823 */ /* 0x000fc800000000ff */
[----:B------:R-:W0:Y:S02]  /*03c0*/  @P0 MUFU.RSQ R3, R4 ;  /* 0x0000000400030308 */ /* 0x000e240000001400 */
[----:B0-----:R-:W-:Y:S01]  /*03d0*/  @P0 FMUL.FTZ R5, R4, R3 ;  /* 0x0000000304050220 */ /* 0x001fe20000410000 */
[----:B------:R-:W-:Y:S01]  /*03e0*/  @P0 FMUL.FTZ R7, R3, 0.5 ;  /* 0x3f00000003070820 */ /* 0x000fe20000410000 */
[----:B------:R-:W-:Y:S02]  /*03f0*/  @!P0 MOV R3, R0 ;  /* 0x0000000000038202 */ /* 0x000fe40000000f00 */
[----:B------:R-:W-:-:S04]  /*0400*/  @P0 FADD.FTZ R6, -R5, -RZ ;  /* 0x800000ff05060221 */ /* 0x000fc80000010100 */
[----:B------:R-:W-:-:S04]  /*0410*/  @P0 FFMA R6, R5, R6, R4 ;  /* 0x0000000605060223 */ /* 0x000fc80000000004 */
[----:B------:R-:W-:-:S04]  /*0420*/  @P0 FFMA R6, R6, R7, R5 ;  /* 0x0000000706060223 */ /* 0x000fc80000000005 */
[----:B------:R-:W-:-:S07]  /*0430*/  @P0 FMUL.FTZ R3, R6, 2.3283064365386962891e-10 ;  /* 0x2f80000006030820 */ /* 0x000fce0000410000 */
.L_x_745:
[----:B------:R-:W-:Y:S01]  /*0440*/  HFMA2 R5, -RZ, RZ, 0, 0 ;  /* 0x00000000ff057431 */ /* 0x000fe200000001ff */
[----:B------:R-:W-:-:S04]  /*0450*/  MOV R4, R8 ;  /* 0x0000000800047202 */ /* 0x000fc80000000f00 */
[----:B------:R-:W-:Y:S05]  /*0460*/  RET.REL.NODEC R4 `(_Z21ComputeResidualKernelPK3labS1_Pfii) ;  /* 0xfffffff804e47950 */ /* 0x000fea0003c3ffff */
.L_x_746:
        /* <DEDUP_REMOVED lines=9> */
.L_x_802:


//--------------------- .text._Z14RgbToLabKernelPK3rgbP3labii --------------------------
	.section	.text._Z14RgbToLabKernelPK3rgbP3labii,"ax",@progbits
	.align	128
        .global         _Z14RgbToLabKernelPK3rgbP3labii
        .type           _Z14RgbToLabKernelPK3rgbP3labii,@function
        .size           _Z14RgbToLabKernelPK3rgbP3labii,(.L_x_803 - _Z14RgbToLabKernelPK3rgbP3labii)
        .other          _Z14RgbToLabKernelPK3rgbP3labii,@"STO_CUDA_ENTRY STV_DEFAULT"
_Z14RgbToLabKernelPK3rgbP3labii:
.text._Z14RgbToLabKernelPK3rgbP3labii:
        /* <DEDUP_REMOVED lines=15> */
[----:B------:R-:W1:Y:S01]  /*00f0*/  LDCU.64 UR4, c[0x0][0x358] ;  /* 0x00006b00ff0477ac */ /* 0x000e620008000a00 */
[----:B0-----:R-:W-:-:S05]  /*0100*/  IMAD.WIDE R6, R5, 0x3, R6 ;  /* 0x0000000305067825 */ /* 0x001fca00078e0206 */
[----:B-1----:R-:W2:Y:S01]  /*0110*/  LDG.E.U8 R0, desc[UR4][R6.64] ;  /* 0x0000000406007981 */ /* 0x002ea2000c1e1100 */
[----:B------:R-:W-:Y:S01]  /*0120*/  HFMA2 R3, -RZ, RZ, 0.9375, -7.688999176025390625e-06 ;  /* 0x3b808081ff037431 */ /* 0x000fe200000001ff */
[----:B------:R-:W-:Y:S01]  /*0130*/  MOV R2, 0x437f0000 ;  /* 0x437f000000027802 */ /* 0x000fe20000000f00 */
[----:B------:R-:W-:Y:S04]  /*0140*/  BSSY.RECONVERGENT B2, `(.L_x_747) ;  /* 0x000000d000027945 */ /* 0x000fe80003800200 */
[----:B------:R-:W-:-:S04]  /*0150*/  FFMA R2, R3, -R2, 1 ;  /* 0x3f80000003027423 */ /* 0x000fc80000000802 */
[----:B------:R-:W-:Y:S01]  /*0160*/  FFMA R3, R2, R3, 0.0039215688593685626984 ;  /* 0x3b80808102037423 */ /* 0x000fe20000000003 */
[----:B--2---:R-:W-:-:S04]  /*0170*/  I2FP.F32.U32 R0, R0 ;  /* 0x0000000000007245 */ /* 0x004fc80000201000 */
[----:B------:R-:W0:Y:S01]  /*0180*/  FCHK P0, R0, 255 ;  /* 0x437f000000007902 */ /* 0x000e220000000000 */
[----:B------:R-:W-:-:S04]  /*0190*/  FFMA R2, R0, R3, RZ ;  /* 0x0000000300027223 */ /* 0x000fc800000000ff */
[----:B------:R-:W-:-:S04]  /*01a0*/  FFMA R4, R2, -255, R0 ;  /* 0xc37f000002047823 */ /* 0x000fc80000000000 */
[----:B------:R-:W-:Y:S01]  /*01b0*/  FFMA R3, R3, R4, R2 ;  /* 0x0000000403037223 */ /* 0x000fe20000000002 */
[----:B0-----:R-:W-:Y:S06]  /*01c0*/  @!P0 BRA `(.L_x_748) ;  /* 0x0000000000108947 */ /* 0x001fec0003800000 */
[----:B------:R-:W-:Y:S02]  /*01d0*/  MOV R3, R0 ;  /* 0x0000000000037202 */ /* 0x000fe40000000f00 */
[----:B------:R-:W-:Y:S02]  /*01e0*/  MOV R4, 0x437f0000 ;  /* 0x437f000000047802 */ /* 0x000fe40000000f00 */
[----:B------:R-:W-:-:S07]  /*01f0*/  MOV R10, 0x210 ;  /* 0x00000210000a7802 */ /* 0x000fce0000000f00 */
[----:B------:R-:W-:Y:S05]  /*0200*/  CALL.REL.NOINC `($__internal_2_$__cuda_sm3x_div_rn_noftz_f32_slowpath) ;  /* 0x0000002800087944 */ /* 0x000fea0003c00000 */
.L_x_748:
[----:B------:R-:W-:Y:S05]  /*0210*/  BSYNC.RECONVERGENT B2 ;  /* 0x0000000000027941 */ /* 0x000fea0003800200 */
.L_x_747:
[----:B------:R-:W-:Y:S01]  /*0220*/  FSETP.GTU.AND P0, PT, R3, 0.04044999927282333374, PT ;  /* 0x3d25aee60300780b */ /* 0x000fe20003f0c000 */
[----:B------:R-:W-:-:S12]  /*0230*/  BSSY.RECONVERGENT B2, `(.L_x_749) ;  /* 0x0000066000027945 */ /* 0x000fd80003800200 */
[----:B------:R-:W-:Y:S05]  /*0240*/  @P0 BRA `(.L_x_750) ;  /* 0x0000000000400947 */ /* 0x000fea0003800000 */
[----:B------:R-:W-:Y:S01]  /*0250*/  HFMA2 R9, -RZ, RZ, 1.404296875, -5.4419040679931640625e-05 ;  /* 0x3d9e8391ff097431 */ /* 0x000fe200000001ff */
[----:B------:R-:W-:Y:S01]  /*0260*/  MOV R0, 0x414eb852 ;  /* 0x414eb85200007802 */ /* 0x000fe20000000f00 */
[----:B------:R-:W0:Y:S01]  /*0270*/  FCHK P0, R3, 12.920000076293945312 ;  /* 0x414eb85203007902 */ /* 0x000e220000000000 */
[----:B------:R-:W-:Y:S03]  /*0280*/  BSSY.RECONVERGENT B3, `(.L_x_751) ;  /* 0x000000b000037945 */ /* 0x000fe60003800200 */
[----:B------:R-:W-:-:S04]  /*0290*/  FFMA R0, R9, -R0, 1 ;  /* 0x3f80000009007423 */ /* 0x000fc80000000800 */
[----:B------:R-:W-:-:S04]  /*02a0*/  FFMA R0, R0, R9, 0.077399380505084991455 ;  /* 0x3d9e839100007423 */ /* 0x000fc80000000009 */
[----:B------:R-:W-:-:S04]  /*02b0*/  FFMA R2, R0, R3, RZ ;  /* 0x0000000300027223 */ /* 0x000fc800000000ff */
[----:B------:R-:W-:-:S04]  /*02c0*/  FFMA R9, R2, -12.920000076293945312, R3 ;  /* 0xc14eb85202097823 */ /* 0x000fc80000000003 */
[----:B------:R-:W-:Y:S01]  /*02d0*/  FFMA R2, R0, R9, R2 ;  /* 0x0000000900027223 */ /* 0x000fe20000000002 */
[----:B0-----:R-:W-:Y:S06]  /*02e0*/  @!P0 BRA `(.L_x_752) ;  /* 0x0000000000108947 */ /* 0x001fec0003800000 */
[----:B------:R-:W-:Y:S02]  /*02f0*/  MOV R4, 0x414eb852 ;  /* 0x414eb85200047802 */ /* 0x000fe40000000f00 */
[----:B------:R-:W-:-:S07]  /*0300*/  MOV R10, 0x320 ;  /* 0x00000320000a7802 */ /* 0x000fce0000000f00 */
[----:B------:R-:W-:Y:S05]  /*0310*/  CALL.REL.NOINC `($__internal_2_$__cuda_sm3x_div_rn_noftz_f32_slowpath) ;  /* 0x0000002400c47944 */ /* 0x000fea0003c00000 */
[----:B------:R-:W-:-:S07]  /*0320*/  MOV R2, R3 ;  /* 0x0000000300027202 */ /* 0x000fce0000000f00 */
.L_x_752:
[----:B------:R-:W-:Y:S05]  /*0330*/  BSYNC.RECONVERGENT B3 ;  /* 0x0000000000037941 */ /* 0x000fea0003800200 */
.L_x_751:
[----:B------:R-:W-:Y:S05]  /*0340*/  BRA `(.L_x_753) ;  /* 0x0000000400507947 */ /* 0x000fea0003800000 */
.L_x_750:
[----:B------:R-:W-:Y:S01]  /*0350*/  HFMA2 R9, -RZ, RZ, 1.861328125, -0.0290374755859375 ;  /* 0x3f72a76fff097431 */ /* 0x000fe200000001ff */
[----:B------:R-:W-:Y:S01]  /*0360*/  MOV R0, 0x3f870a3d ;  /* 0x3f870a3d00007802 */ /* 0x000fe20000000f00 */
[----:B------:R-:W-:Y:S01]  /*0370*/  FADD R3, R3, 0.054999999701976776123 ;  /* 0x3d6147ae03037421 */ /* 0x000fe20000000000 */
[----:B------:R-:W-:Y:S03]  /*0380*/  BSSY.RECONVERGENT B3, `(.L_x_754) ;  /* 0x000000c000037945 */ /* 0x000fe60003800200 */
[----:B------:R-:W0:Y:S01]  /*0390*/  FCHK P0, R3, 1.0549999475479125977 ;  /* 0x3f870a3d03007902 */ /* 0x000e220000000000 */
[----:B------:R-:W-:-:S04]  /*03a0*/  FFMA R0, R9, -R0, 1 ;  /* 0x3f80000009007423 */ /* 0x000fc80000000800 */
[----:B------:R-:W-:-:S04]  /*03b0*/  FFMA R0, R0, R9, 0.94786733388900756836 ;  /* 0x3f72a76f00007423 */ /* 0x000fc80000000009 */
[----:B------:R-:W-:-:S04]  /*03c0*/  FFMA R2, R3, R0, RZ ;  /* 0x0000000003027223 */ /* 0x000fc800000000ff */
[----:B------:R-:W-:-:S04]  /*03d0*/  FFMA R9, R2, -1.0549999475479125977, R3 ;  /* 0xbf870a3d02097823 */ /* 0x000fc80000000003 */
[----:B------:R-:W-:Y:S01]  /*03e0*/  FFMA R0, R0, R9, R2 ;  /* 0x0000000900007223 */ /* 0x000fe20000000002 */
[----:B0-----:R-:W-:Y:S06]  /*03f0*/  @!P0 BRA `(.L_x_755) ;  /* 0x0000000000108947 */ /* 0x001fec0003800000 */
[----:B------:R-:W-:Y:S02]  /*0400*/  MOV R4, 0x3f870a3d ;  /* 0x3f870a3d00047802 */ /* 0x000fe40000000f00 */
[----:B------:R-:W-:-:S07]  /*0410*/  MOV R10, 0x430 ;  /* 0x00000430000a7802 */ /* 0x000fce0000000f00 */
[----:B------:R-:W-:Y:S05]  /*0420*/  CALL.REL.NOINC `($__internal_2_$__cuda_sm3x_div_rn_noftz_f32_slowpath) ;  /* 0x0000002400807944 */ /* 0x000fea0003c00000 */
[----:B------:R-:W-:-:S07]  /*0430*/  MOV R0, R3 ;  /* 0x0000000300007202 */ /* 0x000fce0000000f00 */
.L_x_755:
[----:B------:R-:W-:Y:S05]  /*0440*/  BSYNC.RECONVERGENT B3 ;  /* 0x0000000000037941 */ /* 0x000fea0003800200 */
.L_x_754:
[----:B------:R-:W-:Y:S01]  /*0450*/  FSETP.NEU.AND P0, PT, R0, 1, PT ;  /* 0x3f8000000000780b */ /* 0x000fe20003f0d000 */
[----:B------:R-:W-:-:S12]  /*0460*/  HFMA2 R2, -RZ, RZ, 1.875, 0 ;  /* 0x3f800000ff027431 */ /* 0x000fd800000001ff */
[----:B------:R-:W-:Y:S05]  /*0470*/  @!P0 BRA `(.L_x_753) ;  /* 0x0000000400048947 */ /* 0x000fea0003800000 */
[----:B------:R-:W-:-:S13]  /*0480*/  FSETP.NAN.AND P0, PT, |R0|, |R0|, PT ;  /* 0x400000000000720b */ /* 0x000fda0003f08200 */
[----:B------:R-:W-:Y:S01]  /*0490*/  @P0 FADD R2, R0, 2.4000000953674316406 ;  /* 0x4019999a00020421 */ /* 0x000fe20000000000 */
[----:B------:R-:W-:Y:S06]  /*04a0*/  @P0 BRA `(.L_x_753) ;  /* 0x0000000000f80947 */ /* 0x000fec0003800000 */
[C---:B------:R-:W-:Y:S01]  /*04b0*/  FMUL R3, |R0|.reuse, 16777216 ;  /* 0x4b80000000037820 */ /* 0x040fe20000400200 */
[----:B------:R-:W-:Y:S02]  /*04c0*/  FSETP.GEU.AND P0, PT, |R0|, 1.175494350822287508e-38, PT ;  /* 0x008000000000780b */ /* 0x000fe40003f0e200 */
[----:B------:R-:W-:Y:S02]  /*04d0*/  MOV R12, 0x3a2c32e4 ;  /* 0x3a2c32e4000c7802 */ /* 0x000fe40000000f00 */
[----:B------:R-:W-:-:S04]  /*04e0*/  FSEL R3, R3, |R0|, !P0 ;  /* 0x4000000003037208 */ /* 0x000fc80004000000 */
[----:B------:R-:W-:-:S04]  /*04f0*/  IADD3 R2, PT, PT, R3, -0x3f3504f3, RZ ;  /* 0xc0cafb0d03027810 */ /* 0x000fc80007ffe0ff */
[----:B------:R-:W-:-:S04]  /*0500*/  LOP3.LUT R2, R2, 0xff800000, RZ, 0xc0, !PT ;  /* 0xff80000002027812 */ /* 0x000fc800078ec0ff */
[-C--:B------:R-:W-:Y:S02]  /*0510*/  IADD3 R3, PT, PT, R3, -R2.reuse, RZ ;  /* 0x8000000203037210 */ /* 0x080fe40007ffe0ff */
[----:B------:R-:W-:-:S03]  /*0520*/  I2FP.F32.S32 R2, R2 ;  /* 0x0000000200027245 */ /* 0x000fc60000201400 */
[C---:B------:R-:W-:Y:S01]  /*0530*/  FADD R8, R3.reuse, 1 ;  /* 0x3f80000003087421 */ /* 0x040fe20000000000 */
[----:B------:R-:W-:Y:S01]  /*0540*/  FADD R4, R3, -1 ;  /* 0xbf80000003047421 */ /* 0x000fe20000000000 */
[----:B------:R-:W-:Y:S02]  /*0550*/  FSEL R3, RZ, -24, P0 ;  /* 0xc1c00000ff037808 */ /* 0x000fe40000000000 */
[----:B------:R-:W-:Y:S01]  /*0560*/  FSETP.NEU.AND P0, PT, |R0|, +INF , PT ;  /* 0x7f8000000000780b */ /* 0x000fe20003f0d200 */
[----:B------:R-:W-:Y:S01]  /*0570*/  FADD R9, R4, R4 ;  /* 0x0000000404097221 */ /* 0x000fe20000000000 */
[----:B------:R-:W0:Y:S01]  /*0580*/  MUFU.RCP R8, R8 ;  /* 0x0000000800087308 */ /* 0x000e220000001000 */
[----:B------:R-:W-:Y:S01]  /*0590*/  FFMA R2, R2, 1.1920928955078125e-07, R3 ;  /* 0x3400000002027823 */ /* 0x000fe20000000003 */
[----:B------:R-:W-:-:S13]  /*05a0*/  FSETP.NEU.AND P0, PT, R0, RZ, P0 ;  /* 0x000000ff0000720b */ /* 0x000fda000070d000 */
[----:B------:R-:W-:Y:S01]  /*05b0*/  @!P0 FADD R0, R0, R0 ;  /* 0x0000000000008221 */ /* 0x000fe20000000000 */
[----:B0-----:R-:W-:-:S04]  /*05c0*/  FMUL R9, R8, R9 ;  /* 0x0000000908097220 */ /* 0x001fc80000400000 */
[----:B------:R-:W-:Y:S01]  /*05d0*/  FADD R10, R4, -R9 ;  /* 0x80000009040a7221 */ /* 0x000fe20000000000 */
[CC--:B------:R-:W-:Y:S01]  /*05e0*/  FMUL R3, R9.reuse, R9.reuse ;  /* 0x0000000909037220 */ /* 0x0c0fe20000400000 */
[----:B------:R-:W-:Y:S02]  /*05f0*/  FFMA R13, R9, 1.4426950216293334961, R2 ;  /* 0x3fb8aa3b090d7823 */ /* 0x000fe40000000002 */
[----:B------:R-:W-:Y:S01]  /*0600*/  FADD R11, R10, R10 ;  /* 0x0000000a0a0b7221 */ /* 0x000fe20000000000 */
[C---:B------:R-:W-:Y:S01]  /*0610*/  FFMA R10, R3.reuse, R12, 0.0032181653659790754318 ;  /* 0x3b52e7db030a7423 */ /* 0x040fe2000000000c */
[----:B------:R-:W-:Y:S02]  /*0620*/  FADD R2, R2, -R13 ;  /* 0x8000000d02027221 */ /* 0x000fe40000000000 */
[----:B------:R-:W-:Y:S01]  /*0630*/  FFMA R11, R4, -R9, R11 ;  /* 0x80000009040b7223 */ /* 0x000fe2000000000b */
[----:B------:R-:W-:Y:S01]  /*0640*/  FFMA R10, R3, R10, 0.018033718690276145935 ;  /* 0x3c93bb73030a7423 */ /* 0x000fe2000000000a */
[----:B------:R-:W-:-:S02]  /*0650*/  FFMA R2, R9, 1.4426950216293334961, R2 ;  /* 0x3fb8aa3b09027823 */ /* 0x000fc40000000002 */
[----:B------:R-:W-:Y:S01]  /*0660*/  FMUL R11, R8, R11 ;  /* 0x0000000b080b7220 */ /* 0x000fe20000400000 */
[----:B------:R-:W-:-:S03]  /*0670*/  FFMA R10, R3, R10, 0.12022458761930465698 ;  /* 0x3df6384f030a7423 */ /* 0x000fc6000000000a */
[----:B------:R-:W-:Y:S01]  /*0680*/  FFMA R2, R11, 1.4426950216293334961, R2 ;  /* 0x3fb8aa3b0b027823 */ /* 0x000fe20000000002 */
[----:B------:R-:W-:-:S03]  /*0690*/  FMUL R10, R3, R10 ;  /* 0x0000000a030a7220 */ /* 0x000fc60000400000 */
[----:B------:R-:W-:Y:S01]  /*06a0*/  FFMA R4, R9, 1.9251366722983220825e-08, R2 ;  /* 0x32a55e3409047823 */ /* 0x000fe20000000002 */
[----:B------:R-:W-:-:S04]  /*06b0*/  FMUL R2, R10, 3 ;  /* 0x404000000a027820 */ /* 0x000fc80000400000 */
[----:B------:R-:W-:-:S04]  /*06c0*/  FFMA R11, R11, R2, R4 ;  /* 0x000000020b0b7223 */ /* 0x000fc80000000004 */
[----:B------:R-:W-:Y:S01]  /*06d0*/  FFMA R10, R9, R10, R11 ;  /* 0x0000000a090a7223 */ /* 0x000fe2000000000b */
[----:B------:R-:W-:-:S03]  /*06e0*/  HFMA2 R9, -RZ, RZ, 0.64013671875, -15.109375 ;  /* 0x391fcb8eff097431 */ /* 0x000fc600000001ff */
[----:B------:R-:W-:-:S04]  /*06f0*/  FADD R2, R13, R10 ;  /* 0x0000000a0d027221 */ /* 0x000fc80000000000 */
[----:B------:R-:W-:Y:S01]  /*0700*/  FMUL R3, R2, 2.4000000953674316406 ;  /* 0x4019999a02037820 */ /* 0x000fe20000400000 */
[----:B------:R-:W-:-:S03]  /*0710*/  FADD R13, -R13, R2 ;  /* 0x000000020d0d7221 */ /* 0x000fc60000000100 */
[----:B------:R-:W0:Y:S01]  /*0720*/  FRND R4, R3 ;  /* 0x0000000300047307 */ /* 0x000e220000201000 */
[----:B------:R-:W-:Y:S01]  /*0730*/  FADD R13, R10, -R13 ;  /* 0x8000000d0a0d7221 */ /* 0x000fe20000000000 */
[----:B------:R-:W-:Y:S01]  /*0740*/  FFMA R2, R2, 2.4000000953674316406, -R3 ;  /* 0x4019999a02027823 */ /* 0x000fe20000000803 */
[----:B------:R-:W-:-:S03]  /*0750*/  FSETP.GT.AND P2, PT, |R3|, 152, PT ;  /* 0x431800000300780b */ /* 0x000fc60003f44200 */
[----:B------:R-:W-:Y:S01]  /*0760*/  FFMA R13, R13, 2.4000000953674316406, R2 ;  /* 0x4019999a0d0d7823 */ /* 0x000fe20000000002 */
[----:B0-----:R-:W-:Y:S01]  /*0770*/  FADD R2, R3, -R4 ;  /* 0x8000000403027221 */ /* 0x001fe20000000000 */
[----:B------:R-:W-:-:S03]  /*0780*/  FSETP.GT.AND P1, PT, R4, RZ, PT ;  /* 0x000000ff0400720b */ /* 0x000fc60003f24000 */
[----:B------:R-:W-:Y:S01]  /*0790*/  FADD R2, R2, R13 ;  /* 0x0000000d02027221 */ /* 0x000fe20000000000 */
[----:B------:R-:W-:Y:S02]  /*07a0*/  SEL R4, RZ, 0x83000000, P1 ;  /* 0x83000000ff047807 */ /* 0x000fe40000800000 */
[----:B------:R-:W-:Y:S01]  /*07b0*/  FSETP.GEU.AND P1, PT, R3, RZ, PT ;  /* 0x000000ff0300720b */ /* 0x000fe20003f2e000 */
[----:B------:R-:W-:Y:S01]  /*07c0*/  FFMA R9, R2, R9, 0.0013391353422775864601 ;  /* 0x3aaf85ed02097423 */ /* 0x000fe20000000009 */
[----:B------:R-:W-:-:S03]  /*07d0*/  IADD3 R8, PT, PT, R4, 0x7f000000, RZ ;  /* 0x7f00000004087810 */ /* 0x000fc60007ffe0ff */
[C---:B------:R-:W-:Y:S02]  /*07e0*/  FFMA R11, R2.reuse, R9, 0.0096188392490148544312 ;  /* 0x3c1d9856020b7423 */ /* 0x040fe40000000009 */
[----:B------:R-:W0:Y:S02]  /*07f0*/  F2I.NTZ R9, R3 ;  /* 0x0000000300097305 */ /* 0x000e240000203100 */
[----:B------:R-:W-:-:S04]  /*0800*/  FFMA R11, R2, R11, 0.055503588169813156128 ;  /* 0x3d6357bb020b7423 */ /* 0x000fc8000000000b */
[----:B------:R-:W-:-:S04]  /*0810*/  FFMA R11, R2, R11, 0.24022644758224487305 ;  /* 0x3e75fdec020b7423 */ /* 0x000fc8000000000b */
[----:B------:R-:W-:-:S04]  /*0820*/  FFMA R11, R2, R11, 0.69314718246459960938 ;  /* 0x3f317218020b7423 */ /* 0x000fc8000000000b */
[----:B------:R-:W-:Y:S01]  /*0830*/  FFMA R11, R2, R11, 1 ;  /* 0x3f800000020b7423 */ /* 0x000fe2000000000b */
[----:B0-----:R-:W-:Y:S02]  /*0840*/  LEA R9, R9, -R4, 0x17 ;  /* 0x8000000409097211 */ /* 0x001fe400078eb8ff */
[----:B------:R-:W-:Y:S01]  /*0850*/  FSEL R2, RZ, +INF , !P1 ;  /* 0x7f800000ff027808 */ /* 0x000fe20004800000 */
[----:B------:R-:W-:-:S04]  /*0860*/  FMUL R8, R8, R11 ;  /* 0x0000000b08087220 */ /* 0x000fc80000400000 */
[----:B------:R-:W-:Y:S01]  /*0870*/  @!P2 FMUL R2, R9, R8 ;  /* 0x000000080902a220 */ /* 0x000fe20000400000 */
[----:B------:R-:W-:-:S07]  /*0880*/  @!P0 LOP3.LUT R2, R0, 0x7fffffff, RZ, 0xc0, !PT ;  /* 0x7fffffff00028812 */ /* 0x000fce00078ec0ff */
.L_x_753:
[----:B------:R-:W-:Y:S05]  /*0890*/  BSYNC.RECONVERGENT B2 ;  /* 0x0000000000027941 */ /* 0x000fea0003800200 */
.L_x_749:
[----:B------:R-:W2:Y:S01]  /*08a0*/  LDG.E.U8 R0, desc[UR4][R6.64+0x1] ;  /* 0x0000010406007981 */ /* 0x000ea2000c1e1100 */
[----:B------:R-:W-:Y:S01]  /*08b0*/  HFMA2 R3, -RZ, RZ, 1.875, 0 ;  /* 0x3f800000ff037431 */ /* 0x000fe200000001ff */
[----:B------:R-:W-:Y:S01]  /*08c0*/  MOV R4, 0x3b808081 ;  /* 0x3b80808100047802 */ /* 0x000fe20000000f00 */
[----:B------:R-:W-:Y:S04]  /*08d0*/  BSSY.RECONVERGENT B2, `(.L_x_756) ;  /* 0x000000d000027945 */ /* 0x000fe80003800200 */
[----:B------:R-:W-:-:S04]  /*08e0*/  FFMA R3, R4, -255, R3 ;  /* 0xc37f000004037823 */ /* 0x000fc80000000003 */
        /* <DEDUP_REMOVED lines=11> */
.L_x_757:
[----:B------:R-:W-:Y:S05]  /*09a0*/  BSYNC.RECONVERGENT B2 ;  /* 0x0000000000027941 */ /* 0x000fea0003800200 */
.L_x_756:
[----:B------:R-:W-:Y:S01]  /*09b0*/  FSETP.GTU.AND P0, PT, R3, 0.04044999927282333374, PT ;  /* 0x3d25aee60300780b */ /* 0x000fe20003f0c000 */
[----:B------:R-:W-:-:S12]  /*09c0*/  BSSY.RECONVERGENT B2, `(.L_x_758) ;  /* 0x0000066000027945 */ /* 0x000fd80003800200 */
[----:B------:R-:W-:Y:S05]  /*09d0*/  @P0 BRA `(.L_x_759) ;  /* 0x0000000000400947 */ /* 0x000fea0003800000 */
[----:B------:R-:W-:Y:S01]  /*09e0*/  HFMA2 R0, -RZ, RZ, 1.875, 0 ;  /* 0x3f800000ff007431 */ /* 0x000fe200000001ff */
[----:B------:R-:W-:Y:S01]  /*09f0*/  MOV R9, 0x3d9e8391 ;  /* 0x3d9e839100097802 */ /* 0x000fe20000000f00 */
[----:B------:R-:W0:Y:S01]  /*0a00*/  FCHK P0, R3, 12.920000076293945312 ;  /* 0x414eb85203007902 */ /* 0x000e220000000000 */
[----:B------:R-:W-:Y:S03]  /*0a10*/  BSSY.RECONVERGENT B3, `(.L_x_760) ;  /* 0x000000b000037945 */ /* 0x000fe60003800200 */
[----:B------:R-:W-:-:S04]  /*0a20*/  FFMA R0, R9, -12.920000076293945312, R0 ;  /* 0xc14eb85209007823 */ /* 0x000fc80000000000 */
        /* <DEDUP_REMOVED lines=9> */
.L_x_761:
[----:B------:R-:W-:Y:S05]  /*0ac0*/  BSYNC.RECONVERGENT B3 ;  /* 0x0000000000037941 */ /* 0x000fea0003800200 */
.L_x_760:
[----:B------:R-:W-:Y:S05]  /*0ad0*/  BRA `(.L_x_762) ;  /* 0x0000000400507947 */ /* 0x000fea0003800000 */
.L_x_759:
[----:B------:R-:W-:Y:S01]  /*0ae0*/  HFMA2 R9, -RZ, RZ, 1.861328125, -0.0290374755859375 ;  /* 0x3f72a76fff097431 */ /* 0x000fe200000001ff */
[----:B------:R-:W-:Y:S01]  /*0af0*/  MOV R0, 0x3f800000 ;  /* 0x3f80000000007802 */ /* 0x000fe20000000f00 */
[----:B------:R-:W-:Y:S01]  /*0b00*/  FADD R3, R3, 0.054999999701976776123 ;  /* 0x3d6147ae03037421 */ /* 0x000fe20000000000 */
[----:B------:R-:W-:Y:S03]  /*0b10*/  BSSY.RECONVERGENT B3, `(.L_x_763) ;  /* 0x000000c000037945 */ /* 0x000fe60003800200 */
[----:B------:R-:W0:Y:S01]  /*0b20*/  FCHK P0, R3, 1.0549999475479125977 ;  /* 0x3f870a3d03007902 */ /* 0x000e220000000000 */
[----:B------:R-:W-:-:S04]  /*0b30*/  FFMA R0, R9, -1.0549999475479125977, R0 ;  /* 0xbf870a3d09007823 */ /* 0x000fc80000000000 */
        /* <DEDUP_REMOVED lines=9> */
.L_x_764:
[----:B------:R-:W-:Y:S05]  /*0bd0*/  BSYNC.RECONVERGENT B3 ;  /* 0x0000000000037941 */ /* 0x000fea0003800200 */
.L_x_763:
        /* <DEDUP_REMOVED lines=25> */
[C---:B------:R-:W-:Y:S01]  /*0d70*/  FMUL R10, R11.reuse, R11 ;  /* 0x0000000b0b0a7220 */ /* 0x040fe20000400000 */
[C---:B------:R-:W-:Y:S02]  /*0d80*/  FFMA R3, R11.reuse, 1.4426950216293334961, R4 ;  /* 0x3fb8aa3b0b037823 */ /* 0x040fe40000000004 */
[----:B------:R-:W-:Y:S01]  /*0d90*/  FADD R13, R12, R12 ;  /* 0x0000000c0c0d7221 */ /* 0x000fe20000000000 */
[----:B------:R-:W-:Y:S01]  /*0da0*/  FFMA R15, R10, R15, 0.0032181653659790754318 ;  /* 0x3b52e7db0a0f7423 */ /* 0x000fe2000000000f */
        /* <DEDUP_REMOVED lines=11> */
[----:B------:R-:W-:-:S04]  /*0e60*/  FFMA R10, R11, R10, R9 ;  /* 0x0000000a0b0a7223 */ /* 0x000fc80000000009 */
[----:B------:R-:W-:-:S04]  /*0e70*/  FADD R4, R3, R10 ;  /* 0x0000000a03047221 */ /* 0x000fc80000000000 */
[----:B------:R-:W-:Y:S01]  /*0e80*/  FMUL R9, R4, 2.4000000953674316406 ;  /* 0x4019999a04097820 */ /* 0x000fe20000400000 */
[----:B------:R-:W-:-:S03]  /*0e90*/  FADD R3, -R3, R4 ;  /* 0x0000000403037221 */ /* 0x000fc60000000100 */
[----:B------:R-:W0:Y:S01]  /*0ea0*/  FRND R8, R9 ;  /* 0x0000000900087307 */ /* 0x000e220000201000 */
[----:B------:R-:W-:Y:S01]  /*0eb0*/  FADD R3, R10, -R3 ;  /* 0x800000030a037221 */ /* 0x000fe20000000000 */
[----:B------:R-:W-:Y:S01]  /*0ec0*/  FFMA R4, R4, 2.4000000953674316406, -R9 ;  /* 0x4019999a04047823 */ /* 0x000fe20000000809 */
[----:B------:R-:W-:Y:S01]  /*0ed0*/  HFMA2 R10, -RZ, RZ, 0.64013671875, -15.109375 ;  /* 0x391fcb8eff0a7431 */ /* 0x000fe200000001ff */
[----:B------:R-:W-:Y:S02]  /*0ee0*/  FSETP.GT.AND P2, PT, |R9|, 152, PT ;  /* 0x431800000900780b */ /* 0x000fe40003f44200 */
[----:B------:R-:W-:Y:S02]  /*0ef0*/  FFMA R4, R3, 2.4000000953674316406, R4 ;  /* 0x4019999a03047823 */ /* 0x000fe40000000004 */
[----:B------:R-:W1:Y:S01]  /*0f00*/  F2I.NTZ R11, R9 ;  /* 0x00000009000b7305 */ /* 0x000e620000203100 */
[----:B0-----:R-:W-:Y:S01]  /*0f10*/  FADD R3, R9, -R8 ;  /* 0x8000000809037221 */ /* 0x001fe20000000000 */
[----:B------:R-:W-:-:S03]  /*0f20*/  FSETP.GT.AND P1, PT, R8, RZ, PT ;  /* 0x000000ff0800720b */ /* 0x000fc60003f24000 */
[----:B------:R-:W-:-:S04]  /*0f30*/  FADD R3, R3, R4 ;  /* 0x0000000403037221 */ /* 0x000fc80000000000 */
[----:B------:R-:W-:-:S04]  /*0f40*/  FFMA R4, R3, R10, 0.0013391353422775864601 ;  /* 0x3aaf85ed03047423 */ /* 0x000fc8000000000a */
[----:B------:R-:W-:-:S04]  /*0f50*/  FFMA R4, R3, R4, 0.0096188392490148544312 ;  /* 0x3c1d985603047423 */ /* 0x000fc80000000004 */
[----:B------:R-:W-:-:S04]  /*0f60*/  FFMA R4, R3, R4, 0.055503588169813156128 ;  /* 0x3d6357bb03047423 */ /* 0x000fc80000000004 */
[----:B------:R-:W-:Y:S01]  /*0f70*/  FFMA R8, R3, R4, 0.24022644758224487305 ;  /* 0x3e75fdec03087423 */ /* 0x000fe20000000004 */
[----:B------:R-:W-:Y:S02]  /*0f80*/  SEL R4, RZ, 0x83000000, P1 ;  /* 0x83000000ff047807 */ /* 0x000fe40000800000 */
[----:B------:R-:W-:Y:S01]  /*0f90*/  FSETP.GEU.AND P1, PT, R9, RZ, PT ;  /* 0x000000ff0900720b */ /* 0x000fe20003f2e000 */
[----:B------:R-:W-:Y:S01]  /*0fa0*/  FFMA R8, R3, R8, 0.69314718246459960938 ;  /* 0x3f31721803087423 */ /* 0x000fe20000000008 */
[----:B------:R-:W-:Y:S02]  /*0fb0*/  IADD3 R10, PT, PT, R4, 0x7f000000, RZ ;  /* 0x7f000000040a7810 */ /* 0x000fe40007ffe0ff */
[----:B-1----:R-:W-:Y:S01]  /*0fc0*/  LEA R11, R11, -R4, 0x17 ;  /* 0x800000040b0b7211 */ /* 0x002fe200078eb8ff */
[----:B------:R-:W-:Y:S01]  /*0fd0*/  FFMA R3, R3, R8, 1 ;  /* 0x3f80000003037423 */ /* 0x000fe20000000008 */
[----:B------:R-:W-:-:S03]  /*0fe0*/  FSEL R8, RZ, +INF , !P1 ;  /* 0x7f800000ff087808 */ /* 0x000fc60004800000 */
[----:B------:R-:W-:-:S04]  /*0ff0*/  FMUL R10, R10, R3 ;  /* 0x000000030a0a7220 */ /* 0x000fc80000400000 */
[----:B------:R-:W-:Y:S01]  /*1000*/  @!P2 FMUL R8, R11, R10 ;  /* 0x0000000a0b08a220 */ /* 0x000fe20000400000 */
[----:B------:R-:W-:-:S07]  /*1010*/  @!P0 LOP3.LUT R8, R0, 0x7fffffff, RZ, 0xc0, !PT ;  /* 0x7fffffff00088812 */ /* 0x000fce00078ec0ff */
.L_x_762:
[----:B------:R-:W-:Y:S05]  /*1020*/  BSYNC.RECONVERGENT B2 ;  /* 0x0000000000027941 */ /* 0x000fea0003800200 */
.L_x_758:
        /* <DEDUP_REMOVED lines=12> */
[----:B------:R-:W-:Y:S02]  /*10f0*/  MOV R4, 0x437f0000 ;  /* 0x437f000000047802 */ /* 0x000fe40000000f00 */
[----:B------:R-:W-:-:S07]  /*1100*/  MOV R10, 0x1120 ;  /* 0x00001120000a7802 */ /* 0x000fce0000000f00 */
[----:B------:R-:W-:Y:S05]  /*1110*/  CALL.REL.NOINC `($__internal_2_$__cuda_sm3x_div_rn_noftz_f32_slowpath) ;  /* 0x0000001800447944 */ /* 0x000fea0003c00000 */
[----:B------:R-:W-:-:S07]  /*1120*/  MOV R9, R3 ;  /* 0x0000000300097202 */ /* 0x000fce0000000f00 */
.L_x_766:
[----:B------:R-:W-:Y:S05]  /*1130*/  BSYNC.RECONVERGENT B2 ;  /* 0x0000000000027941 */ /* 0x000fea0003800200 */
.L_x_765:
[----:B------:R-:W-:Y:S01]  /*1140*/  FSETP.GTU.AND P0, PT, R9, 0.04044999927282333374, PT ;  /* 0x3d25aee60900780b */ /* 0x000fe20003f0c000 */
[----:B------:R-:W-:-:S12]  /*1150*/  BSSY.RECONVERGENT B2, `(.L_x_767) ;  /* 0x0000069000027945 */ /* 0x000fd80003800200 */
[----:B------:R-:W-:Y:S05]  /*1160*/  @P0 BRA `(.L_x_768) ;  /* 0x0000000000480947 */ /* 0x000fea0003800000 */
[----:B------:R-:W-:Y:S01]  /*1170*/  HFMA2 R0, -RZ, RZ, 1.404296875, -5.4419040679931640625e-05 ;  /* 0x3d9e8391ff007431 */ /* 0x000fe200000001ff */
        /* <DEDUP_REMOVED lines=9> */
[----:B------:R-:W-:Y:S02]  /*1210*/  MOV R3, R9 ;  /* 0x0000000900037202 */ /* 0x000fe40000000f00 */
[----:B------:R-:W-:Y:S02]  /*1220*/  MOV R4, 0x414eb852 ;  /* 0x414eb85200047802 */ /* 0x000fe40000000f00 */
[----:B------:R-:W-:-:S07]  /*1230*/  MOV R10, 0x1250 ;  /* 0x00001250000a7802 */ /* 0x000fce0000000f00 */
[----:B------:R-:W-:Y:S05]  /*1240*/  CALL.REL.NOINC `($__internal_2_$__cuda_sm3x_div_rn_noftz_f32_slowpath) ;  /* 0x0000001400f87944 */ /* 0x000fea0003c00000 */
[----:B------:R-:W-:-:S07]  /*1250*/  MOV R0, R3 ;  /* 0x0000000300007202 */ /* 0x000fce0000000f00 */
.L_x_770:
[----:B------:R-:W-:Y:S05]  /*1260*/  BSYNC.RECONVERGENT B3 ;  /* 0x0000000000037941 */ /* 0x000fea0003800200 */
.L_x_769:
[----:B------:R-:W-:Y:S01]  /*1270*/  MOV R4, R0 ;  /* 0x0000000000047202 */ /* 0x000fe20000000f00 */
[----:B------:R-:W-:Y:S06]  /*1280*/  BRA `(.L_x_771) ;  /* 0x0000000400547947 */ /* 0x000fec0003800000 */
.L_x_768:
        /* <DEDUP_REMOVED lines=11> */
[----:B------:R-:W-:Y:S02]  /*1340*/  MOV R3, R6 ;  /* 0x0000000600037202 */ /* 0x000fe40000000f00 */
[----:B------:R-:W-:Y:S02]  /*1350*/  MOV R4, 0x3f870a3d ;  /* 0x3f870a3d00047802 */ /* 0x000fe40000000f00 */
[----:B------:R-:W-:-:S07]  /*1360*/  MOV R10, 0x1380 ;  /* 0x00001380000a7802 */ /* 0x000fce0000000f00 */
[----:B------:R-:W-:Y:S05]  /*1370*/  CALL.REL.NOINC `($__internal_2_$__cuda_sm3x_div_rn_noftz_f32_slowpath) ;  /* 0x0000001400ac7944 */ /* 0x000fea0003c00000 */
[----:B------:R-:W-:-:S07]  /*1380*/  MOV R0, R3 ;  /* 0x0000000300007202 */ /* 0x000fce0000000f00 */
.L_x_773:
[----:B------:R-:W-:Y:S05]  /*1390*/  BSYNC.RECONVERGENT B3 ;  /* 0x0000000000037941 */ /* 0x000fea0003800200 */
.L_x_772:
        /* <DEDUP_REMOVED lines=57> */
[C---:B------:R-:W-:Y:S01]  /*1730*/  FFMA R10, R3.reuse, R6, 0.24022644758224487305 ;  /* 0x3e75fdec030a7423 */ /* 0x040fe20000000006 */
        /* <DEDUP_REMOVED lines=10> */
.L_x_771:
[----:B------:R-:W-:Y:S05]  /*17e0*/  BSYNC.RECONVERGENT B2 ;  /* 0x0000000000027941 */ /* 0x000fea0003800200 */
.L_x_767:
[C---:B------:R-:W-:Y:S01]  /*17f0*/  FMUL R3, R8.reuse, 0.35757610201835632324 ;  /* 0x3eb7143708037820 */ /* 0x040fe20000400000 */
[----:B------:R-:W-:Y:S01]  /*1800*/  HFMA2 R0, -RZ, RZ, 1.875, 0 ;  /* 0x3f800000ff007431 */ /* 0x000fe200000001ff */
[----:B------:R-:W-:Y:S01]  /*1810*/  MOV R7, 0x3c2c60bd ;  /* 0x3c2c60bd00077802 */ /* 0x000fe20000000f00 */
[----:B------:R-:W-:Y:S01]  /*1820*/  FMUL R9, R8, 0.11919199675321578979 ;  /* 0x3df41aef08097820 */ /* 0x000fe20000400000 */
[C---:B------:R-:W-:Y:S01]  /*1830*/  FFMA R3, R2.reuse, 0.41245639324188232422, R3 ;  /* 0x3ed32d7c02037823 */ /* 0x040fe20000000003 */
[----:B------:R-:W-:Y:S02]  /*1840*/  BSSY.RECONVERGENT B2, `(.L_x_774) ;  /* 0x0000012000027945 */ /* 0x000fe40003800200 */
[----:B------:R-:W-:Y:S01]  /*1850*/  FFMA R9, R2, 0.019333900883793830872, R9 ;  /* 0x3c9e622102097823 */ /* 0x000fe20000000009 */
[----:B------:R-:W-:Y:S01]  /*1860*/  FFMA R3, R4, 0.18043750524520874023, R3 ;  /* 0x3e38c49c04037823 */ /* 0x000fe20000000003 */
[----:B------:R-:W-:-:S03]  /*1870*/  FFMA R0, R7, -95.0469970703125, R0 ;  /* 0xc2be181007007823 */ /* 0x000fc60000000000 */
[----:B------:R-:W0:Y:S01]  /*1880*/  FCHK P0, R3, 95.0469970703125 ;  /* 0x42be181003007902 */ /* 0x000e220000000000 */
[----:B------:R-:W-:Y:S01]  /*1890*/  FFMA R6, R0, R7, 0.010521111078560352325 ;  /* 0x3c2c60bd00067423 */ /* 0x000fe20000000007 */
[----:B------:R-:W-:-:S03]  /*18a0*/  FMUL R7, R8, 0.71515220403671264648 ;  /* 0x3f37143708077820 */ /* 0x000fc60000400000 */
[----:B------:R-:W-:Y:S01]  /*18b0*/  FFMA R8, R3, R6, RZ ;  /* 0x0000000603087223 */ /* 0x000fe200000000ff */
[----:B------:R-:W-:Y:S01]  /*18c0*/  FFMA R7, R2, 0.21267290413379669189, R7 ;  /* 0x3e59c6ed02077823 */ /* 0x000fe20000000007 */
[----:B------:R-:W-:Y:S02]  /*18d0*/  FFMA R2, R4, 0.95030409097671508789, R9 ;  /* 0x3f73472104027823 */ /* 0x000fe40000000009 */
[----:B------:R-:W-:Y:S01]  /*18e0*/  FFMA R11, R8, -95.0469970703125, R3 ;  /* 0xc2be1810080b7823 */ /* 0x000fe20000000003 */
[----:B------:R-:W-:-:S03]  /*18f0*/  FFMA R0, R4, 0.072175003588199615479, R7 ;  /* 0x3d93d07d04007823 */ /* 0x000fc60000000007 */
[----:B------:R-:W-:Y:S01]  /*1900*/  FFMA R4, R6, R11, R8 ;  /* 0x0000000b06047223 */ /* 0x000fe20000000008 */
[----:B0-----:R-:W-:Y:S06]  /*1910*/  @!P0 BRA `(.L_x_775) ;  /* 0x0000000000108947 */ /* 0x001fec0003800000 */
[----:B------:R-:W-:Y:S02]  /*1920*/  MOV R4, 0x42be1810 ;  /* 0x42be181000047802 */ /* 0x000fe40000000f00 */
[----:B------:R-:W-:-:S07]  /*1930*/  MOV R10, 0x1950 ;  /* 0x00001950000a7802 */ /* 0x000fce0000000f00 */
[----:B------:R-:W-:Y:S05]  /*1940*/  CALL.REL.NOINC `($__internal_2_$__cuda_sm3x_div_rn_noftz_f32_slowpath) ;  /* 0x0000001000387944 */ /* 0x000fea0003c00000 */
[----:B------:R-:W-:-:S07]  /*1950*/  MOV R4, R3 ;  /* 0x0000000300047202 */ /* 0x000fce0000000f00 */
.L_x_775:
[----:B------:R-:W-:Y:S05]  /*1960*/  BSYNC.RECONVERGENT B2 ;  /* 0x0000000000027941 */ /* 0x000fea0003800200 */
.L_x_774:
[----:B------:R-:W-:Y:S01]  /*1970*/  FSETP.GT.AND P0, PT, R4, 0.0088560003787279129028, PT ;  /* 0x3c1118c20400780b */ /* 0x000fe20003f04000 */
[----:B------:R-:W-:-:S12]  /*1980*/  BSSY.RECONVERGENT B0, `(.L_x_776) ;  /* 0x0000049000007945 */ /* 0x000fd80003800200 */
[----:B------:R-:W-:Y:S05]  /*1990*/  @!P0 BRA `(.L_x_777) ;  /* 0x0000000400148947 */ /* 0x000fea0003800000 */
[----:B------:R-:W-:Y:S01]  /*19a0*/  FSETP.NEU.AND P0, PT, R4, 1, PT ;  /* 0x3f8000000400780b */ /* 0x000fe20003f0d000 */
[----:B------:R-:W-:-:S12]  /*19b0*/  HFMA2 R6, -RZ, RZ, 1.875, 0 ;  /* 0x3f800000ff067431 */ /* 0x000fd800000001ff */
[----:B------:R-:W-:Y:S05]  /*19c0*/  @!P0 BRA `(.L_x_778) ;  /* 0x0000000400108947 */ /* 0x000fea0003800000 */
[----:B------:R-:W-:-:S13]  /*19d0*/  FSETP.NAN.AND P0, PT, |R4|, |R4|, PT ;  /* 0x400000040400720b */ /* 0x000fda0003f08200 */
[----:B------:R-:W-:Y:S01]  /*19e0*/  @P0 FADD R6, R4, 0.3333333432674407959 ;  /* 0x3eaaaaab04060421 */ /* 0x000fe20000000000 */
[----:B------:R-:W-:Y:S06]  /*19f0*/  @P0 BRA `(.L_x_778) ;  /* 0x0000000400040947 */ /* 0x000fec0003800000 */
[C---:B------:R-:W-:Y:S01]  /*1a00*/  FMUL R3, |R4|.reuse, 16777216 ;  /* 0x4b80000004037820 */ /* 0x040fe20000400200 */
[C---:B------:R-:W-:Y:S02]  /*1a10*/  FSETP.GEU.AND P0, PT, |R4|.reuse, 1.175494350822287508e-38, PT ;  /* 0x008000000400780b */ /* 0x040fe40003f0e200 */
[----:B------:R-:W-:Y:S02]  /*1a20*/  MOV R11, 0x3a2c32e4 ;  /* 0x3a2c32e4000b7802 */ /* 0x000fe40000000f00 */
[----:B------:R-:W-:Y:S02]  /*1a30*/  FSEL R3, R3, |R4|, !P0 ;  /* 0x4000000403037208 */ /* 0x000fe40004000000 */
[----:B------:R-:W-:Y:S02]  /*1a40*/  FSETP.NEU.AND P2, PT, |R4|, +INF , PT ;  /* 0x7f8000000400780b */ /* 0x000fe40003f4d200 */
[----:B------:R-:W-:-:S04]  /*1a50*/  IADD3 R6, PT, PT, R3, -0x3f3504f3, RZ ;  /* 0xc0cafb0d03067810 */ /* 0x000fc80007ffe0ff */
[----:B------:R-:W-:-:S04]  /*1a60*/  LOP3.LUT R6, R6, 0xff800000, RZ, 0xc0, !PT ;  /* 0xff80000006067812 */ /* 0x000fc800078ec0ff */
[-C--:B------:R-:W-:Y:S02]  /*1a70*/  IADD3 R3, PT, PT, R3, -R6.reuse, RZ ;  /* 0x8000000603037210 */ /* 0x080fe40007ffe0ff */
[----:B------:R-:W-:-:S03]  /*1a80*/  I2FP.F32.S32 R6, R6 ;  /* 0x0000000600067245 */ /* 0x000fc60000201400 */
[C---:B------:R-:W-:Y:S01]  /*1a90*/  FADD R8, R3.reuse, 1 ;  /* 0x3f80000003087421 */ /* 0x040fe20000000000 */
[----:B------:R-:W-:Y:S01]  /*1aa0*/  FADD R7, R3, -1 ;  /* 0xbf80000003077421 */ /* 0x000fe20000000000 */
[----:B------:R-:W-:-:S03]  /*1ab0*/  FSEL R3, RZ, -24, P0 ;  /* 0xc1c00000ff037808 */ /* 0x000fc60000000000 */
[----:B------:R-:W-:Y:S01]  /*1ac0*/  FADD R9, R7, R7 ;  /* 0x0000000707097221 */ /* 0x000fe20000000000 */
[----:B------:R-:W0:Y:S01]  /*1ad0*/  MUFU.RCP R8, R8 ;  /* 0x0000000800087308 */ /* 0x000e220000001000 */
[----:B------:R-:W-:Y:S02]  /*1ae0*/  FFMA R3, R6, 1.1920928955078125e-07, R3 ;  /* 0x3400000006037823 */ /* 0x000fe40000000003 */
        /* <DEDUP_REMOVED lines=16> */
[----:B------:R-:W-:Y:S01]  /*1bf0*/  FFMA R6, R7, R6, R8 ;  /* 0x0000000607067223 */ /* 0x000fe20000000008 */
[----:B------:R-:W-:-:S03]  /*1c00*/  HFMA2 R8, -RZ, RZ, 0.64013671875, -15.109375 ;  /* 0x391fcb8eff087431 */ /* 0x000fc600000001ff */
[----:B------:R-:W-:-:S04]  /*1c10*/  FFMA R9, R10, R9, R6 ;  /* 0x000000090a097223 */ /* 0x000fc80000000006 */
[----:B------:R-:W-:-:S04]  /*1c20*/  FADD R3, R14, R9 ;  /* 0x000000090e037221 */ /* 0x000fc80000000000 */
[----:B------:R-:W-:Y:S01]  /*1c30*/  FMUL R6, R3, 0.3333333432674407959 ;  /* 0x3eaaaaab03067820 */ /* 0x000fe20000400000 */
[----:B------:R-:W-:-:S03]  /*1c40*/  FADD R14, -R14, R3 ;  /* 0x000000030e0e7221 */ /* 0x000fc60000000100 */
[----:B------:R-:W0:Y:S01]  /*1c50*/  FRND R7, R6 ;  /* 0x0000000600077307 */ /* 0x000e220000201000 */
[----:B------:R-:W-:Y:S01]  /*1c60*/  FADD R14, R9, -R14 ;  /* 0x8000000e090e7221 */ /* 0x000fe20000000000 */
[----:B------:R-:W-:Y:S01]  /*1c70*/  FFMA R3, R3, 0.3333333432674407959, -R6 ;  /* 0x3eaaaaab03037823 */ /* 0x000fe20000000806 */
[----:B------:R-:W-:-:S03]  /*1c80*/  FSETP.GT.AND P0, PT, |R6|, 152, PT ;  /* 0x431800000600780b */ /* 0x000fc60003f04200 */
[----:B------:R-:W-:Y:S01]  /*1c90*/  FFMA R14, R14, 0.3333333432674407959, R3 ;  /* 0x3eaaaaab0e0e7823 */ /* 0x000fe20000000003 */
        /* <DEDUP_REMOVED lines=8> */
[----:B------:R0:W1:Y:S02]  /*1d20*/  F2I.NTZ R8, R6 ;  /* 0x0000000600087305 */ /* 0x0000640000203100 */
[----:B------:R-:W-:-:S04]  /*1d30*/  FFMA R10, R3, R10, 0.055503588169813156128 ;  /* 0x3d6357bb030a7423 */ /* 0x000fc8000000000a */
[----:B------:R-:W-:Y:S01]  /*1d40*/  FFMA R10, R3, R10, 0.24022644758224487305 ;  /* 0x3e75fdec030a7423 */ /* 0x000fe2000000000a */
[----:B0-----:R-:W-:-:S03]  /*1d50*/  FSEL R6, RZ, +INF , !P1 ;  /* 0x7f800000ff067808 */ /* 0x001fc60004800000 */
[----:B------:R-:W-:-:S04]  /*1d60*/  FFMA R10, R3, R10, 0.69314718246459960938 ;  /* 0x3f317218030a7423 */ /* 0x000fc8000000000a */
[----:B------:R-:W-:Y:S01]  /*1d70*/  FFMA R10, R3, R10, 1 ;  /* 0x3f800000030a7423 */ /* 0x000fe2000000000a */
[----:B-1----:R-:W-:-:S03]  /*1d80*/  LEA R8, R8, -R7, 0x17 ;  /* 0x8000000708087211 */ /* 0x002fc600078eb8ff */
[----:B------:R-:W-:-:S04]  /*1d90*/  FMUL R9, R9, R10 ;  /* 0x0000000a09097220 */ /* 0x000fc80000400000 */
[----:B------:R-:W-:Y:S01]  /*1da0*/  @!P0 FMUL R6, R8, R9 ;  /* 0x0000000908068220 */ /* 0x000fe20000400000 */
[----:B------:R-:W-:Y:S06]  /*1db0*/  @P2 BRA `(.L_x_778) ;  /* 0x0000000000142947 */ /* 0x000fec0003800000 */
[----:B------:R-:W-:-:S05]  /*1dc0*/  FADD R4, R4, R4 ;  /* 0x0000000404047221 */ /* 0x000fca0000000000 */
[----:B------:R-:W-:Y:S01]  /*1dd0*/  LOP3.LUT R6, R4, 0x7fffffff, RZ, 0xc0, !PT ;  /* 0x7fffffff04067812 */ /* 0x000fe200078ec0ff */
[----:B------:R-:W-:Y:S06]  /*1de0*/  BRA `(.L_x_778) ;  /* 0x0000000000087947 */ /* 0x000fec0003800000 */
.L_x_777:
[----:B------:R-:W-:-:S05]  /*1df0*/  MOV R3, 0x40f92f1b ;  /* 0x40f92f1b00037802 */ /* 0x000fca0000000f00 */
[----:B------:R-:W-:-:S07]  /*1e00*/  FFMA R6, R4, R3, 0.13793103396892547607 ;  /* 0x3e0d3dcb04067423 */ /* 0x000fce0000000003 */
.L_x_778:
[----:B------:R-:W-:Y:S05]  /*1e10*/  BSYNC.RECONVERGENT B0 ;  /* 0x0000000000007941 */ /* 0x000fea0003800200 */
.L_x_776:
[----:B------:R-:W-:Y:S01]  /*1e20*/  HFMA2 R4, -RZ, RZ, 1.0341796875, -112.625 ;  /* 0x3c23d70aff047431 */ /* 0x000fe200000001ff */
[----:B------:R-:W-:Y:S01]  /*1e30*/  MOV R3, 0x3f800000 ;  /* 0x3f80000000037802 */ /* 0x000fe20000000f00 */
[----:B------:R-:W0:Y:S01]  /*1e40*/  FCHK P0, R0, 100 ;  /* 0x42c8000000007902 */ /* 0x000e220000000000 */
[----:B------:R-:W-:Y:S03]  /*1e50*/  BSSY.RECONVERGENT B2, `(.L_x_779) ;  /* 0x000000b000027945 */ /* 0x000fe60003800200 */
[----:B------:R-:W-:-:S04]  /*1e60*/  FFMA R3, R4, -100, R3 ;  /* 0xc2c8000004037823 */ /* 0x000fc80000000003 */
[----:B------:R-:W-:-:S04]  /*1e70*/  FFMA R3, R3, R4, 0.0099999997764825820923 ;  /* 0x3c23d70a03037423 */ /* 0x000fc80000000004 */
        /* <DEDUP_REMOVED lines=8> */
.L_x_780:
[----:B------:R-:W-:Y:S05]  /*1f00*/  BSYNC.RECONVERGENT B2 ;  /* 0x0000000000027941 */ /* 0x000fea0003800200 */
.L_x_779:
        /* <DEDUP_REMOVED lines=72> */
.L_x_782:
[----:B------:R-:W-:-:S05]  /*2390*/  MOV R0, 0x40f92f1b ;  /* 0x40f92f1b00007802 */ /* 0x000fca0000000f00 */
[----:B------:R-:W-:-:S07]  /*23a0*/  FFMA R7, R3, R0, 0.13793103396892547607 ;  /* 0x3e0d3dcb03077423 */ /* 0x000fce0000000000 */
.L_x_783:
[----:B------:R-:W-:Y:S05]  /*23b0*/  BSYNC.RECONVERGENT B0 ;  /* 0x0000000000007941 */ /* 0x000fea0003800200 */
.L_x_781:
[----:B------:R-:W-:Y:S01]  /*23c0*/  HFMA2 R3, -RZ, RZ, 1.021484375, 42592 ;  /* 0x3c167933ff037431 */ /* 0x000fe200000001ff */
[----:B------:R-:W-:Y:S01]  /*23d0*/  MOV R0, 0x3f800000 ;  /* 0x3f80000000007802 */ /* 0x000fe20000000f00 */
[----:B------:R-:W0:Y:S01]  /*23e0*/  FCHK P0, R2, 108.88300323486328125 ;  /* 0x42d9c41902007902 */ /* 0x000e220000000000 */
[----:B------:R-:W-:Y:S03]  /*23f0*/  BSSY.RECONVERGENT B2, `(.L_x_784) ;  /* 0x000000c000027945 */ /* 0x000fe60003800200 */
[----:B------:R-:W-:-:S04]  /*2400*/  FFMA R0, R3, -108.88300323486328125, R0 ;  /* 0xc2d9c41903007823 */ /* 0x000fc80000000000 */
[----:B------:R-:W-:-:S04]  /*2410*/  FFMA R3, R0, R3, 0.0091841695830225944519 ;  /* 0x3c16793300037423 */ /* 0x000fc80000000003 */
[----:B------:R-:W-:-:S04]  /*2420*/  FFMA R0, R2, R3, RZ ;  /* 0x0000000302007223 */ /* 0x000fc800000000ff */
[----:B------:R-:W-:-:S04]  /*2430*/  FFMA R4, R0, -108.88300323486328125, R2 ;  /* 0xc2d9c41900047823 */ /* 0x000fc80000000002 */
[----:B------:R-:W-:Y:S01]  /*2440*/  FFMA R0, R3, R4, R0 ;  /* 0x0000000403007223 */ /* 0x000fe20000000000 */
[----:B0-----:R-:W-:Y:S06]  /*2450*/  @!P0 BRA `(.L_x_785) ;  /* 0x0000000000148947 */ /* 0x001fec0003800000 */
[----:B------:R-:W-:Y:S02]  /*2460*/  MOV R3, R2 ;  /* 0x0000000200037202 */ /* 0x000fe40000000f00 */
[----:B------:R-:W-:Y:S02]  /*2470*/  MOV R4, 0x42d9c419 ;  /* 0x42d9c41900047802 */ /* 0x000fe40000000f00 */
[----:B------:R-:W-:-:S07]  /*2480*/  MOV R10, 0x24a0 ;  /* 0x000024a0000a7802 */ /* 0x000fce0000000f00 */
[----:B------:R-:W-:Y:S05]  /*2490*/  CALL.REL.NOINC `($__internal_2_$__cuda_sm3x_div_rn_noftz_f32_slowpath) ;  /* 0x0000000400647944 */ /* 0x000fea0003c00000 */
[----:B------:R-:W-:-:S07]  /*24a0*/  MOV R0, R3 ;  /* 0x0000000300007202 */ /* 0x000fce0000000f00 */
.L_x_785:
[----:B------:R-:W-:Y:S05]  /*24b0*/  BSYNC.RECONVERGENT B2 ;  /* 0x0000000000027941 */ /* 0x000fea0003800200 */
.L_x_784:
        /* <DEDUP_REMOVED lines=68> */
[----:B------:R-:W-:Y:S06]  /*2900*/  @P2 BRA `(.L_x_788) ;  /* 0x0000000000142947 */ /* 0x000fec0003800000 */
[----:B------:R-:W-:-:S05]  /*2910*/  FADD R0, R0, R0 ;  /* 0x0000000000007221 */ /* 0x000fca0000000000 */
[----:B------:R-:W-:Y:S01]  /*2920*/  LOP3.LUT R4, R0, 0x7fffffff, RZ, 0xc0, !PT ;  /* 0x7fffffff00047812 */ /* 0x000fe200078ec0ff */
[----:B------:R-:W-:Y:S06]  /*2930*/  BRA `(.L_x_788) ;  /* 0x0000000000087947 */ /* 0x000fec0003800000 */
.L_x_787:
[----:B------:R-:W-:-:S05]  /*2940*/  MOV R3, 0x40f92f1b ;  /* 0x40f92f1b00037802 */ /* 0x000fca0000000f00 */
[----:B------:R-:W-:-:S07]  /*2950*/  FFMA R4, R0, R3, 0.13793103396892547607 ;  /* 0x3e0d3dcb00047423 */ /* 0x000fce0000000003 */
.L_x_788:
[----:B------:R-:W-:Y:S05]  /*2960*/  BSYNC.RECONVERGENT B0 ;  /* 0x0000000000007941 */ /* 0x000fea0003800200 */
.L_x_786:
[----:B------:R-:W0:Y:S01]  /*2970*/  LDC.64 R2, c[0x0][0x388] ;  /* 0x0000e200ff027b82 */ /* 0x000e220000000a00 */
[----:B------:R-:W-:Y:S02]  /*2980*/  HFMA2 R0, -RZ, RZ, 3.453125, 0 ;  /* 0x42e80000ff007431 */ /* 0x000fe400000001ff */
[----:B------:R-:W-:Y:S01]  /*2990*/  FADD R6, -R7, R6 ;  /* 0x0000000607067221 */ /* 0x000fe20000000100 */
[----:B------:R-:W-:-:S04]  /*29a0*/  FADD R4, -R4, R7 ;  /* 0x0000000704047221 */ /* 0x000fc80000000100 */
[----:B------:R-:W-:Y:S01]  /*29b0*/  FMUL R9, R4, 200 ;  /* 0x4348000004097820 */ /* 0x000fe20000400000 */
[----:B------:R-:W-:Y:S01]  /*29c0*/  FFMA R7, R7, R0, -16 ;  /* 0xc180000007077423 */ /* 0x000fe20000000000 */
[----:B0-----:R-:W-:-:S04]  /*29d0*/  IMAD.WIDE R2, R5, 0xc, R2 ;  /* 0x0000000c05027825 */ /* 0x001fc800078e0202 */
[----:B------:R-:W-:Y:S01]  /*29e0*/  FMUL R5, R6, 500 ;  /* 0x43fa000006057820 */ /* 0x000fe20000400000 */
[----:B------:R-:W-:Y:S04]  /*29f0*/  STG.E desc[UR4][R2.64], R7 ;  /* 0x0000000702007986 */ /* 0x000fe8000c101904 */
[----:B------:R-:W-:Y:S04]  /*2a00*/  STG.E desc[UR4][R2.64+0x4], R5 ;  /* 0x0000040502007986 */ /* 0x000fe8000c101904 */
[----:B------:R-:W-:Y:S01]  /*2a10*/  STG.E desc[UR4][R2.64+0x8], R9 ;  /* 0x0000080902007986 */ /* 0x000fe2000c101904 */
[----:B------:R-:W-:Y:S05]  /*2a20*/  EXIT ;  /* 0x000000000000794d */ /* 0x000fea0003800000 */
        .weak           $__internal_2_$__cuda_sm3x_div_rn_noftz_f32_slowpath
        .type           $__internal_2_$__cuda_sm3x_div_rn_noftz_f32_slowpath,@function
        .size           $__internal_2_$__cuda_sm3x_div_rn_noftz_f32_slowpath,(.L_x_803 - $__internal_2_$__cuda_sm3x_div_rn_noftz_f32_slowpath)
$__internal_2_$__cuda_sm3x_div_rn_noftz_f32_slowpath:
[----:B------:R-:W-:Y:S01]  /*2a30*/  SHF.R.U32.HI R11, RZ, 0x17, R4 ;  /* 0x00000017ff0b7819 */ /* 0x000fe20000011604 */
[----:B------:R-:W-:Y:S01]  /*2a40*/  BSSY.RECONVERGENT B0, `(.L_x_789) ;  /* 0x0000062000007945 */ /* 0x000fe20003800200 */
[----:B------:R-:W-:Y:S02]  /*2a50*/  SHF.R.U32.HI R9, RZ, 0x17, R3 ;  /* 0x00000017ff097819 */ /* 0x000fe40000011603 */
[----:B------:R-:W-:Y:S02]  /*2a60*/  LOP3.LUT R11, R11, 0xff, RZ, 0xc0, !PT ;  /* 0x000000ff0b0b7812 */ /* 0x000fe400078ec0ff */
[----:B------:R-:W-:Y:S02]  /*2a70*/  LOP3.LUT R12, R9, 0xff, RZ, 0xc0, !PT ;  /* 0x000000ff090c7812 */ /* 0x000fe400078ec0ff */
[----:B------:R-:W-:Y:S02]  /*2a80*/  IADD3 R14, PT, PT, R11, -0x1, RZ ;  /* 0xffffffff0b0e7810 */ /* 0x000fe40007ffe0ff */
[----:B------:R-:W-:-:S02]  /*2a90*/  IADD3 R13, PT, PT, R12, -0x1, RZ ;  /* 0xffffffff0c0d7810 */ /* 0x000fc40007ffe0ff */
[----:B------:R-:W-:-:S04]  /*2aa0*/  ISETP.GT.U32.AND P0, PT, R14, 0xfd, PT ;  /* 0x000000fd0e00780c */ /* 0x000fc80003f04070 */
[----:B------:R-:W-:-:S13]  /*2ab0*/  ISETP.GT.U32.OR P0, PT, R13, 0xfd, P0 ;  /* 0x000000fd0d00780c */ /* 0x000fda0000704470 */
[----:B------:R-:W-:Y:S01]  /*2ac0*/  @!P0 MOV R9, RZ ;  /* 0x000000ff00098202 */ /* 0x000fe20000000f00 */
        /* <DEDUP_REMOVED lines=19> */
[----:B------:R-:W-:Y:S01]  /*2c00*/  @P0 MOV R9, RZ ;  /* 0x000000ff00090202 */ /* 0x000fe20000000f00 */
[----:B------:R-:W-:Y:S01]  /*2c10*/  @!P0 FFMA R3, R3, 1.84467440737095516160e+19, RZ ;  /* 0x5f80000003038823 */ /* 0x000fe200000000ff */
[----:B------:R-:W-:Y:S01]  /*2c20*/  @!P0 MOV R9, 0xffffffc0 ;  /* 0xffffffc000098802 */ /* 0x000fe20000000f00 */
[----:B------:R-:W-:-:S03]  /*2c30*/  @!P1 FFMA R4, R4, 1.84467440737095516160e+19, RZ ;  /* 0x5f80000004049823 */ /* 0x000fc600000000ff */
[----:B------:R-:W-:-:S07]  /*2c40*/  @!P1 IADD3 R9, PT, PT, R9, 0x40, RZ ;  /* 0x0000004009099810 */ /* 0x000fce0007ffe0ff */
.L_x_790:
[----:B------:R-:W-:Y:S01]  /*2c50*/  LEA R13, R11, 0xc0800000, 0x17 ;  /* 0xc08000000b0d7811 */ /* 0x000fe200078eb8ff */
[----:B------:R-:W-:Y:S01]  /*2c60*/  BSSY.RECONVERGENT B1, `(.L_x_795) ;  /* 0x0000036000017945 */ /* 0x000fe20003800200 */
[----:B------:R-:W-:Y:S02]  /*2c70*/  IADD3 R12, PT, PT, R12, -0x7f, RZ ;  /* 0xffffff810c0c7810 */ /* 0x000fe40007ffe0ff */
[----:B------:R-:W-:-:S03]  /*2c80*/  IADD3 R13, PT, PT, -R13, R4, RZ ;  /* 0x000000040d0d7210 */ /* 0x000fc60007ffe1ff */
[C---:B------:R-:W-:Y:S01]  /*2c90*/  IMAD R3, R12.reuse, -0x800000, R3 ;  /* 0xff8000000c037824 */ /* 0x040fe200078e0203 */
[----:B------:R-:W0:Y:S01]  /*2ca0*/  MUFU.RCP R4, R13 ;  /* 0x0000000d00047308 */ /* 0x000e220000001000 */
[----:B------:R-:W-:Y:S01]  /*2cb0*/  FADD.FTZ R14, -R13, -RZ ;  /* 0x800000ff0d0e7221 */ /* 0x000fe20000010100 */
[----:B------:R-:W-:-:S04]  /*2cc0*/  IADD3 R12, PT, PT, R12, 0x7f, -R11 ;  /* 0x0000007f0c0c7810 */ /* 0x000fc80007ffe80b */
[----:B------:R-:W-:Y:S01]  /*2cd0*/  IADD3 R12, PT, PT, R12, R9, RZ ;  /* 0x000000090c0c7210 */ /* 0x000fe20007ffe0ff */
        /* <DEDUP_REMOVED lines=8> */
[----:B------:R-:W-:-:S04]  /*2d60*/  LOP3.LUT R11, R11, 0xff, RZ, 0xc0, !PT ;  /* 0x000000ff0b0b7812 */ /* 0x000fc800078ec0ff */
[----:B------:R-:W-:-:S04]  /*2d70*/  IADD3 R13, PT, PT, R11, R12, RZ ;  /* 0x0000000c0b0d7210 */ /* 0x000fc80007ffe0ff */
[----:B------:R-:W-:-:S04]  /*2d80*/  IADD3 R9, PT, PT, R13, -0x1, RZ ;  /* 0xffffffff0d097810 */ /* 0x000fc80007ffe0ff */
        /* <DEDUP_REMOVED lines=10> */
[C---:B------:R-:W-:Y:S02]  /*2e30*/  IADD3 R12, PT, PT, R13.reuse, 0x20, RZ ;  /* 0x000000200d0c7810 */ /* 0x040fe40007ffe0ff */
[----:B------:R-:W-:Y:S02]  /*2e40*/  ISETP.NE.AND P2, PT, R13, RZ, PT ;  /* 0x000000ff0d00720c */ /* 0x000fe40003f45270 */
[----:B------:R-:W-:Y:S01]  /*2e50*/  LOP3.LUT R11, R9, 0x7fffff, RZ, 0xc0, !PT ;  /* 0x007fffff090b7812 */ /* 0x000fe200078ec0ff */
[CCC-:B------:R-:W-:Y:S01]  /*2e60*/  FFMA.RP R9, R4.reuse, R14.reuse, R15.reuse ;  /* 0x0000000e04097223 */ /* 0x1c0fe2000000800f */
[----:B------:R-:W-:Y:S01]  /*2e70*/  FFMA.RM R4, R4, R14, R15 ;  /* 0x0000000e04047223 */ /* 0x000fe2000000400f */
[----:B------:R-:W-:Y:S02]  /*2e80*/  ISETP.NE.AND P1, PT, R13, RZ, PT ;  /* 0x000000ff0d00720c */ /* 0x000fe40003f25270 */
[----:B------:R-:W-:-:S02]  /*2e90*/  LOP3.LUT R11, R11, 0x800000, RZ, 0xfc, !PT ;  /* 0x008000000b0b7812 */ /* 0x000fc400078efcff */
[----:B------:R-:W-:Y:S02]  /*2ea0*/  IADD3 R13, PT, PT, -R13, RZ, RZ ;  /* 0x000000ff0d0d7210 */ /* 0x000fe40007ffe1ff */
[----:B------:R-:W-:Y:S02]  /*2eb0*/  SHF.L.U32 R12, R11, R12, RZ ;  /* 0x0000000c0b0c7219 */ /* 0x000fe400000006ff */
[----:B------:R-:W-:Y:S02]  /*2ec0*/  FSETP.NEU.FTZ.AND P0, PT, R9, R4, PT ;  /* 0x000000040900720b */ /* 0x000fe40003f1d000 */
[----:B------:R-:W-:Y:S02]  /*2ed0*/  SEL R4, R13, RZ, P2 ;  /* 0x000000ff0d047207 */ /* 0x000fe40001000000 */
[----:B------:R-:W-:Y:S02]  /*2ee0*/  ISETP.NE.AND P1, PT, R12, RZ, P1 ;  /* 0x000000ff0c00720c */ /* 0x000fe40000f25270 */
[----:B------:R-:W-:-:S02]  /*2ef0*/  SHF.R.U32.HI R4, RZ, R4, R11 ;  /* 0x00000004ff047219 */ /* 0x000fc4000001160b */
[----:B------:R-:W-:Y:S02]  /*2f00*/  PLOP3.LUT P0, PT, P0, P1, PT, 0xf8, 0x8f ;  /* 0x00000000008f781c */ /* 0x000fe40000703f70 */
[----:B------:R-:W-:Y:S02]  /*2f10*/  SHF.R.U32.HI R12, RZ, 0x1, R4 ;  /* 0x00000001ff0c7819 */ /* 0x000fe40000011604 */
[----:B------:R-:W-:-:S04]  /*2f20*/  SEL R9, RZ, 0x1, !P0 ;  /* 0x00000001ff097807 */ /* 0x000fc80004000000 */
[----:B------:R-:W-:-:S04]  /*2f30*/  LOP3.LUT R9, R9, 0x1, R12, 0xf8, !PT ;  /* 0x0000000109097812 */ /* 0x000fc800078ef80c */
[----:B------:R-:W-:-:S04]  /*2f40*/  LOP3.LUT R9, R9, R4, RZ, 0xc0, !PT ;  /* 0x0000000409097212 */ /* 0x000fc800078ec0ff */
[----:B------:R-:W-:-:S04]  /*2f50*/  IADD3 R12, PT, PT, R12, R9, RZ ;  /* 0x000000090c0c7210 */ /* 0x000fc80007ffe0ff */
[----:B------:R-:W-:Y:S01]  /*2f60*/  LOP3.LUT R3, R12, R3, RZ, 0xfc, !PT ;  /* 0x000000030c037212 */ /* 0x000fe200078efcff */
[----:B------:R-:W-:Y:S06]  /*2f70*/  BRA `(.L_x_798) ;  /* 0x0000000000107947 */ /* 0x000fec0003800000 */
.L_x_797:
[----:B------:R-:W-:-:S04]  /*2f80*/  LOP3.LUT R3, R3, 0x80000000, RZ, 0xc0, !PT ;  /* 0x8000000003037812 */ /* 0x000fc800078ec0ff */
[----:B------:R-:W-:Y:S01]  /*2f90*/  LOP3.LUT R3, R3, 0x7f800000, RZ, 0xfc, !PT ;  /* 0x7f80000003037812 */ /* 0x000fe200078efcff */
[----:B------:R-:W-:Y:S06]  /*2fa0*/  BRA `(.L_x_798) ;  /* 0x0000000000047947 */ /* 0x000fec0003800000 */
.L_x_796:
[----:B------:R-:W-:-:S07]  /*2fb0*/  LEA R3, R12, R3, 0x17 ;  /* 0x000000030c037211 */ /* 0x000fce00078eb8ff */
.L_x_798:
[----:B------:R-:W-:Y:S05]  /*2fc0*/  BSYNC.RECONVERGENT B1 ;  /* 0x0000000000017941 */ /* 0x000fea0003800200 */
.L_x_795:
[----:B------:R-:W-:Y:S05]  /*2fd0*/  BRA `(.L_x_799) ;  /* 0x0000000000207947 */ /* 0x000fea0003800000 */
.L_x_794:
[----:B------:R-:W-:-:S04]  /*2fe0*/  LOP3.LUT R3, R4, 0x80000000, R3, 0x48, !PT ;  /* 0x8000000004037812 */ /* 0x000fc800078e4803 */
[----:B------:R-:W-:Y:S01]  /*2ff0*/  LOP3.LUT R3, R3, 0x7f800000, RZ, 0xfc, !PT ;  /* 0x7f80000003037812 */ /* 0x000fe200078efcff */
[----:B------:R-:W-:Y:S06]  /*3000*/  BRA `(.L_x_799) ;  /* 0x0000000000147947 */ /* 0x000fec0003800000 */
.L_x_793:
[----:B------:R-:W-:Y:S01]  /*3010*/  LOP3.LUT R3, R4, 0x80000000, R3, 0x48, !PT ;  /* 0x8000000004037812 */ /* 0x000fe200078e4803 */
[----:B------:R-:W-:Y:S06]  /*3020*/  BRA `(.L_x_799) ;  /* 0x00000000000c7947 */ /* 0x000fec0003800000 */
.L_x_792:
[----:B------:R-:W0:Y:S01]  /*3030*/  MUFU.RSQ R3, -QNAN ;  /* 0xffc0000000037908 */ /* 0x000e220000001400 */
[----:B------:R-:W-:Y:S05]  /*3040*/  BRA `(.L_x_799) ;  /* 0x0000000000047947 */ /* 0x000fea0003800000 */
.L_x_791:
[----:B------:R-:W-:-:S07]  /*3050*/  FADD.FTZ R3, R3, R4 ;  /* 0x0000000403037221 */ /* 0x000fce0000010000 */
.L_x_799:
[----:B------:R-:W-:Y:S05]  /*3060*/  BSYNC.RECONVERGENT B0 ;  /* 0x0000000000007941 */ /* 0x000fea0003800200 */
.L_x_789:
[----:B------:R-:W-:-:S04]  /*3070*/  HFMA2 R11, -RZ, RZ, 0, 0 ;  /* 0x00000000ff0b7431 */ /* 0x000fc800000001ff */
[----:B0-----:R-:W-:Y:S05]  /*3080*/  RET.REL.NODEC R10 `(_Z14RgbToLabKernelPK3rgbP3labii) ;  /* 0xffffffcc0adc7950 */ /* 0x001fea0003c3ffff */
.L_x_800:
        /* <DEDUP_REMOVED lines=15> */
.L_x_803:


//--------------------- .nv.shared._ZN3cub18CUB_300001_SM_10006detail11EmptyKernelIvEEvv --------------------------
	.section	.nv.shared._ZN3cub18CUB_300001_SM_10006detail11EmptyKernelIvEEvv,"aw",@nobits
	.sectionflags	@""
	.align	16
	.zero		1024


//--------------------- .nv.shared.reserved.0     --------------------------
	.section	.nv.shared.reserved.0,"aw",@nobits
	.weak		__nv_reservedSMEM_offset_0_alias
	.size		__nv_reservedSMEM_offset_0_alias, 0, 64
	.other		__nv_reservedSMEM_offset_0_alias,@"STO_CUDA_RESERVED_SHARED STV_DEFAULT"
__nv_reservedSMEM_offset_0_alias:
	.zero		0
	.zero		64


//--------------------- .nv.global                --------------------------
	.section	.nv.global,"aw",@nobits
.nv.global:
	.type		_ZN34_INTERNAL_6d011200_4_k_cu_c165e5596thrust24THRUST_300001_SM_1000_NS12placeholders2_8E,@object
	.size		_ZN34_INTERNAL_6d011200_4_k_cu_c165e5596thrust24THRUST_300001_SM_1000_NS12placeholders2_8E,(_ZN34_INTERNAL_6d011200_4_k_cu_c165e5594cuda3std3__436_GLOBAL__N__6d011200_4_k_cu_c165e5596ignoreE - _ZN34_INTERNAL_6d011200_4_k_cu_c165e5596thrust24THRUST_300001_SM_1000_NS12placeholders2_8E)
_ZN34_INTERNAL_6d011200_4_k_cu_c165e5596thrust24THRUST_300001_SM_1000_NS12placeholders2_8E:
	.zero		1
	.type		_ZN34_INTERNAL_6d011200_4_k_cu_c165e5594cuda3std3__436_GLOBAL__N__6d011200_4_k_cu_c165e5596ignoreE,@object
	.size		_ZN34_INTERNAL_6d011200_4_k_cu_c165e5594cuda3std3__436_GLOBAL__N__6d011200_4_k_cu_c165e5596ignoreE,(_ZN34_INTERNAL_6d011200_4_k_cu_c165e5594cuda3std6ranges3__45__cpo4dataE - _ZN34_INTERNAL_6d011200_4_k_cu_c165e5594cuda3std3__436_GLOBAL__N__6d011200_4_k_cu_c165e5596ignoreE)
_ZN34_INTERNAL_6d011200_4_k_cu_c165e5594cuda3std3__436_GLOBAL__N__6d011200_4_k_cu_c165e5596ignoreE:
	.zero		1
	.type		_ZN34_INTERNAL_6d011200_4_k_cu_c165e5594cuda3std6ranges3__45__cpo4dataE,@object
	.size		_ZN34_INTERNAL_6d011200_4_k_cu_c165e5594cuda3std6ranges3__45__cpo4dataE,(_ZN34_INTERNAL_6d011200_4_k_cu_c165e5596thrust24THRUST_300001_SM_1000_NS6system3cpp3parE - _ZN34_INTERNAL_6d011200_4_k_cu_c165e5594cuda3std6ranges3__45__cpo4dataE)
_ZN34_INTERNAL_6d011200_4_k_cu_c165e5594cuda3std6ranges3__45__cpo4dataE:
	.zero		1
	.type		_ZN34_INTERNAL_6d011200_4_k_cu_c165e5596thrust24THRUST_300001_SM_1000_NS6system3cpp3parE,@object
	.size		_ZN34_INTERNAL_6d011200_4_k_cu_c165e5596thrust24THRUST_300001_SM_1000_NS6system3cpp3parE,(_ZN34_INTERNAL_6d011200_4_k_cu_c165e5594cuda3std3__45__cpo5beginE - _ZN34_INTERNAL_6d011200_4_k_cu_c165e5596thrust24THRUST_300001_SM_1000_NS6system3cpp3parE)
_ZN34_INTERNAL_6d011200_4_k_cu_c165e5596thrust24THRUST_300001_SM_1000_NS6system3cpp3parE:
	.zero		1
	.type		_ZN34_INTERNAL_6d011200_4_k_cu_c165e5594cuda3std3__45__cpo5beginE,@object
	.size		_ZN34_INTERNAL_6d011200_4_k_cu_c165e5594cuda3std3__45__cpo5beginE,(_ZN34_INTERNAL_6d011200_4_k_cu_c165e5594cuda3std6ranges3__45__cpo5beginE - _ZN34_INTERNAL_6d011200_4_k_cu_c165e5594cuda3std3__45__cpo5beginE)
_ZN34_INTERNAL_6d011200_4_k_cu_c165e5594cuda3std3__45__cpo5beginE:
	.zero		1
	.type		_ZN34_INTERNAL_6d011200_4_k_cu_c165e5594cuda3std6ranges3__45__cpo5beginE,@object
	.size		_ZN34_INTERNAL_6d011200_4_k_cu_c165e5594cuda3std6ranges3__45__cpo5beginE,(_ZN34_INTERNAL_6d011200_4_k_cu_c165e5596thrust24THRUST_300001_SM_1000_NS6deviceE - _ZN34_INTERNAL_6d011200_4_k_cu_c165e5594cuda3std6ranges3__45__cpo5beginE)
_ZN34_INTERNAL_6d011200_4_k_cu_c165e5594cuda3std6ranges3__45__cpo5beginE:
	.zero		1
	.type		_ZN34_INTERNAL_6d011200_4_k_cu_c165e5596thrust24THRUST_300001_SM_1000_NS6deviceE,@object
	.size		_ZN34_INTERNAL_6d011200_4_k_cu_c165e5596thrust24THRUST_300001_SM_1000_NS6deviceE,(_ZN34_INTERNAL_6d011200_4_k_cu_c165e5594cuda3std3__47nulloptE - _ZN34_INTERNAL_6d011200_4_k_cu_c165e5596thrust24THRUST_300001_SM_1000_NS6deviceE)
_ZN34_INTERNAL_6d011200_4_k_cu_c165e5596thrust24THRUST_300001_SM_1000_NS6deviceE:
	.zero		1
	.type		_ZN34_INTERNAL_6d011200_4_k_cu_c165e5594cuda3std3__47nulloptE,@object
	.size		_ZN34_INTERNAL_6d011200_4_k_cu_c165e5594cuda3std3__47nulloptE,(_ZN34_INTERNAL_6d011200_4_k_cu_c165e5594cuda3std6ranges3__45__cpo8distanceE - _ZN34_INTERNAL_6d011200_4_k_cu_c165e5594cuda3std3__47nulloptE)
_ZN34_INTERNAL_6d011200_4_k_cu_c165e5594cuda3std3__47nulloptE:
	.zero		1
	.type		_ZN34_INTERNAL_6d011200_4_k_cu_c165e5594cuda3std6ranges3__45__cpo8distanceE,@object
	.size		_ZN34_INTERNAL_6d011200_4_k_cu_c165e5594cuda3std6ranges3__45__cpo8distanceE,(_ZN34_INTERNAL_6d011200_4_k_cu_c165e5596thrust24THRUST_300001_SM_1000_NS12placeholders2_4E - _ZN34_INTERNAL_6d011200_4_k_cu_c165e5594cuda3std6ranges3__45__cpo8distanceE)
_ZN34_INTERNAL_6d011200_4_k_cu_c165e5594cuda3std6ranges3__45__cpo8distanceE:
	.zero		1
	.type		_ZN34_INTERNAL_6d011200_4_k_cu_c165e5596thrust24THRUST_300001_SM_1000_NS12placeholders2_4E,@object
	.size		_ZN34_INTERNAL_6d011200_4_k_cu_c165e5596thrust24THRUST_300001_SM_1000_NS12placeholders2_4E,(_ZN34_INTERNAL_6d011200_4_k_cu_c165e5594cuda3std3__45__cpo6rbeginE - _ZN34_INTERNAL_6d011200_4_k_cu_c165e5596thrust24THRUST_300001_SM_1000_NS12placeholders2_4E)
_ZN34_INTERNAL_6d011200_4_k_cu_c165e5596thrust24THRUST_300001_SM_1000_NS12placeholders2_4E:
	.zero		1
	.type		_ZN34_INTERNAL_6d011200_4_k_cu_c165e5594cuda3std3__45__cpo6rbeginE,@object
	.size		_ZN34_INTERNAL_6d011200_4_k_cu_c165e5594cuda3std3__45__cpo6rbeginE,(_ZN34_INTERNAL_6d011200_4_k_cu_c165e5594cuda3std6ranges3__45__cpo7advanceE - _ZN34_INTERNAL_6d011200_4_k_cu_c165e5594cuda3std3__45__cpo6rbeginE)
_ZN34_INTERNAL_6d011200_4_k_cu_c165e5594cuda3std3__45__cpo6rbeginE:
	.zero		1
	.type		_ZN34_INTERNAL_6d011200_4_k_cu_c165e5594cuda3std6ranges3__45__cpo7advanceE,@object
	.size		_ZN34_INTERNAL_6d011200_4_k_cu_c165e5594cuda3std6ranges3__45__cpo7advanceE,(_ZN34_INTERNAL_6d011200_4_k_cu_c165e5596thrust24THRUST_300001_SM_1000_NS12placeholders3_10E - _ZN34_INTERNAL_6d011200_4_k_cu_c165e5594cuda3std6ranges3__45__cpo7advanceE)
_ZN34_INTERNAL_6d011200_4_k_cu_c165e5594cuda3std6ranges3__45__cpo7advanceE:
	.zero		1
	.type		_ZN34_INTERNAL_6d011200_4_k_cu_c165e5596thrust24THRUST_300001_SM_1000_NS12placeholders3_10E,@object
	.size		_ZN34_INTERNAL_6d011200_4_k_cu_c165e5596thrust24THRUST_300001_SM_1000_NS12placeholders3_10E,(_ZN34_INTERNAL_6d011200_4_k_cu_c165e5594cuda3std3__48in_placeE - _ZN34_INTERNAL_6d011200_4_k_cu_c165e5596thrust24THRUST_300001_SM_1000_NS12placeholders3_10E)
_ZN34_INTERNAL_6d011200_4_k_cu_c165e5596thrust24THRUST_300001_SM_1000_NS12placeholders3_10E:
	.zero		1
	.type		_ZN34_INTERNAL_6d011200_4_k_cu_c165e5594cuda3std3__48in_placeE,@object
	.size		_ZN34_INTERNAL_6d011200_4_k_cu_c165e5594cuda3std3__48in_placeE,(_ZN34_INTERNAL_6d011200_4_k_cu_c165e5594cuda3std6ranges3__45__cpo4sizeE - _ZN34_INTERNAL_6d011200_4_k_cu_c165e5594cuda3std3__48in_placeE)
_ZN34_INTERNAL_6d011200_4_k_cu_c165e5594cuda3std3__48in_placeE:
	.zero		1
	.type		_ZN34_INTERNAL_6d011200_4_k_cu_c165e5594cuda3std6ranges3__45__cpo4sizeE,@object
	.size		_ZN34_INTERNAL_6d011200_4_k_cu_c165e5594cuda3std6ranges3__45__cpo4sizeE,(_ZN34_INTERNAL_6d011200_4_k_cu_c165e5596thrust24THRUST_300001_SM_1000_NS12placeholders2_2E - _ZN34_INTERNAL_6d011200_4_k_cu_c165e5594cuda3std6ranges3__45__cpo4sizeE)
_ZN34_INTERNAL_6d011200_4_k_cu_c165e5594cuda3std6ranges3__45__cpo4sizeE:
	.zero		1
	.type		_ZN34_INTERNAL_6d011200_4_k_cu_c165e5596thrust24THRUST_300001_SM_1000_NS12placeholders2_2E,@object
	.size		_ZN34_INTERNAL_6d011200_4_k_cu_c165e5596thrust24THRUST_300001_SM_1000_NS12placeholders2_2E,(_ZN34_INTERNAL_6d011200_4_k_cu_c165e5594cuda3std3__45__cpo6cbeginE - _ZN34_INTERNAL_6d011200_4_k_cu_c165e5596thrust24THRUST_300001_SM_1000_NS12placeholders2_2E)
_ZN34_INTERNAL_6d011200_4_k_cu_c165e5596thrust24THRUST_300001_SM_1000_NS12placeholders2_2E:
	.zero		1
	.type		_ZN34_INTERNAL_6d011200_4_k_cu_c165e5594cuda3std3__45__cpo6cbeginE,@object
	.size		_ZN34_INTERNAL_6d011200_4_k_cu_c165e5594cuda3std3__45__cpo6cbeginE,(_ZN34_INTERNAL_6d011200_4_k_cu_c165e5594cuda3std6ranges3__45__cpo6cbeginE - _ZN34_INTERNAL_6d011200_4_k_cu_c165e5594cuda3std3__45__cpo6cbeginE)
_ZN34_INTERNAL_6d011200_4_k_cu_c165e5594cuda3std3__45__cpo6cbeginE:
	.zero		1
	.type		_ZN34_INTERNAL_6d011200_4_k_cu_c165e5594cuda3std6ranges3__45__cpo6cbeginE,@object
	.size		_ZN34_INTERNAL_6d011200_4_k_cu_c165e5594cuda3std6ranges3__45__cpo6cbeginE,(_ZN34_INTERNAL_6d011200_4_k_cu_c165e5596thrust24THRUST_300001_SM_1000_NS12placeholders2_6E - _ZN34_INTERNAL_6d011200_4_k_cu_c165e5594cuda3std6ranges3__45__cpo6cbeginE)
_ZN34_INTERNAL_6d011200_4_k_cu_c165e5594cuda3std6ranges3__45__cpo6cbeginE:
	.zero		1
	.type		_ZN34_INTERNAL_6d011200_4_k_cu_c165e5596thrust24THRUST_300001_SM_1000_NS12placeholders2_6E,@object
	.size		_ZN34_INTERNAL_6d011200_4_k_cu_c165e5596thrust24THRUST_300001_SM_1000_NS12placeholders2_6E,(_ZN34_INTERNAL_6d011200_4_k_cu_c165e5594cuda3std3__45__cpo7crbeginE - _ZN34_INTERNAL_6d011200_4_k_cu_c165e5596thrust24THRUST_300001_SM_1000_NS12placeholders2_6E)
_ZN34_INTERNAL_6d011200_4_k_cu_c165e5596thrust24THRUST_300001_SM_1000_NS12placeholders2_6E:
	.zero		1
	.type		_ZN34_INTERNAL_6d011200_4_k_cu_c165e5594cuda3std3__45__cpo7crbeginE,@object
	.size		_ZN34_INTERNAL_6d011200_4_k_cu_c165e5594cuda3std3__45__cpo7crbeginE,(_ZN34_INTERNAL_6d011200_4_k_cu_c165e5594cuda3std6ranges3__45__cpo4nextE - _ZN34_INTERNAL_6d011200_4_k_cu_c165e5594cuda3std3__45__cpo7crbeginE)
_ZN34_INTERNAL_6d011200_4_k_cu_c165e5594cuda3std3__45__cpo7crbeginE:
	.zero		1
	.type		_ZN34_INTERNAL_6d011200_4_k_cu_c165e5594cuda3std6ranges3__45__cpo4nextE,@object
	.size		_ZN34_INTERNAL_6d011200_4_k_cu_c165e5594cuda3std6ranges3__45__cpo4nextE,(_ZN34_INTERNAL_6d011200_4_k_cu_c165e5594cuda3std6ranges3__45__cpo4swapE - _ZN34_INTERNAL_6d011200_4_k_cu_c165e5594cuda3std6ranges3__45__cpo4nextE)
_ZN34_INTERNAL_6d011200_4_k_cu_c165e5594cuda3std6ranges3__45__cpo4nextE:
	.zero		1
	.type		_ZN34_INTERNAL_6d011200_4_k_cu_c165e5594cuda3std6ranges3__45__cpo4swapE,@object
	.size		_ZN34_INTERNAL_6d011200_4_k_cu_c165e5594cuda3std6ranges3__45__cpo4swapE,(_ZN34_INTERNAL_6d011200_4_k_cu_c165e5596thrust24THRUST_300001_SM_1000_NS8cuda_cub10par_nosyncE - _ZN34_INTERNAL_6d011200_4_k_cu_c165e5594cuda3std6ranges3__45__cpo4swapE)
_ZN34_INTERNAL_6d011200_4_k_cu_c165e5594cuda3std6ranges3__45__cpo4swapE:
	.zero		1
	.type		_ZN34_INTERNAL_6d011200_4_k_cu_c165e5596thrust24THRUST_300001_SM_1000_NS8cuda_cub10par_nosyncE,@object
	.size		_ZN34_INTERNAL_6d011200_4_k_cu_c165e5596thrust24THRUST_300001_SM_1000_NS8cuda_cub10par_nosyncE,(_ZN34_INTERNAL_6d011200_4_k_cu_c165e5596thrust24THRUST_300001_SM_1000_NS3seqE - _ZN34_INTERNAL_6d011200_4_k_cu_c165e5596thrust24THRUST_300001_SM_1000_NS8cuda_cub10par_nosyncE)
_ZN34_INTERNAL_6d011200_4_k_cu_c165e5596thrust24THRUST_300001_SM_1000_NS8cuda_cub10par_nosyncE:
	.zero		1
	.type		_ZN34_INTERNAL_6d011200_4_k_cu_c165e5596thrust24THRUST_300001_SM_1000_NS3seqE,@object
	.size		_ZN34_INTERNAL_6d011200_4_k_cu_c165e5596thrust24THRUST_300001_SM_1000_NS3seqE,(_ZN34_INTERNAL_6d011200_4_k_cu_c165e5594cuda3std3__420unreachable_sentinelE - _ZN34_INTERNAL_6d011200_4_k_cu_c165e5596thrust24THRUST_300001_SM_1000_NS3seqE)
_ZN34_INTERNAL_6d011200_4_k_cu_c165e5596thrust24THRUST_300001_SM_1000_NS3seqE:
	.zero		1
	.type		_ZN34_INTERNAL_6d011200_4_k_cu_c165e5594cuda3std3__420unreachable_sentinelE,@object
	.size		_ZN34_INTERNAL_6d011200_4_k_cu_c165e5594cuda3std3__420unreachable_sentinelE,(_ZN34_INTERNAL_6d011200_4_k_cu_c165e5594cuda3std6ranges3__45__cpo5ssizeE - _ZN34_INTERNAL_6d011200_4_k_cu_c165e5594cuda3std3__420unreachable_sentinelE)
_ZN34_INTERNAL_6d011200_4_k_cu_c165e5594cuda3std3__420unreachable_sentinelE:
	.zero		1
	.type		_ZN34_INTERNAL_6d011200_4_k_cu_c165e5594cuda3std6ranges3__45__cpo5ssizeE,@object
	.size		_ZN34_INTERNAL_6d011200_4_k_cu_c165e5594cuda3std6ranges3__45__cpo5ssizeE,(_ZN34_INTERNAL_6d011200_4_k_cu_c165e5596thrust24THRUST_300001_SM_1000_NS12placeholders2_3E - _ZN34_INTERNAL_6d011200_4_k_cu_c165e5594cuda3std6ranges3__45__cpo5ssizeE)
_ZN34_INTERNAL_6d011200_4_k_cu_c165e5594cuda3std6ranges3__45__cpo5ssizeE:
	.zero		1
	.type		_ZN34_INTERNAL_6d011200_4_k_cu_c165e5596thrust24THRUST_300001_SM_1000_NS12placeholders2_3E,@object
	.size		_ZN34_INTERNAL_6d011200_4_k_cu_c165e5596thrust24THRUST_300001_SM_1000_NS12placeholders2_3E,(_ZN34_INTERNAL_6d011200_4_k_cu_c165e5594cuda3std3__45__cpo4cendE - _ZN34_INTERNAL_6d011200_4_k_cu_c165e5596thrust24THRUST_300001_SM_1000_NS12placeholders2_3E)
_ZN34_INTERNAL_6d011200_4_k_cu_c165e5596thrust24THRUST_300001_SM_1000_NS12placeholders2_3E:
	.zero		1
	.type		_ZN34_INTERNAL_6d011200_4_k_cu_c165e5594cuda3std3__45__cpo4cendE,@object
	.size		_ZN34_INTERNAL_6d011200_4_k_cu_c165e5594cuda3std3__45__cpo4cendE,(_ZN34_INTERNAL_6d011200_4_k_cu_c165e5594cuda3std6ranges3__45__cpo4cendE - _ZN34_INTERNAL_6d011200_4_k_cu_c165e5594cuda3std3__45__cpo4cendE)
_ZN34_INTERNAL_6d011200_4_k_cu_c165e5594cuda3std3__45__cpo4cendE:
	.zero		1
	.type		_ZN34_INTERNAL_6d011200_4_k_cu_c165e5594cuda3std6ranges3__45__cpo4cendE,@object
	.size		_ZN34_INTERNAL_6d011200_4_k_cu_c165e5594cuda3std6ranges3__45__cpo4cendE,(_ZN34_INTERNAL_6d011200_4_k_cu_c165e5596thrust24THRUST_300001_SM_1000_NS12placeholders2_7E - _ZN34_INTERNAL_6d011200_4_k_cu_c165e5594cuda3std6ranges3__45__cpo4cendE)
_ZN34_INTERNAL_6d011200_4_k_cu_c165e5594cuda3std6ranges3__45__cpo4cendE:
	.zero		1
	.type		_ZN34_INTERNAL_6d011200_4_k_cu_c165e5596thrust24THRUST_300001_SM_1000_NS12placeholders2_7E,@object
	.size		_ZN34_INTERNAL_6d011200_4_k_cu_c165e5596thrust24THRUST_300001_SM_1000_NS12placeholders2_7E,(_ZN34_INTERNAL_6d011200_4_k_cu_c165e5594cuda3std3__45__cpo5crendE - _ZN34_INTERNAL_6d011200_4_k_cu_c165e5596thrust24THRUST_300001_SM_1000_NS12placeholders2_7E)
_ZN34_INTERNAL_6d011200_4_k_cu_c165e5596thrust24THRUST_300001_SM_1000_NS12placeholders2_7E:
	.zero		1
	.type		_ZN34_INTERNAL_6d011200_4_k_cu_c165e5594cuda3std3__45__cpo5crendE,@object
	.size		_ZN34_INTERNAL_6d011200_4_k_cu_c165e5594cuda3std3__45__cpo5crendE,(_ZN34_INTERNAL_6d011200_4_k_cu_c165e5594cuda3std6ranges3__45__cpo4prevE - _ZN34_INTERNAL_6d011200_4_k_cu_c165e5594cuda3std3__45__cpo5crendE)
_ZN34_INTERNAL_6d011200_4_k_cu_c165e5594cuda3std3__45__cpo5crendE:
	.zero		1
	.type		_ZN34_INTERNAL_6d011200_4_k_cu_c165e5594cuda3std6ranges3__45__cpo4prevE,@object
	.size		_ZN34_INTERNAL_6d011200_4_k_cu_c165e5594cuda3std6ranges3__45__cpo4prevE,(_ZN34_INTERNAL_6d011200_4_k_cu_c165e5594cuda3std6ranges3__45__cpo9iter_moveE - _ZN34_INTERNAL_6d011200_4_k_cu_c165e5594cuda3std6ranges3__45__cpo4prevE)
_ZN34_INTERNAL_6d011200_4_k_cu_c165e5594cuda3std6ranges3__45__cpo4prevE:
	.zero		1
	.type		_ZN34_INTERNAL_6d011200_4_k_cu_c165e5594cuda3std6ranges3__45__cpo9iter_moveE,@object
	.size		_ZN34_INTERNAL_6d011200_4_k_cu_c165e5594cuda3std6ranges3__45__cpo9iter_moveE,(_ZN34_INTERNAL_6d011200_4_k_cu_c165e5596thrust24THRUST_300001_SM_1000_NS6system6detail10sequential3seqE - _ZN34_INTERNAL_6d011200_4_k_cu_c165e5594cuda3std6ranges3__45__cpo9iter_moveE)
_ZN34_INTERNAL_6d011200_4_k_cu_c165e5594cuda3std6ranges3__45__cpo9iter_moveE:
	.zero		1
	.type		_ZN34_INTERNAL_6d011200_4_k_cu_c165e5596thrust24THRUST_300001_SM_1000_NS6system6detail10sequential3seqE,@object
	.size		_ZN34_INTERNAL_6d011200_4_k_cu_c165e5596thrust24THRUST_300001_SM_1000_NS6system6detail10sequential3seqE,(_ZN34_INTERNAL_6d011200_4_k_cu_c165e5596thrust24THRUST_300001_SM_1000_NS12placeholders2_9E - _ZN34_INTERNAL_6d011200_4_k_cu_c165e5596thrust24THRUST_300001_SM_1000_NS6system6detail10sequential3seqE)
_ZN34_INTERNAL_6d011200_4_k_cu_c165e5596thrust24THRUST_300001_SM_1000_NS6system6detail10sequential3seqE:
	.zero		1
	.type		_ZN34_INTERNAL_6d011200_4_k_cu_c165e5596thrust24THRUST_300001_SM_1000_NS12placeholders2_9E,@object
	.size		_ZN34_INTERNAL_6d011200_4_k_cu_c165e5596thrust24THRUST_300001_SM_1000_NS12placeholders2_9E,(_ZN34_INTERNAL_6d011200_4_k_cu_c165e5594cuda3std3__419piecewise_constructE - _ZN34_INTERNAL_6d011200_4_k_cu_c165e5596thrust24THRUST_300001_SM_1000_NS12placeholders2_9E)
_ZN34_INTERNAL_6d011200_4_k_cu_c165e5596thrust24THRUST_300001_SM_1000_NS12placeholders2_9E:
	.zero		1
	.type		_ZN34_INTERNAL_6d011200_4_k_cu_c165e5594cuda3std3__419piecewise_constructE,@object
	.size		_ZN34_INTERNAL_6d011200_4_k_cu_c165e5594cuda3std3__419piecewise_constructE,(_ZN34_INTERNAL_6d011200_4_k_cu_c165e5594cuda3std6ranges3__45__cpo5cdataE - _ZN34_INTERNAL_6d011200_4_k_cu_c165e5594cuda3std3__419piecewise_constructE)
_ZN34_INTERNAL_6d011200_4_k_cu_c165e5594cuda3std3__419piecewise_constructE:
	.zero		1
	.type		_ZN34_INTERNAL_6d011200_4_k_cu_c165e5594cuda3std6ranges3__45__cpo5cdataE,@object
	.size		_ZN34_INTERNAL_6d011200_4_k_cu_c165e5594cuda3std6ranges3__45__cpo5cdataE,(_ZN34_INTERNAL_6d011200_4_k_cu_c165e5596thrust24THRUST_300001_SM_1000_NS12placeholders2_1E - _ZN34_INTERNAL_6d011200_4_k_cu_c165e5594cuda3std6ranges3__45__cpo5cdataE)
_ZN34_INTERNAL_6d011200_4_k_cu_c165e5594cuda3std6ranges3__45__cpo5cdataE:
	.zero		1
	.type		_ZN34_INTERNAL_6d011200_4_k_cu_c165e5596thrust24THRUST_300001_SM_1000_NS12placeholders2_1E,@object
	.size		_ZN34_INTERNAL_6d011200_4_k_cu_c165e5596thrust24THRUST_300001_SM_1000_NS12placeholders2_1E,(_ZN34_INTERNAL_6d011200_4_k_cu_c165e5594cuda3std3__45__cpo3endE - _ZN34_INTERNAL_6d011200_4_k_cu_c165e5596thrust24THRUST_300001_SM_1000_NS12placeholders2_1E)
_ZN34_INTERNAL_6d011200_4_k_cu_c165e5596thrust24THRUST_300001_SM_1000_NS12placeholders2_1E:
	.zero		1
	.type		_ZN34_INTERNAL_6d011200_4_k_cu_c165e5594cuda3std3__45__cpo3endE,@object
	.size		_ZN34_INTERNAL_6d011200_4_k_cu_c165e5594cuda3std3__45__cpo3endE,(_ZN34_INTERNAL_6d011200_4_k_cu_c165e5594cuda3std6ranges3__45__cpo3endE - _ZN34_INTERNAL_6d011200_4_k_cu_c165e5594cuda3std3__45__cpo3endE)
_ZN34_INTERNAL_6d011200_4_k_cu_c165e5594cuda3std3__45__cpo3endE:
	.zero		1
	.type		_ZN34_INTERNAL_6d011200_4_k_cu_c165e5594cuda3std6ranges3__45__cpo3endE,@object
	.size		_ZN34_INTERNAL_6d011200_4_k_cu_c165e5594cuda3std6ranges3__45__cpo3endE,(_ZN34_INTERNAL_6d011200_4_k_cu_c165e5596thrust24THRUST_300001_SM_1000_NS12placeholders2_5E - _ZN34_INTERNAL_6d011200_4_k_cu_c165e5594cuda3std6ranges3__45__cpo3endE)
_ZN34_INTERNAL_6d011200_4_k_cu_c165e5594cuda3std6ranges3__45__cpo3endE:
	.zero		1
	.type		_ZN34_INTERNAL_6d011200_4_k_cu_c165e5596thrust24THRUST_300001_SM_1000_NS12placeholders2_5E,@object
	.size		_ZN34_INTERNAL_6d011200_4_k_cu_c165e5596thrust24THRUST_300001_SM_1000_NS12placeholders2_5E,(_ZN34_INTERNAL_6d011200_4_k_cu_c165e5594cuda3std3__45__cpo4rendE - _ZN34_INTERNAL_6d011200_4_k_cu_c165e5596thrust24THRUST_300001_SM_1000_NS12placeholders2_5E)
_ZN34_INTERNAL_6d011200_4_k_cu_c165e5596thrust24THRUST_300001_SM_1000_NS12placeholders2_5E:
	.zero		1
	.type		_ZN34_INTERNAL_6d011200_4_k_cu_c165e5594cuda3std3__45__cpo4rendE,@object
	.size		_ZN34_INTERNAL_6d011200_4_k_cu_c165e5594cuda3std3__45__cpo4rendE,(_ZN34_INTERNAL_6d011200_4_k_cu_c165e5594cuda3std6ranges3__45__cpo9iter_swapE - _ZN34_INTERNAL_6d011200_4_k_cu_c165e5594cuda3std3__45__cpo4rendE)
_ZN34_INTERNAL_6d011200_4_k_cu_c165e5594cuda3std3__45__cpo4rendE:
	.zero		1
	.type		_ZN34_INTERNAL_6d011200_4_k_cu_c165e5594cuda3std6ranges3__45__cpo9iter_swapE,@object
	.size		_ZN34_INTERNAL_6d011200_4_k_cu_c165e5594cuda3std6ranges3__45__cpo9iter_swapE,(_ZN34_INTERNAL_6d011200_4_k_cu_c165e5594cuda3std3__48unexpectE - _ZN34_INTERNAL_6d011200_4_k_cu_c165e5594cuda3std6ranges3__45__cpo9iter_swapE)
_ZN34_INTERNAL_6d011200_4_k_cu_c165e5594cuda3std6ranges3__45__cpo9iter_swapE:
	.zero		1
	.type		_ZN34_INTERNAL_6d011200_4_k_cu_c165e5594cuda3std3__48unexpectE,@object
	.size		_ZN34_INTERNAL_6d011200_4_k_cu_c165e5594cuda3std3__48unexpectE,(_ZN34_INTERNAL_6d011200_4_k_cu_c165e5596thrust24THRUST_300001_SM_1000_NS8cuda_cub3parE - _ZN34_INTERNAL_6d011200_4_k_cu_c165e5594cuda3std3__48unexpectE)
_ZN34_INTERNAL_6d011200_4_k_cu_c165e5594cuda3std3__48unexpectE:
	.zero		1
	.type		_ZN34_INTERNAL_6d011200_4_k_cu_c165e5596thrust24THRUST_300001_SM_1000_NS8cuda_cub3parE,@object
	.size		_ZN34_INTERNAL_6d011200_4_k_cu_c165e5596thrust24THRUST_300001_SM_1000_NS8cuda_cub3parE,(.L_29 - _ZN34_INTERNAL_6d011200_4_k_cu_c165e5596thrust24THRUST_300001_SM_1000_NS8cuda_cub3parE)
_ZN34_INTERNAL_6d011200_4_k_cu_c165e5596thrust24THRUST_300001_SM_1000_NS8cuda_cub3parE:
	.zero		1
.L_29:


//--------------------- .nv.shared._ZN6thrust24THRUST_300001_SM_1000_NS8cuda_cub4core6detail13_kernel_agentINS1_8__reduce11ReduceAgentIPN4cuda3std3__45tupleIJflEEESC_SB_lNS1_9__extrema9arg_max_fIflNS9_4lessIfEEEEEEJSC_SC_iSH_EEEvDpT0_ --------------------------
	.section	.nv.shared._ZN6thrust24THRUST_300001_SM_1000_NS8cuda_cub4core6detail13_kernel_agentINS1_8__reduce11ReduceAgentIPN4cuda3std3__45tupleIJflEEESC_SB_lNS1_9__extrema9arg_max_fIflNS9_4lessIfEEEEEEJSC_SC_iSH_EEEvDpT0_,"aw",@nobits
	.sectionflags	@""
	.align	16
	.zero		1024


//--------------------- .nv.shared._ZN6thrust24THRUST_300001_SM_1000_NS8cuda_cub4core6detail13_kernel_agentINS1_8__reduce10DrainAgentIlEEJN3cub18CUB_300001_SM_10009GridQueueIyEElEEEvDpT0_ --------------------------
	.section	.nv.shared._ZN6thrust24THRUST_300001_SM_1000_NS8cuda_cub4core6detail13_kernel_agentINS1_8__reduce10DrainAgentIlEEJN3cub18CUB_300001_SM_10009GridQueueIyEElEEEvDpT0_,"aw",@nobits
	.sectionflags	@""
	.align	16
	.zero		1024


//--------------------- .nv.shared._ZN6thrust24THRUST_300001_SM_1000_NS8cuda_cub4core6detail13_kernel_agentINS1_8__reduce11ReduceAgentINS0_12zip_iteratorIN4cuda3std3__45tupleIJNS0_10device_ptrIfEENS0_17counting_iteratorIlNS0_11use_defaultESF_SF_EEEEEEEPNSB_IJflEEESJ_lNS1_9__extrema9arg_max_fIflNSA_4lessIfEEEEEEJSI_SK_lN3cub18CUB_300001_SM_100013GridEvenShareIlEENSS_9GridQueueIyEESP_EEEvDpT0_ --------------------------
	.section	.nv.shared._ZN6thrust24THRUST_300001_SM_1000_NS8cuda_cub4core6detail13_kernel_agentINS1_8__reduce11ReduceAgentINS0_12zip_iteratorIN4cuda3std3__45tupleIJNS0_10device_ptrIfEENS0_17counting_iteratorIlNS0_11use_defaultESF_SF_EEEEEEEPNSB_IJflEEESJ_lNS1_9__extrema9arg_max_fIflNSA_4lessIfEEEEEEJSI_SK_lN3cub18CUB_300001_SM_100013GridEvenShareIlEENSS_9GridQueueIyEESP_EEEvDpT0_,"aw",@nobits
	.sectionflags	@""
	.align	16
	.zero		1024


//--------------------- .nv.shared._ZN6thrust24THRUST_300001_SM_1000_NS8cuda_cub4core6detail13_kernel_agentINS1_8__reduce11ReduceAgentINS0_12zip_iteratorIN4cuda3std3__45tupleIJNS0_10device_ptrIfEENS0_17counting_iteratorIlNS0_11use_defaultESF_SF_EEEEEEEPNSB_IJflEEESJ_lNS1_9__extrema9arg_max_fIflNSA_4lessIfEEEEEEJSI_SK_lSP_EEEvDpT0_ --------------------------
	.section	.nv.shared._ZN6thrust24THRUST_300001_SM_1000_NS8cuda_cub4core6detail13_kernel_agentINS1_8__reduce11ReduceAgentINS0_12zip_iteratorIN4cuda3std3__45tupleIJNS0_10device_ptrIfEENS0_17counting_iteratorIlNS0_11use_defaultESF_SF_EEEEEEEPNSB_IJflEEESJ_lNS1_9__extrema9arg_max_fIflNSA_4lessIfEEEEEEJSI_SK_lSP_EEEvDpT0_,"aw",@nobits
	.sectionflags	@""
	.align	16
	.zero		1024


//--------------------- .nv.shared._ZN6thrust24THRUST_300001_SM_1000_NS8cuda_cub4core6detail13_kernel_agentINS1_8__reduce11ReduceAgentIPN4cuda3std3__45tupleIJflEEESC_SB_iNS1_9__extrema9arg_max_fIflNS9_4lessIfEEEEEEJSC_SC_iSH_EEEvDpT0_ --------------------------
	.section	.nv.shared._ZN6thrust24THRUST_300001_SM_1000_NS8cuda_cub4core6detail13_kernel_agentINS1_8__reduce11ReduceAgentIPN4cuda3std3__45tupleIJflEEESC_SB_iNS1_9__extrema9arg_max_fIflNS9_4lessIfEEEEEEJSC_SC_iSH_EEEvDpT0_,"aw",@nobits
	.sectionflags	@""
	.align	16
	.zero		1024


//--------------------- .nv.shared._ZN6thrust24THRUST_300001_SM_1000_NS8cuda_cub4core6detail13_kernel_agentINS1_8__reduce10DrainAgentIiEEJN3cub18CUB_300001_SM_10009GridQueueIjEEiEEEvDpT0_ --------------------------
	.section	.nv.shared._ZN6thrust24THRUST_300001_SM_1000_NS8cuda_cub4core6detail13_kernel_agentINS1_8__reduce10DrainAgentIiEEJN3cub18CUB_300001_SM_10009GridQueueIjEEiEEEvDpT0_,"aw",@nobits
	.sectionflags	@""
	.align	16
	.zero		1024


//--------------------- .nv.shared._ZN6thrust24THRUST_300001_SM_1000_NS8cuda_cub4core6detail13_kernel_agentINS1_8__reduce11ReduceAgentINS0_12zip_iteratorIN4cuda3std3__45tupleIJNS0_10device_ptrIfEENS0_17counting_iteratorIlNS0_11use_defaultESF_SF_EEEEEEEPNSB_IJflEEESJ_iNS1_9__extrema9arg_max_fIflNSA_4lessIfEEEEEEJSI_SK_iN3cub18CUB_300001_SM_100013GridEvenShareIiEENSS_9GridQueueIjEESP_EEEvDpT0_ --------------------------
	.section	.nv.shared._ZN6thrust24THRUST_300001_SM_1000_NS8cuda_cub4core6detail13_kernel_agentINS1_8__reduce11ReduceAgentINS0_12zip_iteratorIN4cuda3std3__45tupleIJNS0_10device_ptrIfEENS0_17counting_iteratorIlNS0_11use_defaultESF_SF_EEEEEEEPNSB_IJflEEESJ_iNS1_9__extrema9arg_max_fIflNSA_4lessIfEEEEEEJSI_SK_iN3cub18CUB_300001_SM_100013GridEvenShareIiEENSS_9GridQueueIjEESP_EEEvDpT0_,"aw",@nobits
	.sectionflags	@""
	.align	16
	.zero		1024


//--------------------- .nv.shared._ZN6thrust24THRUST_300001_SM_1000_NS8cuda_cub4core6detail13_kernel_agentINS1_8__reduce11ReduceAgentINS0_12zip_iteratorIN4cuda3std3__45tupleIJNS0_10device_ptrIfEENS0_17counting_iteratorIlNS0_11use_defaultESF_SF_EEEEEEEPNSB_IJflEEESJ_iNS1_9__extrema9arg_max_fIflNSA_4lessIfEEEEEEJSI_SK_iSP_EEEvDpT0_ --------------------------
	.section	.nv.shared._ZN6thrust24THRUST_300001_SM_1000_NS8cuda_cub4core6detail13_kernel_agentINS1_8__reduce11ReduceAgentINS0_12zip_iteratorIN4cuda3std3__45tupleIJNS0_10device_ptrIfEENS0_17counting_iteratorIlNS0_11use_defaultESF_SF_EEEEEEEPNSB_IJflEEESJ_iNS1_9__extrema9arg_max_fIflNSA_4lessIfEEEEEEJSI_SK_iSP_EEEvDpT0_,"aw",@nobits
	.sectionflags	@""
	.align	16
	.zero		1024


//--------------------- .nv.shared._Z13putMaskKernelPK3rgbPKhPS_ii --------------------------
	.section	.nv.shared._Z13putMaskKernelPK3rgbPKhPS_ii,"aw",@nobits
	.sectionflags	@""
	.align	16
	.zero		1024


//--------------------- .nv.shared._Z28StrongEdgesPropagationKernelPKhPhPbiii --------------------------
	.section	.nv.shared._Z28StrongEdgesPropagationKernelPKhPhPbiii,"aw",@nobits
	.sectionflags	@""
	.align	16
	.zero		1024


//--------------------- .nv.shared._Z25hysteresisThresholdKernelPKhPhPbiiii --------------------------
	.section	.nv.shared._Z25hysteresisThresholdKernelPKhPhPbiiii,"aw",@nobits
	.sectionflags	@""
	.align	16
	.zero		1024


//--------------------- .nv.shared._Z12dilateKernelPKhPhiii --------------------------
	.section	.nv.shared._Z12dilateKernelPKhPhiii,"aw",@nobits
	.sectionflags	@""
	.align	16
	.zero		1024


//--------------------- .nv.shared._Z11erodeKernelPKhPhiii --------------------------
	.section	.nv.shared._Z11erodeKernelPKhPhiii,"aw",@nobits
	.sectionflags	@""
	.align	16
	.zero		1024


//--------------------- .nv.shared._Z23normalizeResidualKernelPKfPhfii --------------------------
	.section	.nv.shared._Z23normalizeResidualKernelPKfPhfii,"aw",@nobits
	.sectionflags	@""
	.align	16
	.zero		1024


//--------------------- .nv.shared._Z21ComputeResidualKernelPK3labS1_Pfii --------------------------
	.section	.nv.shared._Z21ComputeResidualKernelPK3labS1_Pfii,"aw",@nobits
	.sectionflags	@""
	.align	16
	.zero		1024


//--------------------- .nv.shared._Z14RgbToLabKernelPK3rgbP3labii --------------------------
	.section	.nv.shared._Z14RgbToLabKernelPK3rgbP3labii,"aw",@nobits
	.sectionflags	@""
	.align	16
	.zero		1024


//--------------------- .nv.constant0._ZN3cub18CUB_300001_SM_10006detail11EmptyKernelIvEEvv --------------------------
	.section	.nv.constant0._ZN3cub18CUB_300001_SM_10006detail11EmptyKernelIvEEvv,"a",@progbits
	.sectionflags	@""
	.align	4
.nv.constant0._ZN3cub18CUB_300001_SM_10006detail11EmptyKernelIvEEvv:
	.zero		896


//--------------------- .nv.constant0._ZN6thrust24THRUST_300001_SM_1000_NS8cuda_cub4core6detail13_kernel_agentINS1_8__reduce11ReduceAgentIPN4cuda3std3__45tupleIJflEEESC_SB_lNS1_9__extrema9arg_max_fIflNS9_4lessIfEEEEEEJSC_SC_iSH_EEEvDpT0_ --------------------------
	.section	.nv.constant0._ZN6thrust24THRUST_300001_SM_1000_NS8cuda_cub4core6detail13_kernel_agentINS1_8__reduce11ReduceAgentIPN4cuda3std3__45tupleIJflEEESC_SB_lNS1_9__extrema9arg_max_fIflNS9_4lessIfEEEEEEJSC_SC_iSH_EEEvDpT0_,"a",@progbits
	.sectionflags	@""
	.align	4
.nv.constant0._ZN6thrust24THRUST_300001_SM_1000_NS8cuda_cub4core6detail13_kernel_agentINS1_8__reduce11ReduceAgentIPN4cuda3std3__45tupleIJflEEESC_SB_lNS1_9__extrema9arg_max_fIflNS9_4lessIfEEEEEEJSC_SC_iSH_EEEvDpT0_:
	.zero		917


//--------------------- .nv.constant0._ZN6thrust24THRUST_300001_SM_1000_NS8cuda_cub4core6detail13_kernel_agentINS1_8__reduce10DrainAgentIlEEJN3cub18CUB_300001_SM_10009GridQueueIyEElEEEvDpT0_ --------------------------
	.section	.nv.constant0._ZN6thrust24THRUST_300001_SM_1000_NS8cuda_cub4core6detail13_kernel_agentINS1_8__reduce10DrainAgentIlEEJN3cub18CUB_300001_SM_10009GridQueueIyEElEEEvDpT0_,"a",@progbits
	.sectionflags	@""
	.align	4
.nv.constant0._ZN6thrust24THRUST_300001_SM_1000_NS8cuda_cub4core6detail13_kernel_agentINS1_8__reduce10DrainAgentIlEEJN3cub18CUB_300001_SM_10009GridQueueIyEElEEEvDpT0_:
	.zero		912


//--------------------- .nv.constant0._ZN6thrust24THRUST_300001_SM_1000_NS8cuda_cub4core6detail13_kernel_agentINS1_8__reduce11ReduceAgentINS0_12zip_iteratorIN4cuda3std3__45tupleIJNS0_10device_ptrIfEENS0_17counting_iteratorIlNS0_11use_defaultESF_SF_EEEEEEEPNSB_IJflEEESJ_lNS1_9__extrema9arg_max_fIflNSA_4lessIfEEEEEEJSI_SK_lN3cub18CUB_300001_SM_100013GridEvenShareIlEENSS_9GridQueueIyEESP_EEEvDpT0_ --------------------------
	.section	.nv.constant0._ZN6thrust24THRUST_300001_SM_1000_NS8cuda_cub4core6detail13_kernel_agentINS1_8__reduce11ReduceAgentINS0_12zip_iteratorIN4cuda3std3__45tupleIJNS0_10device_ptrIfEENS0_17counting_iteratorIlNS0_11use_defaultESF_SF_EEEEEEEPNSB_IJflEEESJ_lNS1_9__extrema9arg_max_fIflNSA_4lessIfEEEEEEJSI_SK_lN3cub18CUB_300001_SM_100013GridEvenShareIlEENSS_9GridQueueIyEESP_EEEvDpT0_,"a",@progbits
	.sectionflags	@""
	.align	4
.nv.constant0._ZN6thrust24THRUST_300001_SM_1000_NS8cuda_cub4core6detail13_kernel_agentINS1_8__reduce11ReduceAgentINS0_12zip_iteratorIN4cuda3std3__45tupleIJNS0_10device_ptrIfEENS0_17counting_iteratorIlNS0_11use_defaultESF_SF_EEEEEEEPNSB_IJflEEESJ_lNS1_9__extrema9arg_max_fIflNSA_4lessIfEEEEEEJSI_SK_lN3cub18CUB_300001_SM_100013GridEvenShareIlEENSS_9GridQueueIyEESP_EEEvDpT0_:
	.zero		1009


//--------------------- .nv.constant0._ZN6thrust24THRUST_300001_SM_1000_NS8cuda_cub4core6detail13_kernel_agentINS1_8__reduce11ReduceAgentINS0_12zip_iteratorIN4cuda3std3__45tupleIJNS0_10device_ptrIfEENS0_17counting_iteratorIlNS0_11use_defaultESF_SF_EEEEEEEPNSB_IJflEEESJ_lNS1_9__extrema9arg_max_fIflNSA_4lessIfEEEEEEJSI_SK_lSP_EEEvDpT0_ --------------------------
	.section	.nv.constant0._ZN6thrust24THRUST_300001_SM_1000_NS8cuda_cub4core6detail13_kernel_agentINS1_8__reduce11ReduceAgentINS0_12zip_iteratorIN4cuda3std3__45tupleIJNS0_10device_ptrIfEENS0_17counting_iteratorIlNS0_11use_defaultESF_SF_EEEEEEEPNSB_IJflEEESJ_lNS1_9__extrema9arg_max_fIflNSA_4lessIfEEEEEEJSI_SK_lSP_EEEvDpT0_,"a",@progbits
	.sectionflags	@""
	.align	4
.nv.constant0._ZN6thrust24THRUST_300001_SM_1000_NS8cuda_cub4core6detail13_kernel_agentINS1_8__reduce11ReduceAgentINS0_12zip_iteratorIN4cuda3std3__45tupleIJNS0_10device_ptrIfEENS0_17counting_iteratorIlNS0_11use_defaultESF_SF_EEEEEEEPNSB_IJflEEESJ_lNS1_9__extrema9arg_max_fIflNSA_4lessIfEEEEEEJSI_SK_lSP_EEEvDpT0_:
	.zero		929


//--------------------- .nv.constant0._ZN6thrust24THRUST_300001_SM_1000_NS8cuda_cub4core6detail13_kernel_agentINS1_8__reduce11ReduceAgentIPN4cuda3std3__45tupleIJflEEESC_SB_iNS1_9__extrema9arg_max_fIflNS9_4lessIfEEEEEEJSC_SC_iSH_EEEvDpT0_ --------------------------
	.section	.nv.constant0._ZN6thrust24THRUST_300001_SM_1000_NS8cuda_cub4core6detail13_kernel_agentINS1_8__reduce11ReduceAgentIPN4cuda3std3__45tupleIJflEEESC_SB_iNS1_9__extrema9arg_max_fIflNS9_4lessIfEEEEEEJSC_SC_iSH_EEEvDpT0_,"a",@progbits
	.sectionflags	@""
	.align	4
.nv.constant0._ZN6thrust24THRUST_300001_SM_1000_NS8cuda_cub4core6detail13_kernel_agentINS1_8__reduce11ReduceAgentIPN4cuda3std3__45tupleIJflEEESC_SB_iNS1_9__extrema9arg_max_fIflNS9_4lessIfEEEEEEJSC_SC_iSH_EEEvDpT0_:
	.zero		917


//--------------------- .nv.constant0._ZN6thrust24THRUST_300001_SM_1000_NS8cuda_cub4core6detail13_kernel_agentINS1_8__reduce10DrainAgentIiEEJN3cub18CUB_300001_SM_10009GridQueueIjEEiEEEvDpT0_ --------------------------
	.section	.nv.constant0._ZN6thrust24THRUST_300001_SM_1000_NS8cuda_cub4core6detail13_kernel_agentINS1_8__reduce10DrainAgentIiEEJN3cub18CUB_300001_SM_10009GridQueueIjEEiEEEvDpT0_,"a",@progbits
	.sectionflags	@""
	.align	4
.nv.constant0._ZN6thrust24THRUST_300001_SM_1000_NS8cuda_cub4core6detail13_kernel_agentINS1_8__reduce10DrainAgentIiEEJN3cub18CUB_300001_SM_10009GridQueueIjEEiEEEvDpT0_:
	.zero		908


//--------------------- .nv.constant0._ZN6thrust24THRUST_300001_SM_1000_NS8cuda_cub4core6detail13_kernel_agentINS1_8__reduce11ReduceAgentINS0_12zip_iteratorIN4cuda3std3__45tupleIJNS0_10device_ptrIfEENS0_17counting_iteratorIlNS0_11use_defaultESF_SF_EEEEEEEPNSB_IJflEEESJ_iNS1_9__extrema9arg_max_fIflNSA_4lessIfEEEEEEJSI_SK_iN3cub18CUB_300001_SM_100013GridEvenShareIiEENSS_9GridQueueIjEESP_EEEvDpT0_ --------------------------
	.section	.nv.constant0._ZN6thrust24THRUST_300001_SM_1000_NS8cuda_cub4core6detail13_kernel_agentINS1_8__reduce11ReduceAgentINS0_12zip_iteratorIN4cuda3std3__45tupleIJNS0_10device_ptrIfEENS0_17counting_iteratorIlNS0_11use_defaultESF_SF_EEEEEEEPNSB_IJflEEESJ_iNS1_9__extrema9arg_max_fIflNSA_4lessIfEEEEEEJSI_SK_iN3cub18CUB_300001_SM_100013GridEvenShareIiEENSS_9GridQueueIjEESP_EEEvDpT0_,"a",@progbits
	.sectionflags	@""
	.align	4
.nv.constant0._ZN6thrust24THRUST_300001_SM_1000_NS8cuda_cub4core6detail13_kernel_agentINS1_8__reduce11ReduceAgentINS0_12zip_iteratorIN4cuda3std3__45tupleIJNS0_10device_ptrIfEENS0_17counting_iteratorIlNS0_11use_defaultESF_SF_EEEEEEEPNSB_IJflEEESJ_iNS1_9__extrema9arg_max_fIflNSA_4lessIfEEEEEEJSI_SK_iN3cub18CUB_300001_SM_100013GridEvenShareIiEENSS_9GridQueueIjEESP_EEEvDpT0_:
	.zero		977


//--------------------- .nv.constant0._ZN6thrust24THRUST_300001_SM_1000_NS8cuda_cub4core6detail13_kernel_agentINS1_8__reduce11ReduceAgentINS0_12zip_iteratorIN4cuda3std3__45tupleIJNS0_10device_ptrIfEENS0_17counting_iteratorIlNS0_11use_defaultESF_SF_EEEEEEEPNSB_IJflEEESJ_iNS1_9__extrema9arg_max_fIflNSA_4lessIfEEEEEEJSI_SK_iSP_EEEvDpT0_ --------------------------
	.section	.nv.constant0._ZN6thrust24THRUST_300001_SM_1000_NS8cuda_cub4core6detail13_kernel_agentINS1_8__reduce11ReduceAgentINS0_12zip_iteratorIN4cuda3std3__45tupleIJNS0_10device_ptrIfEENS0_17counting_iteratorIlNS0_11use_defaultESF_SF_EEEEEEEPNSB_IJflEEESJ_iNS1_9__extrema9arg_max_fIflNSA_4lessIfEEEEEEJSI_SK_iSP_EEEvDpT0_,"a",@progbits
	.sectionflags	@""
	.align	4
.nv.constant0._ZN6thrust24THRUST_300001_SM_1000_NS8cuda_cub4core6detail13_kernel_agentINS1_8__reduce11ReduceAgentINS0_12zip_iteratorIN4cuda3std3__45tupleIJNS0_10device_ptrIfEENS0_17counting_iteratorIlNS0_11use_defaultESF_SF_EEEEEEEPNSB_IJflEEESJ_iNS1_9__extrema9arg_max_fIflNSA_4lessIfEEEEEEJSI_SK_iSP_EEEvDpT0_:
	.zero		925


//--------------------- .nv.constant0._Z13putMaskKernelPK3rgbPKhPS_ii --------------------------
	.section	.nv.constant0._Z13putMaskKernelPK3rgbPKhPS_ii,"a",@progbits
	.sectionflags	@""
	.align	4
.nv.constant0._Z13putMaskKernelPK3rgbPKhPS_ii:
	.zero		928


//--------------------- .nv.constant0._Z28StrongEdgesPropagationKernelPKhPhPbiii --------------------------
	.section	.nv.constant0._Z28StrongEdgesPropagationKernelPKhPhPbiii,"a",@progbits
	.sectionflags	@""
	.align	4
.nv.constant0._Z28StrongEdgesPropagationKernelPKhPhPbiii:
	.zero		932


//--------------------- .nv.constant0._Z25hysteresisThresholdKernelPKhPhPbiiii --------------------------
	.section	.nv.constant0._Z25hysteresisThresholdKernelPKhPhPbiiii,"a",@progbits
	.sectionflags	@""
	.align	4
.nv.constant0._Z25hysteresisThresholdKernelPKhPhPbiiii:
	.zero		936


//--------------------- .nv.constant0._Z12dilateKernelPKhPhiii --------------------------
	.section	.nv.constant0._Z12dilateKernelPKhPhiii,"a",@progbits
	.sectionflags	@""
	.align	4
.nv.constant0._Z12dilateKernelPKhPhiii:
	.zero		924


//--------------------- .nv.constant0._Z11erodeKernelPKhPhiii --------------------------
	.section	.nv.constant0._Z11erodeKernelPKhPhiii,"a",@progbits
	.sectionflags	@""
	.align	4
.nv.constant0._Z11erodeKernelPKhPhiii:
	.zero		924


//--------------------- .nv.constant0._Z23normalizeResidualKernelPKfPhfii --------------------------
	.section	.nv.constant0._Z23normalizeResidualKernelPKfPhfii,"a",@progbits
	.sectionflags	@""
	.align	4
.nv.constant0._Z23normalizeResidualKernelPKfPhfii:
	.zero		924


//--------------------- .nv.constant0._Z21ComputeResidualKernelPK3labS1_Pfii --------------------------
	.section	.nv.constant0._Z21ComputeResidualKernelPK3labS1_Pfii,"a",@progbits
	.sectionflags	@""
	.align	4
.nv.constant0._Z21ComputeResidualKernelPK3labS1_Pfii:
	.zero		928


//--------------------- .nv.constant0._Z14RgbToLabKernelPK3rgbP3labii --------------------------
	.section	.nv.constant0._Z14RgbToLabKernelPK3rgbP3labii,"a",@progbits
	.sectionflags	@""
	.align	4
.nv.constant0._Z14RgbToLabKernelPK3rgbP3labii:
	.zero		920


//--------------------- SYMBOLS --------------------------

	.type		.nv.reservedSmem.offset0,@object
	.size		.nv.reservedSmem.offset0,0x4
	.type		.nv.reservedSmem.cap,@object
	.size		.nv.reservedSmem.cap,0x4
